// auto-generated by cutlass_sweep.gemm — config: {"arch": "sm_90", "cluster_m": 2, "cluster_n": 1, "dtype": "int8", "dtype_b": "int8", "layout": "nt", "stages": 0, "tile_k": 64, "tile_m": 384, "tile_n": 160}
#include "cutlass/cutlass.h"
#include "cutlass/gemm/collective/collective_builder.hpp"
#include "cutlass/gemm/device/gemm_universal_adapter.h"
#include "cutlass/gemm/kernel/gemm_universal.hpp"
#include "cutlass/epilogue/collective/collective_builder.hpp"

using ElemA = int8_t;
using ElemB = int8_t;
using ElemCD = int8_t;
using Acc  = int32_t;
using TileShape    = cute::Shape<cute::_384, cute::_160, cute::_64>;
using ClusterShape = cute::Shape<cute::_2, cute::_1, cute::_1>;

using CollectiveEpilogue = typename cutlass::epilogue::collective::CollectiveBuilder<
    cutlass::arch::Sm90, cutlass::arch::OpClassTensorOp,
    TileShape, ClusterShape,
    cutlass::epilogue::collective::EpilogueTileAuto,
    Acc, Acc,
    ElemCD, cutlass::layout::RowMajor, 128 / cutlass::sizeof_bits<ElemCD>::value,
    ElemCD, cutlass::layout::RowMajor, 128 / cutlass::sizeof_bits<ElemCD>::value,
    cutlass::epilogue::collective::EpilogueScheduleAuto
  >::CollectiveOp;

using CollectiveMainloop = typename cutlass::gemm::collective::CollectiveBuilder<
    cutlass::arch::Sm90, cutlass::arch::OpClassTensorOp,
    ElemA, cutlass::layout::RowMajor, 128 / cutlass::sizeof_bits<ElemA>::value,
    ElemB, cutlass::layout::ColumnMajor, 128 / cutlass::sizeof_bits<ElemB>::value,
    Acc,
    TileShape, ClusterShape,
    cutlass::gemm::collective::StageCountAutoCarveout<static_cast<int>(sizeof(typename CollectiveEpilogue::SharedStorage))>,
    cutlass::gemm::collective::KernelScheduleAuto
  >::CollectiveOp;

using GemmKernel = cutlass::gemm::kernel::GemmUniversal<
    cute::Shape<int,int,int,int>,
    CollectiveMainloop,
    CollectiveEpilogue
>;
using Gemm = cutlass::gemm::device::GemmUniversalAdapter<GemmKernel>;

// Force the device kernel symbol into the cubin without needing a host main.
auto* _anchor = &cutlass::device_kernel<GemmKernel>;


// ===== COMPILED SASS (sm_90a) =====

	.target	sm_90a

	.elftype	@"ET_EXEC"


//--------------------- .note.nv.tkinfo           --------------------------
	.section	.note.nv.tkinfo,"",@"SHT_NOTE"
	.sectionflags	@"SHF_NOTE_NV_TKINFO"
	.tkinfo
        /*0018*/ 	.word	0x00000002
        /*0030*/ 	.string	""
        /*0030*/ 	.string	"ptxas"
        /*0030*/ 	.string	"Cuda compilation tools, release 13.0, V13.0.88"
        /*0030*/ 	.string	"Build cuda_13.0.r13.0/compiler.36424714_0"
        /*0030*/ 	.string	"-arch sm_90a -m 64 "



//--------------------- .note.nv.cuinfo           --------------------------
	.section	.note.nv.cuinfo,"",@"SHT_NOTE"
	.sectionflags	@"SHF_NOTE_NV_CUINFO"
        /*0018*/ 	.short	0x0002
        /*001a*/ 	.short	0x005a
        /*001c*/ 	.short	0x0082
	.zero		2


//--------------------- .nv.info                  --------------------------
	.section	.nv.info,"",@"SHT_CUDA_INFO"
	.align	4


	//----- nvinfo : EIATTR_REGCOUNT
	.align		4
        /*0000*/ 	.byte	0x04, 0x2f
        /*0002*/ 	.short	(.L_15 - .L_14)
	.align		4
.L_14:
        /*0004*/ 	.word	index@(_ZN7cutlass13device_kernelINS_4gemm6kernel13GemmUniversalIN4cute5tupleIJiiiiEEENS1_10collective13CollectiveMmaINS1_34MainloopSm90TmaGmmaWarpSpecializedILi6ENS5_IJNS4_1CILi2EEENSA_ILi1EEESC_EEENS1_35KernelTmaWarpSpecializedCooperativeEEENS5_IJNSA_ILi384EEENSA_ILi160EEENSA_ILi64EEEEEEaNS5_IJlSC_lEEEaSK_NS4_8TiledMMAINS4_8MMA_AtomIJNS4_4SM904GMMA26MMA_64x32x32_S32S8S8_SS_TNEEEENS4_6LayoutISD_NS5_IJSC_NSA_ILi0EEESS_EEEEENS5_IJNS4_10UnderscoreESV_SV_EEEEENS4_13SM90_TMA_LOADENS4_14ComposedLayoutINS4_7SwizzleILi2ELi4ELi3EEENS4_18smem_ptr_flag_bitsILi8EEENSR_INS5_IJNSA_ILi8EEESI_EEENS5_IJSI_SC_EEEEEEEvNS4_8identityENS4_23SM90_TMA_LOAD_MULTICASTES18_vS19_EENS_8epilogue10collective6detail29Sm90TmaWarpSpecializedAdapterINS1D_15DefaultEpilogueIaSK_SK_NS1C_6thread17LinearCombinationIaLi1EiiLNS1H_9ScaleType4KindE0ELNS_15FloatRoundStyleE2EaEENS1_15EpilogueDefaultEEEEEvvEEEEvNT_6ParamsE)
        /*0008*/ 	.word	0x000000a8


	//----- nvinfo : EIATTR_FRAME_SIZE
	.align		4
.L_15:
        /*000c*/ 	.byte	0x04, 0x11
        /*000e*/ 	.short	(.L_17 - .L_16)
	.align		4
.L_16:
        /*0010*/ 	.word	index@(_ZN7cutlass13device_kernelINS_4gemm6kernel13GemmUniversalIN4cute5tupleIJiiiiEEENS1_10collective13CollectiveMmaINS1_34MainloopSm90TmaGmmaWarpSpecializedILi6ENS5_IJNS4_1CILi2EEENSA_ILi1EEESC_EEENS1_35KernelTmaWarpSpecializedCooperativeEEENS5_IJNSA_ILi384EEENSA_ILi160EEENSA_ILi64EEEEEEaNS5_IJlSC_lEEEaSK_NS4_8TiledMMAINS4_8MMA_AtomIJNS4_4SM904GMMA26MMA_64x32x32_S32S8S8_SS_TNEEEENS4_6LayoutISD_NS5_IJSC_NSA_ILi0EEESS_EEEEENS5_IJNS4_10UnderscoreESV_SV_EEEEENS4_13SM90_TMA_LOADENS4_14ComposedLayoutINS4_7SwizzleILi2ELi4ELi3EEENS4_18smem_ptr_flag_bitsILi8EEENSR_INS5_IJNSA_ILi8EEESI_EEENS5_IJSI_SC_EEEEEEEvNS4_8identityENS4_23SM90_TMA_LOAD_MULTICASTES18_vS19_EENS_8epilogue10collective6detail29Sm90TmaWarpSpecializedAdapterINS1D_15DefaultEpilogueIaSK_SK_NS1C_6thread17LinearCombinationIaLi1EiiLNS1H_9ScaleType4KindE0ELNS_15FloatRoundStyleE2EaEENS1_15EpilogueDefaultEEEEEvvEEEEvNT_6ParamsE)
        /*0014*/ 	.word	0x00000180


	//----- nvinfo : EIATTR_MIN_STACK_SIZE
	.align		4
.L_17:
        /*0018*/ 	.byte	0x04, 0x12
        /*001a*/ 	.short	(.L_19 - .L_18)
	.align		4
.L_18:
        /*001c*/ 	.word	index@(_ZN7cutlass13device_kernelINS_4gemm6kernel13GemmUniversalIN4cute5tupleIJiiiiEEENS1_10collective13CollectiveMmaINS1_34MainloopSm90TmaGmmaWarpSpecializedILi6ENS5_IJNS4_1CILi2EEENSA_ILi1EEESC_EEENS1_35KernelTmaWarpSpecializedCooperativeEEENS5_IJNSA_ILi384EEENSA_ILi160EEENSA_ILi64EEEEEEaNS5_IJlSC_lEEEaSK_NS4_8TiledMMAINS4_8MMA_AtomIJNS4_4SM904GMMA26MMA_64x32x32_S32S8S8_SS_TNEEEENS4_6LayoutISD_NS5_IJSC_NSA_ILi0EEESS_EEEEENS5_IJNS4_10UnderscoreESV_SV_EEEEENS4_13SM90_TMA_LOADENS4_14ComposedLayoutINS4_7SwizzleILi2ELi4ELi3EEENS4_18smem_ptr_flag_bitsILi8EEENSR_INS5_IJNSA_ILi8EEESI_EEENS5_IJSI_SC_EEEEEEEvNS4_8identityENS4_23SM90_TMA_LOAD_MULTICASTES18_vS19_EENS_8epilogue10collective6detail29Sm90TmaWarpSpecializedAdapterINS1D_15DefaultEpilogueIaSK_SK_NS1C_6thread17LinearCombinationIaLi1EiiLNS1H_9ScaleType4KindE0ELNS_15FloatRoundStyleE2EaEENS1_15EpilogueDefaultEEEEEvvEEEEvNT_6ParamsE)
        /*0020*/ 	.word	0x00000180
.L_19:


//--------------------- .nv.compat                --------------------------
	.section	.nv.compat,"",@"SHT_CUDA_COMPAT_INFO"
	.align	4
        /*0000*/ 	.byte	0x02, 0x09, 0x01, 0x00, 0x02, 0x02, 0x04, 0x00, 0x02, 0x05, 0x05, 0x00, 0x03, 0x07, 0x01, 0x01
        /*0010*/ 	.byte	0x02, 0x03, 0x01, 0x00, 0x02, 0x06, 0x01, 0x00, 0x04, 0x0b, 0x08, 0x00, 0x00, 0x00, 0x00, 0x00
        /*0020*/ 	.byte	0x00, 0x00, 0x00, 0x00


//--------------------- .nv.info._ZN7cutlass13device_kernelINS_4gemm6kernel13GemmUniversalIN4cute5tupleIJiiiiEEENS1_10collective13CollectiveMmaINS1_34MainloopSm90TmaGmmaWarpSpecializedILi6ENS5_IJNS4_1CILi2EEENSA_ILi1EEESC_EEENS1_35KernelTmaWarpSpecializedCooperativeEEENS5_IJNSA_ILi384EEENSA_ILi160EEENSA_ILi64EEEEEEaNS5_IJlSC_lEEEaSK_NS4_8TiledMMAINS4_8MMA_AtomIJNS4_4SM904GMMA26MMA_64x32x32_S32S8S8_SS_TNEEEENS4_6LayoutISD_NS5_IJSC_NSA_ILi0EEESS_EEEEENS5_IJNS4_10UnderscoreESV_SV_EEEEENS4_13SM90_TMA_LOADENS4_14ComposedLayoutINS4_7SwizzleILi2ELi4ELi3EEENS4_18smem_ptr_flag_bitsILi8EEENSR_INS5_IJNSA_ILi8EEESI_EEENS5_IJSI_SC_EEEEEEEvNS4_8identityENS4_23SM90_TMA_LOAD_MULTICASTES18_vS19_EENS_8epilogue10collective6detail29Sm90TmaWarpSpecializedAdapterINS1D_15DefaultEpilogueIaSK_SK_NS1C_6thread17LinearCombinationIaLi1EiiLNS1H_9ScaleType4KindE0ELNS_15FloatRoundStyleE2EaEENS1_15EpilogueDefaultEEEEEvvEEEEvNT_6ParamsE --------------------------
	.section	.nv.info._ZN7cutlass13device_kernelINS_4gemm6kernel13GemmUniversalIN4cute5tupleIJiiiiEEENS1_10collective13CollectiveMmaINS1_34MainloopSm90TmaGmmaWarpSpecializedILi6ENS5_IJNS4_1CILi2EEENSA_ILi1EEESC_EEENS1_35KernelTmaWarpSpecializedCooperativeEEENS5_IJNSA_ILi384EEENSA_ILi160EEENSA_ILi64EEEEEEaNS5_IJlSC_lEEEaSK_NS4_8TiledMMAINS4_8MMA_AtomIJNS4_4SM904GMMA26MMA_64x32x32_S32S8S8_SS_TNEEEENS4_6LayoutISD_NS5_IJSC_NSA_ILi0EEESS_EEEEENS5_IJNS4_10UnderscoreESV_SV_EEEEENS4_13SM90_TMA_LOADENS4_14ComposedLayoutINS4_7SwizzleILi2ELi4ELi3EEENS4_18smem_ptr_flag_bitsILi8EEENSR_INS5_IJNSA_ILi8EEESI_EEENS5_IJSI_SC_EEEEEEEvNS4_8identityENS4_23SM90_TMA_LOAD_MULTICASTES18_vS19_EENS_8epilogue10collective6detail29Sm90TmaWarpSpecializedAdapterINS1D_15DefaultEpilogueIaSK_SK_NS1C_6thread17LinearCombinationIaLi1EiiLNS1H_9ScaleType4KindE0ELNS_15FloatRoundStyleE2EaEENS1_15EpilogueDefaultEEEEEvvEEEEvNT_6ParamsE,"",@"SHT_CUDA_INFO"
	.sectionflags	@""
	.align	4


	//----- nvinfo : EIATTR_CUDA_API_VERSION
	.align		4
        /*0000*/ 	.byte	0x04, 0x37
        /*0002*/ 	.short	(.L_21 - .L_20)
.L_20:
        /*0004*/ 	.word	0x00000082


	//----- nvinfo : EIATTR_KPARAM_INFO
	.align		4
.L_21:
        /*0008*/ 	.byte	0x04, 0x17
        /*000a*/ 	.short	(.L_23 - .L_22)
.L_22:
        /*000c*/ 	.word	0x00000000
        /*0010*/ 	.short	0x0000
        /*0012*/ 	.short	0x0070
        /*0014*/ 	.byte	0x00, 0xf0, 0x01, 0x10


	//----- nvinfo : EIATTR_SPARSE_MMA_MASK
	.align		4
.L_23:
        /*0018*/ 	.byte	0x03, 0x50
        /*001a*/ 	.short	0x0000


	//----- nvinfo : EIATTR_MAXREG_COUNT
	.align		4
        /*001c*/ 	.byte	0x03, 0x1b
        /*001e*/ 	.short	0x00a8


	//----- nvinfo : EIATTR_NUM_BARRIERS
	.align		4
        /*0020*/ 	.byte	0x02, 0x4c
        /*0022*/ 	.byte	0x01
	.zero		1


	//----- nvinfo : EIATTR_EXTERNS
	.align		4
        /*0024*/ 	.byte	0x04, 0x0f
        /*0026*/ 	.short	(.L_25 - .L_24)


	//   ....[0]....
	.align		4
.L_24:
        /*0028*/ 	.word	index@(__assertfail)


	//----- nvinfo : EIATTR_ANNOTATIONS
	.align		4
.L_25:
        /*002c*/ 	.byte	0x04, 0x55
        /*002e*/ 	.short	(.L_27 - .L_26)


	//   ....[0]....
.L_26:
        /*0030*/ 	.word	0x00000001
        /*0034*/ 	.byte	0x80, 0x07, 0x00, 0x00, 0x01, 0x00, 0x00, 0x00, 0x60, 0x08, 0x00, 0x00, 0x01, 0x00, 0x00, 0x00
        /* <DEDUP_REMOVED lines=158> */
        /*0a24*/ 	.byte	0x30, 0x61, 0x01, 0x00, 0x01, 0x00, 0x00, 0x00, 0x50, 0x61, 0x01, 0x00


	//----- nvinfo : EIATTR_MERCURY_ISA_VERSION
	.align		4
.L_27:
        /*0a30*/ 	.byte	0x03, 0x5f
        /*0a32*/ 	.short	0x0101


	//----- nvinfo : EIATTR_INT_WARP_WIDE_INSTR_OFFSETS
	.align		4
        /*0a34*/ 	.byte	0x04, 0x31
        /*0a36*/ 	.short	(.L_29 - .L_28)


	//   ....[0]....
.L_28:
        /*0a38*/ 	.word	0x000005b0


	//   ....[1]....
        /*0a3c*/ 	.word	0x000005c0


	//   ....[2]....
        /*0a40*/ 	.word	0x00000720


	//----- nvinfo : EIATTR_COOP_GROUP_MASK_REGIDS
	.align		4
.L_29:
        /*0a44*/ 	.byte	0x04, 0x29
        /*0a46*/ 	.short	(.L_31 - .L_30)


	//   ....[0]....
.L_30:
        /*0a48*/ 	.word	0xffffffff


	//   ....[1]....
        /*0a4c*/ 	.word	0xffffffff


	//   ....[2]....
        /*0a50*/ 	.word	0xffffffff


	//   ....[3]....
        /*0a54*/ 	.word	0xffffffff


	//   ....[4]....
        /*0a58*/ 	.word	0xffffffff


	//   ....[5]....
        /*0a5c*/ 	.word	0xffffffff


	//----- nvinfo : EIATTR_COOP_GROUP_INSTR_OFFSETS
	.align		4
.L_31:
        /*0a60*/ 	.byte	0x04, 0x28
        /*0a62*/ 	.short	(.L_33 - .L_32)


	//   ....[0]....
.L_32:
        /*0a64*/ 	.word	0x00000070


	//   ....[1]....
        /*0a68*/ 	.word	0x00000080


	//   ....[2]....
        /*0a6c*/ 	.word	0x000001a0


	//   ....[3]....
        /*0a70*/ 	.word	0x00000410


	//   ....[4]....
        /*0a74*/ 	.word	0x000008a0


	//   ....[5]....
        /*0a78*/ 	.word	0x000014e0


	//----- nvinfo : EIATTR_REG_RECONFIG
	.align		4
.L_33:
        /*0a7c*/ 	.byte	0x01, 0x54
	.zero		2


	//----- nvinfo : EIATTR_SYSCALL_OFFSETS
	.align		4
        /*0a80*/ 	.byte	0x04, 0x46
        /*0a82*/ 	.short	(.L_35 - .L_34)


	//   ....[0]....
.L_34:
        /*0a84*/ 	.word	0x00001690


	//----- nvinfo : EIATTR_MBARRIER_INSTR_OFFSETS
	.align		4
.L_35:
        /*0a88*/ 	.byte	0x04, 0x39
        /*0a8a*/ 	.short	(.L_37 - .L_36)


	//   ....[0]....
.L_36:
        /*0a8c*/ 	.word	0x00000320
        /*0a90*/ 	.word	0x000000ff
        /*0a94*/ 	.word	0x00000000
        /*0a98*/ 	.short	0x0100
        /*0a9a*/ 	.byte	0x08
	.zero		1


	//   ....[1]....
        /*0a9c*/ 	.word	0x00000330
        /*0aa0*/ 	.word	0x000000ff
        /*0aa4*/ 	.word	0x00000030
        /*0aa8*/ 	.short	0x0100
        /*0aaa*/ 	.byte	0x08
	.zero		1


	//   ....[2]....
        /*0aac*/ 	.word	0x00000340
        /*0ab0*/ 	.word	0x000000ff
        /*0ab4*/ 	.word	0x00000008
        /*0ab8*/ 	.short	0x0100
        /*0aba*/ 	.byte	0x08
	.zero		1


	//   ....[3]....
        /*0abc*/ 	.word	0x00000350
        /*0ac0*/ 	.word	0x000000ff
        /*0ac4*/ 	.word	0x00000038
        /*0ac8*/ 	.short	0x0100
        /*0aca*/ 	.byte	0x08
	.zero		1


	//   ....[4]....
        /*0acc*/ 	.word	0x00000360
        /*0ad0*/ 	.word	0x000000ff
        /*0ad4*/ 	.word	0x00000010
        /*0ad8*/ 	.short	0x0100
        /*0ada*/ 	.byte	0x08
	.zero		1


	//   ....[5]....
        /*0adc*/ 	.word	0x00000370
        /*0ae0*/ 	.word	0x000000ff
        /*0ae4*/ 	.word	0x00000040
        /*0ae8*/ 	.short	0x0100
        /*0aea*/ 	.byte	0x08
	.zero		1


	//   ....[6]....
        /*0aec*/ 	.word	0x00000380
        /*0af0*/ 	.word	0x000000ff
        /*0af4*/ 	.word	0x00000018
        /*0af8*/ 	.short	0x0100
        /*0afa*/ 	.byte	0x08
	.zero		1


	//   ....[7]....
        /*0afc*/ 	.word	0x00000390
        /*0b00*/ 	.word	0x000000ff
        /*0b04*/ 	.word	0x00000048
        /*0b08*/ 	.short	0x0100
        /*0b0a*/ 	.byte	0x08
	.zero		1


	//   ....[8]....
        /*0b0c*/ 	.word	0x000003a0
        /*0b10*/ 	.word	0x000000ff
        /*0b14*/ 	.word	0x00000020
        /*0b18*/ 	.short	0x0100
        /*0b1a*/ 	.byte	0x08
	.zero		1


	//   ....[9]....
        /*0b1c*/ 	.word	0x000003b0
        /*0b20*/ 	.word	0x000000ff
        /*0b24*/ 	.word	0x00000050
        /*0b28*/ 	.short	0x0100
        /*0b2a*/ 	.byte	0x08
	.zero		1


	//   ....[10]....
        /*0b2c*/ 	.word	0x000003c0
        /*0b30*/ 	.word	0x000000ff
        /*0b34*/ 	.word	0x00000028
        /*0b38*/ 	.short	0x0100
        /*0b3a*/ 	.byte	0x08
	.zero		1


	//   ....[11]....
        /*0b3c*/ 	.word	0x000003d0
        /*0b40*/ 	.word	0x000000ff
        /*0b44*/ 	.word	0x00000058
        /*0b48*/ 	.short	0x0100
        /*0b4a*/ 	.byte	0x08
	.zero		1


	//   ....[12]....
        /*0b4c*/ 	.word	0x000007a0
        /*0b50*/ 	.word	0x000000ff
        /*0b54*/ 	.word	0x00000070
        /*0b58*/ 	.short	0x0100
        /*0b5a*/ 	.byte	0x06
	.zero		1


	//   ....[13]....
        /*0b5c*/ 	.word	0x000007f0
        /*0b60*/ 	.word	0x000000ff
        /*0b64*/ 	.word	0x00000078
        /*0b68*/ 	.short	0x0100
        /*0b6a*/ 	.byte	0x06
	.zero		1


	//   ....[14]....
        /*0b6c*/ 	.word	0x00001770
        /*0b70*/ 	.word	0x00000003
        /*0b74*/ 	.word	0x00000000
        /*0b78*/ 	.short	0x010a
        /*0b7a*/ 	.byte	0x3f
	.zero		1


	//   ....[15]....
        /*0b7c*/ 	.word	0x000017b0
        /*0b80*/ 	.word	0x00000003
        /*0b84*/ 	.word	0x00000000
        /*0b88*/ 	.short	0x010a
        /*0b8a*/ 	.byte	0x3f
	.zero		1


	//   ....[16]....
        /*0b8c*/ 	.word	0x00002bb0
        /*0b90*/ 	.word	0x00000004
        /*0b94*/ 	.word	0x00000000
        /*0b98*/ 	.short	0x010a
        /*0b9a*/ 	.byte	0x3f
	.zero		1


	//   ....[17]....
        /*0b9c*/ 	.word	0x00002bf0
        /*0ba0*/ 	.word	0x00000004
        /*0ba4*/ 	.word	0x00000000
        /*0ba8*/ 	.short	0x010a
        /*0baa*/ 	.byte	0x3f
	.zero		1


	//   ....[18]....
        /*0bac*/ 	.word	0x00004190
        /*0bb0*/ 	.word	0x00000004
        /*0bb4*/ 	.word	0x00000000
        /*0bb8*/ 	.short	0x0101
        /*0bba*/ 	.byte	0x3f
	.zero		1


	//   ....[19]....
        /*0bbc*/ 	.word	0x000043c0
        /*0bc0*/ 	.word	0x00000000
        /*0bc4*/ 	.word	0x00000000
        /*0bc8*/ 	.short	0x0101
        /*0bca*/ 	.byte	0x3f
	.zero		1


	//   ....[20]....
        /*0bcc*/ 	.word	0x00015cc0
        /*0bd0*/ 	.word	0x0000000b
        /*0bd4*/ 	.word	0x00000030
        /*0bd8*/ 	.short	0x010a
        /*0bda*/ 	.byte	0x3f
	.zero		1


	//   ....[21]....
        /*0bdc*/ 	.word	0x00016040
        /*0be0*/ 	.word	0x00000002
        /*0be4*/ 	.word	0x00000078
        /*0be8*/ 	.short	0x0101
        /*0bea*/ 	.byte	0x3f
	.zero		1


	//   ....[22]....
        /*0bec*/ 	.word	0x00016850
        /*0bf0*/ 	.word	0x00000005
        /*0bf4*/ 	.word	0x00000000
        /*0bf8*/ 	.short	0x010a
        /*0bfa*/ 	.byte	0x3f
	.zero		1


	//   ....[23]....
        /*0bfc*/ 	.word	0x000168e0
        /*0c00*/ 	.word	0x00000005
        /*0c04*/ 	.word	0x00000000
        /*0c08*/ 	.short	0x010a
        /*0c0a*/ 	.byte	0x3f
	.zero		1


	//   ....[24]....
        /*0c0c*/ 	.word	0x00016970
        /*0c10*/ 	.word	0x00000005
        /*0c14*/ 	.word	0x00000000
        /*0c18*/ 	.short	0x010a
        /*0c1a*/ 	.byte	0x3f
	.zero		1


	//   ....[25]....
        /*0c1c*/ 	.word	0x00016a00
        /*0c20*/ 	.word	0x00000005
        /*0c24*/ 	.word	0x00000000
        /*0c28*/ 	.short	0x010a
        /*0c2a*/ 	.byte	0x3f
	.zero		1


	//   ....[26]....
        /*0c2c*/ 	.word	0x00016a90
        /*0c30*/ 	.word	0x00000005
        /*0c34*/ 	.word	0x00000000
        /*0c38*/ 	.short	0x010a
        /*0c3a*/ 	.byte	0x3f
	.zero		1


	//   ....[27]....
        /*0c3c*/ 	.word	0x00016b20
        /*0c40*/ 	.word	0x00000003
        /*0c44*/ 	.word	0x00000000
        /*0c48*/ 	.short	0x010a
        /*0c4a*/ 	.byte	0x3f
	.zero		1


	//   ....[28]....
        /*0c4c*/ 	.word	0x00016b80
        /*0c50*/ 	.word	0x00000003
        /*0c54*/ 	.word	0x00000000
        /*0c58*/ 	.short	0x010a
        /*0c5a*/ 	.byte	0x3f
	.zero		1


	//   ....[29]....
        /*0c5c*/ 	.word	0x00016bd0
        /*0c60*/ 	.word	0x00000004
        /*0c64*/ 	.word	0x00000000
        /*0c68*/ 	.short	0x010a
        /*0c6a*/ 	.byte	0x3f
	.zero		1


	//   ....[30]....
        /*0c6c*/ 	.word	0x00016ca0
        /*0c70*/ 	.word	0x0000000b
        /*0c74*/ 	.word	0x00000030
        /*0c78*/ 	.short	0x010a
        /*0c7a*/ 	.byte	0x3f
	.zero		1


	//   ....[31]....
        /*0c7c*/ 	.word	0x00016d70
        /*0c80*/ 	.word	0x00000005
        /*0c84*/ 	.word	0x00000000
        /*0c88*/ 	.short	0x010a
        /*0c8a*/ 	.byte	0x3f
	.zero		1


	//   ....[32]....
        /*0c8c*/ 	.word	0x00016dc0
        /*0c90*/ 	.word	0x00000005
        /*0c94*/ 	.word	0x00000000
        /*0c98*/ 	.short	0x010a
        /*0c9a*/ 	.byte	0x3f
	.zero		1


	//   ....[33]....
        /*0c9c*/ 	.word	0x00016e10
        /*0ca0*/ 	.word	0x00000005
        /*0ca4*/ 	.word	0x00000000
        /*0ca8*/ 	.short	0x010a
        /*0caa*/ 	.byte	0x3f
	.zero		1


	//   ....[34]....
        /*0cac*/ 	.word	0x00016e60
        /*0cb0*/ 	.word	0x00000005
        /*0cb4*/ 	.word	0x00000000
        /*0cb8*/ 	.short	0x010a
        /*0cba*/ 	.byte	0x3f
	.zero		1


	//   ....[35]....
        /*0cbc*/ 	.word	0x00016eb0
        /*0cc0*/ 	.word	0x00000005
        /*0cc4*/ 	.word	0x00000000
        /*0cc8*/ 	.short	0x010a
        /*0cca*/ 	.byte	0x3f
	.zero		1


	//----- nvinfo : EIATTR_NUM_MBARRIERS
	.align		4
.L_37:
        /*0ccc*/ 	.byte	0x03, 0x38
        /*0cce*/ 	.short	0x000e


	//----- nvinfo : EIATTR_EXIT_INSTR_OFFSETS
	.align		4
        /*0cd0*/ 	.byte	0x04, 0x1c
        /*0cd2*/ 	.short	(.L_39 - .L_38)


	//   ....[0]....
.L_38:
        /*0cd4*/ 	.word	0x00000b00


	//   ....[1]....
        /*0cd8*/ 	.word	0x00001390


	//   ....[2]....
        /*0cdc*/ 	.word	0x00015310


	//   ....[3]....
        /*0ce0*/ 	.word	0x00015930


	//   ....[4]....
        /*0ce4*/ 	.word	0x00016b70


	//----- nvinfo : EIATTR_MAX_THREADS
	.align		4
.L_39:
        /*0ce8*/ 	.byte	0x04, 0x05
        /*0cea*/ 	.short	(.L_41 - .L_40)
.L_40:
        /*0cec*/ 	.word	0x00000180
        /*0cf0*/ 	.word	0x00000001
        /*0cf4*/ 	.word	0x00000001


	//----- nvinfo : EIATTR_CRS_STACK_SIZE
	.align		4
.L_41:
        /*0cf8*/ 	.byte	0x04, 0x1e
        /*0cfa*/ 	.short	(.L_43 - .L_42)
.L_42:
        /*0cfc*/ 	.word	0x00000000


	//----- nvinfo : EIATTR_CBANK_PARAM_SIZE
	.align		4
.L_43:
        /*0d00*/ 	.byte	0x03, 0x19
        /*0d02*/ 	.short	0x0470


	//----- nvinfo : EIATTR_PARAM_CBANK
	.align		4
        /*0d04*/ 	.byte	0x04, 0x0a
        /*0d06*/ 	.short	(.L_45 - .L_44)
	.align		4
.L_44:
        /*0d08*/ 	.word	index@(.nv.constant0._ZN7cutlass13device_kernelINS_4gemm6kernel13GemmUniversalIN4cute5tupleIJiiiiEEENS1_10collective13CollectiveMmaINS1_34MainloopSm90TmaGmmaWarpSpecializedILi6ENS5_IJNS4_1CILi2EEENSA_ILi1EEESC_EEENS1_35KernelTmaWarpSpecializedCooperativeEEENS5_IJNSA_ILi384EEENSA_ILi160EEENSA_ILi64EEEEEEaNS5_IJlSC_lEEEaSK_NS4_8TiledMMAINS4_8MMA_AtomIJNS4_4SM904GMMA26MMA_64x32x32_S32S8S8_SS_TNEEEENS4_6LayoutISD_NS5_IJSC_NSA_ILi0EEESS_EEEEENS5_IJNS4_10UnderscoreESV_SV_EEEEENS4_13SM90_TMA_LOADENS4_14ComposedLayoutINS4_7SwizzleILi2ELi4ELi3EEENS4_18smem_ptr_flag_bitsILi8EEENSR_INS5_IJNSA_ILi8EEESI_EEENS5_IJSI_SC_EEEEEEEvNS4_8identityENS4_23SM90_TMA_LOAD_MULTICASTES18_vS19_EENS_8epilogue10collective6detail29Sm90TmaWarpSpecializedAdapterINS1D_15DefaultEpilogueIaSK_SK_NS1C_6thread17LinearCombinationIaLi1EiiLNS1H_9ScaleType4KindE0ELNS_15FloatRoundStyleE2EaEENS1_15EpilogueDefaultEEEEEvvEEEEvNT_6ParamsE)
        /*0d0c*/ 	.short	0x0210
        /*0d0e*/ 	.short	0x0470


	//----- nvinfo : EIATTR_SW_WAR
	.align		4
.L_45:
        /*0d10*/ 	.byte	0x04, 0x36
        /*0d12*/ 	.short	(.L_47 - .L_46)
.L_46:
        /*0d14*/ 	.word	0x00000008
.L_47:


//--------------------- .nv.callgraph             --------------------------
	.section	.nv.callgraph,"",@"SHT_CUDA_CALLGRAPH"
	.align	4
	.sectionentsize	8
	.align		4
        /*0000*/ 	.word	0x00000000
	.align		4
        /*0004*/ 	.word	0xffffffff
	.align		4
        /*0008*/ 	.word	index@(_ZN7cutlass13device_kernelINS_4gemm6kernel13GemmUniversalIN4cute5tupleIJiiiiEEENS1_10collective13CollectiveMmaINS1_34MainloopSm90TmaGmmaWarpSpecializedILi6ENS5_IJNS4_1CILi2EEENSA_ILi1EEESC_EEENS1_35KernelTmaWarpSpecializedCooperativeEEENS5_IJNSA_ILi384EEENSA_ILi160EEENSA_ILi64EEEEEEaNS5_IJlSC_lEEEaSK_NS4_8TiledMMAINS4_8MMA_AtomIJNS4_4SM904GMMA26MMA_64x32x32_S32S8S8_SS_TNEEEENS4_6LayoutISD_NS5_IJSC_NSA_ILi0EEESS_EEEEENS5_IJNS4_10UnderscoreESV_SV_EEEEENS4_13SM90_TMA_LOADENS4_14ComposedLayoutINS4_7SwizzleILi2ELi4ELi3EEENS4_18smem_ptr_flag_bitsILi8EEENSR_INS5_IJNSA_ILi8EEESI_EEENS5_IJSI_SC_EEEEEEEvNS4_8identityENS4_23SM90_TMA_LOAD_MULTICASTES18_vS19_EENS_8epilogue10collective6detail29Sm90TmaWarpSpecializedAdapterINS1D_15DefaultEpilogueIaSK_SK_NS1C_6thread17LinearCombinationIaLi1EiiLNS1H_9ScaleType4KindE0ELNS_15FloatRoundStyleE2EaEENS1_15EpilogueDefaultEEEEEvvEEEEvNT_6ParamsE)
	.align		4
        /*000c*/ 	.word	index@(__assertfail)
	.align		4
        /*0010*/ 	.word	0x00000000
	.align		4
        /*0014*/ 	.word	0xfffffffe
	.align		4
        /*0018*/ 	.word	0x00000000
	.align		4
        /*001c*/ 	.word	0xfffffffd
	.align		4
        /*0020*/ 	.word	0x00000000
	.align		4
        /*0024*/ 	.word	0xfffffffc


//--------------------- .nv.constant4             --------------------------
	.section	.nv.constant4,"a",@progbits
	.align	8
	.align		8
.nv.constant4:
        /*0000*/ 	.dword	__assertfail
	.align		8
        /*0008*/ 	.dword	__unnamed_1
	.align		8
        /*0010*/ 	.dword	_ZN39_INTERNAL_52f645e2_4_k_cu_7c77a127_49464cuda3std3__45__cpo5beginE
	.align		8
        /*0018*/ 	.dword	_ZN39_INTERNAL_52f645e2_4_k_cu_7c77a127_49464cuda3std3__45__cpo3endE
	.align		8
        /*0020*/ 	.dword	_ZN39_INTERNAL_52f645e2_4_k_cu_7c77a127_49464cuda3std3__45__cpo6cbeginE
	.align		8
        /*0028*/ 	.dword	_ZN39_INTERNAL_52f645e2_4_k_cu_7c77a127_49464cuda3std3__45__cpo4cendE
	.align		8
        /*0030*/ 	.dword	_ZN39_INTERNAL_52f645e2_4_k_cu_7c77a127_49464cuda3std3__441_GLOBAL__N__52f645e2_4_k_cu_7c77a127_49466ignoreE
	.align		8
        /*0038*/ 	.dword	_ZN39_INTERNAL_52f645e2_4_k_cu_7c77a127_49464cuda3std3__419piecewise_constructE
	.align		8
        /*0040*/ 	.dword	_ZN39_INTERNAL_52f645e2_4_k_cu_7c77a127_49464cuda3std3__48in_placeE
	.align		8
        /*0048*/ 	.dword	_ZN39_INTERNAL_52f645e2_4_k_cu_7c77a127_49464cuda3std6ranges3__45__cpo4swapE
	.align		8
        /*0050*/ 	.dword	_ZN39_INTERNAL_52f645e2_4_k_cu_7c77a127_49464cuda3std6ranges3__45__cpo9iter_moveE
	.align		8
        /*0058*/ 	.dword	_ZN39_INTERNAL_52f645e2_4_k_cu_7c77a127_49464cute7productE
	.align		8
        /*0060*/ 	.dword	_ZN39_INTERNAL_52f645e2_4_k_cu_7c77a127_49464cute1_E
	.align		8
        /*0068*/ 	.dword	$str$22
	.align		8
        /*0070*/ 	.dword	$str$23


//--------------------- .text._ZN7cutlass13device_kernelINS_4gemm6kernel13GemmUniversalIN4cute5tupleIJiiiiEEENS1_10collective13CollectiveMmaINS1_34MainloopSm90TmaGmmaWarpSpecializedILi6ENS5_IJNS4_1CILi2EEENSA_ILi1EEESC_EEENS1_35KernelTmaWarpSpecializedCooperativeEEENS5_IJNSA_ILi384EEENSA_ILi160EEENSA_ILi64EEEEEEaNS5_IJlSC_lEEEaSK_NS4_8TiledMMAINS4_8MMA_AtomIJNS4_4SM904GMMA26MMA_64x32x32_S32S8S8_SS_TNEEEENS4_6LayoutISD_NS5_IJSC_NSA_ILi0EEESS_EEEEENS5_IJNS4_10UnderscoreESV_SV_EEEEENS4_13SM90_TMA_LOADENS4_14ComposedLayoutINS4_7SwizzleILi2ELi4ELi3EEENS4_18smem_ptr_flag_bitsILi8EEENSR_INS5_IJNSA_ILi8EEESI_EEENS5_IJSI_SC_EEEEEEEvNS4_8identityENS4_23SM90_TMA_LOAD_MULTICASTES18_vS19_EENS_8epilogue10collective6detail29Sm90TmaWarpSpecializedAdapterINS1D_15DefaultEpilogueIaSK_SK_NS1C_6thread17LinearCombinationIaLi1EiiLNS1H_9ScaleType4KindE0ELNS_15FloatRoundStyleE2EaEENS1_15EpilogueDefaultEEEEEvvEEEEvNT_6ParamsE --------------------------
	.section	.text._ZN7cutlass13device_kernelINS_4gemm6kernel13GemmUniversalIN4cute5tupleIJiiiiEEENS1_10collective13CollectiveMmaINS1_34MainloopSm90TmaGmmaWarpSpecializedILi6ENS5_IJNS4_1CILi2EEENSA_ILi1EEESC_EEENS1_35KernelTmaWarpSpecializedCooperativeEEENS5_IJNSA_ILi384EEENSA_ILi160EEENSA_ILi64EEEEEEaNS5_IJlSC_lEEEaSK_NS4_8TiledMMAINS4_8MMA_AtomIJNS4_4SM904GMMA26MMA_64x32x32_S32S8S8_SS_TNEEEENS4_6LayoutISD_NS5_IJSC_NSA_ILi0EEESS_EEEEENS5_IJNS4_10UnderscoreESV_SV_EEEEENS4_13SM90_TMA_LOADENS4_14ComposedLayoutINS4_7SwizzleILi2ELi4ELi3EEENS4_18smem_ptr_flag_bitsILi8EEENSR_INS5_IJNSA_ILi8EEESI_EEENS5_IJSI_SC_EEEEEEEvNS4_8identityENS4_23SM90_TMA_LOAD_MULTICASTES18_vS19_EENS_8epilogue10collective6detail29Sm90TmaWarpSpecializedAdapterINS1D_15DefaultEpilogueIaSK_SK_NS1C_6thread17LinearCombinationIaLi1EiiLNS1H_9ScaleType4KindE0ELNS_15FloatRoundStyleE2EaEENS1_15EpilogueDefaultEEEEEvvEEEEvNT_6ParamsE,"ax",@progbits
	.align	128
.text._ZN7cutlass13device_kernelINS_4gemm6kernel13GemmUniversalIN4cute5tupleIJiiiiEEENS1_10collective13CollectiveMmaINS1_34MainloopSm90TmaGmmaWarpSpecializedILi6ENS5_IJNS4_1CILi2EEENSA_ILi1EEESC_EEENS1_35KernelTmaWarpSpecializedCooperativeEEENS5_IJNSA_ILi384EEENSA_ILi160EEENSA_ILi64EEEEEEaNS5_IJlSC_lEEEaSK_NS4_8TiledMMAINS4_8MMA_AtomIJNS4_4SM904GMMA26MMA_64x32x32_S32S8S8_SS_TNEEEENS4_6LayoutISD_NS5_IJSC_NSA_ILi0EEESS_EEEEENS5_IJNS4_10UnderscoreESV_SV_EEEEENS4_13SM90_TMA_LOADENS4_14ComposedLayoutINS4_7SwizzleILi2ELi4ELi3EEENS4_18smem_ptr_flag_bitsILi8EEENSR_INS5_IJNSA_ILi8EEESI_EEENS5_IJSI_SC_EEEEEEEvNS4_8identityENS4_23SM90_TMA_LOAD_MULTICASTES18_vS19_EENS_8epilogue10collective6detail29Sm90TmaWarpSpecializedAdapterINS1D_15DefaultEpilogueIaSK_SK_NS1C_6thread17LinearCombinationIaLi1EiiLNS1H_9ScaleType4KindE0ELNS_15FloatRoundStyleE2EaEENS1_15EpilogueDefaultEEEEEvvEEEEvNT_6ParamsE:
        .type           _ZN7cutlass13device_kernelINS_4gemm6kernel13GemmUniversalIN4cute5tupleIJiiiiEEENS1_10collective13CollectiveMmaINS1_34MainloopSm90TmaGmmaWarpSpecializedILi6ENS5_IJNS4_1CILi2EEENSA_ILi1EEESC_EEENS1_35KernelTmaWarpSpecializedCooperativeEEENS5_IJNSA_ILi384EEENSA_ILi160EEENSA_ILi64EEEEEEaNS5_IJlSC_lEEEaSK_NS4_8TiledMMAINS4_8MMA_AtomIJNS4_4SM904GMMA26MMA_64x32x32_S32S8S8_SS_TNEEEENS4_6LayoutISD_NS5_IJSC_NSA_ILi0EEESS_EEEEENS5_IJNS4_10UnderscoreESV_SV_EEEEENS4_13SM90_TMA_LOADENS4_14ComposedLayoutINS4_7SwizzleILi2ELi4ELi3EEENS4_18smem_ptr_flag_bitsILi8EEENSR_INS5_IJNSA_ILi8EEESI_EEENS5_IJSI_SC_EEEEEEEvNS4_8identityENS4_23SM90_TMA_LOAD_MULTICASTES18_vS19_EENS_8epilogue10collective6detail29Sm90TmaWarpSpecializedAdapterINS1D_15DefaultEpilogueIaSK_SK_NS1C_6thread17LinearCombinationIaLi1EiiLNS1H_9ScaleType4KindE0ELNS_15FloatRoundStyleE2EaEENS1_15EpilogueDefaultEEEEEvvEEEEvNT_6ParamsE,@function
        .size           _ZN7cutlass13device_kernelINS_4gemm6kernel13GemmUniversalIN4cute5tupleIJiiiiEEENS1_10collective13CollectiveMmaINS1_34MainloopSm90TmaGmmaWarpSpecializedILi6ENS5_IJNS4_1CILi2EEENSA_ILi1EEESC_EEENS1_35KernelTmaWarpSpecializedCooperativeEEENS5_IJNSA_ILi384EEENSA_ILi160EEENSA_ILi64EEEEEEaNS5_IJlSC_lEEEaSK_NS4_8TiledMMAINS4_8MMA_AtomIJNS4_4SM904GMMA26MMA_64x32x32_S32S8S8_SS_TNEEEENS4_6LayoutISD_NS5_IJSC_NSA_ILi0EEESS_EEEEENS5_IJNS4_10UnderscoreESV_SV_EEEEENS4_13SM90_TMA_LOADENS4_14ComposedLayoutINS4_7SwizzleILi2ELi4ELi3EEENS4_18smem_ptr_flag_bitsILi8EEENSR_INS5_IJNSA_ILi8EEESI_EEENS5_IJSI_SC_EEEEEEEvNS4_8identityENS4_23SM90_TMA_LOAD_MULTICASTES18_vS19_EENS_8epilogue10collective6detail29Sm90TmaWarpSpecializedAdapterINS1D_15DefaultEpilogueIaSK_SK_NS1C_6thread17LinearCombinationIaLi1EiiLNS1H_9ScaleType4KindE0ELNS_15FloatRoundStyleE2EaEENS1_15EpilogueDefaultEEEEEvvEEEEvNT_6ParamsE,(.L_x_559 - _ZN7cutlass13device_kernelINS_4gemm6kernel13GemmUniversalIN4cute5tupleIJiiiiEEENS1_10collective13CollectiveMmaINS1_34MainloopSm90TmaGmmaWarpSpecializedILi6ENS5_IJNS4_1CILi2EEENSA_ILi1EEESC_EEENS1_35KernelTmaWarpSpecializedCooperativeEEENS5_IJNSA_ILi384EEENSA_ILi160EEENSA_ILi64EEEEEEaNS5_IJlSC_lEEEaSK_NS4_8TiledMMAINS4_8MMA_AtomIJNS4_4SM904GMMA26MMA_64x32x32_S32S8S8_SS_TNEEEENS4_6LayoutISD_NS5_IJSC_NSA_ILi0EEESS_EEEEENS5_IJNS4_10UnderscoreESV_SV_EEEEENS4_13SM90_TMA_LOADENS4_14ComposedLayoutINS4_7SwizzleILi2ELi4ELi3EEENS4_18smem_ptr_flag_bitsILi8EEENSR_INS5_IJNSA_ILi8EEESI_EEENS5_IJSI_SC_EEEEEEEvNS4_8identityENS4_23SM90_TMA_LOAD_MULTICASTES18_vS19_EENS_8epilogue10collective6detail29Sm90TmaWarpSpecializedAdapterINS1D_15DefaultEpilogueIaSK_SK_NS1C_6thread17LinearCombinationIaLi1EiiLNS1H_9ScaleType4KindE0ELNS_15FloatRoundStyleE2EaEENS1_15EpilogueDefaultEEEEEvvEEEEvNT_6ParamsE)
        .other          _ZN7cutlass13device_kernelINS_4gemm6kernel13GemmUniversalIN4cute5tupleIJiiiiEEENS1_10collective13CollectiveMmaINS1_34MainloopSm90TmaGmmaWarpSpecializedILi6ENS5_IJNS4_1CILi2EEENSA_ILi1EEESC_EEENS1_35KernelTmaWarpSpecializedCooperativeEEENS5_IJNSA_ILi384EEENSA_ILi160EEENSA_ILi64EEEEEEaNS5_IJlSC_lEEEaSK_NS4_8TiledMMAINS4_8MMA_AtomIJNS4_4SM904GMMA26MMA_64x32x32_S32S8S8_SS_TNEEEENS4_6LayoutISD_NS5_IJSC_NSA_ILi0EEESS_EEEEENS5_IJNS4_10UnderscoreESV_SV_EEEEENS4_13SM90_TMA_LOADENS4_14ComposedLayoutINS4_7SwizzleILi2ELi4ELi3EEENS4_18smem_ptr_flag_bitsILi8EEENSR_INS5_IJNSA_ILi8EEESI_EEENS5_IJSI_SC_EEEEEEEvNS4_8identityENS4_23SM90_TMA_LOAD_MULTICASTES18_vS19_EENS_8epilogue10collective6detail29Sm90TmaWarpSpecializedAdapterINS1D_15DefaultEpilogueIaSK_SK_NS1C_6thread17LinearCombinationIaLi1EiiLNS1H_9ScaleType4KindE0ELNS_15FloatRoundStyleE2EaEENS1_15EpilogueDefaultEEEEEvvEEEEvNT_6ParamsE,@"STO_CUDA_ENTRY STV_DEFAULT"
_ZN7cutlass13device_kernelINS_4gemm6kernel13GemmUniversalIN4cute5tupleIJiiiiEEENS1_10collective13CollectiveMmaINS1_34MainloopSm90TmaGmmaWarpSpecializedILi6ENS5_IJNS4_1CILi2EEENSA_ILi1EEESC_EEENS1_35KernelTmaWarpSpecializedCooperativeEEENS5_IJNSA_ILi384EEENSA_ILi160EEENSA_ILi64EEEEEEaNS5_IJlSC_lEEEaSK_NS4_8TiledMMAINS4_8MMA_AtomIJNS4_4SM904GMMA26MMA_64x32x32_S32S8S8_SS_TNEEEENS4_6LayoutISD_NS5_IJSC_NSA_ILi0EEESS_EEEEENS5_IJNS4_10UnderscoreESV_SV_EEEEENS4_13SM90_TMA_LOADENS4_14ComposedLayoutINS4_7SwizzleILi2ELi4ELi3EEENS4_18smem_ptr_flag_bitsILi8EEENSR_INS5_IJNSA_ILi8EEESI_EEENS5_IJSI_SC_EEEEEEEvNS4_8identityENS4_23SM90_TMA_LOAD_MULTICASTES18_vS19_EENS_8epilogue10collective6detail29Sm90TmaWarpSpecializedAdapterINS1D_15DefaultEpilogueIaSK_SK_NS1C_6thread17LinearCombinationIaLi1EiiLNS1H_9ScaleType4KindE0ELNS_15FloatRoundStyleE2EaEENS1_15EpilogueDefaultEEEEEvvEEEEvNT_6ParamsE:
[----:B------:R-:W0:Y:S02]  /*0000*/  LDC R1, c[0x0][0x28] ;  /* 0x00000a00ff017b82 */ /* 0x000e240000000800 */
[----:B0-----:R-:W-:Y:S01]  /*0010*/  VIADD R1, R1, 0xfffffe80 ;  /* 0xfffffe8001017836 */ /* 0x001fe20000000000 */
[----:B------:R-:W0:Y:S01]  /*0020*/  S2R R4, SR_TID.X ;  /* 0x0000000000047919 */ /* 0x000e220000002100 */
[----:B------:R-:W-:Y:S01]  /*0030*/  ELECT P0, URZ, PT ;  /* 0x00000000003f782f */ /* 0x000fe20003800000 */
[----:B------:R-:W-:Y:S01]  /*0040*/  BSSY B0, `(.L_x_0) ;  /* 0x0000015000007945 */ /* 0x000fe20003800000 */
[--C-:B0-----:R-:W-:Y:S02]  /*0050*/  SHF.R.U32.HI R0, RZ, 0x5, R4.reuse ;  /* 0x00000005ff007819 */ /* 0x101fe40000011604 */
[----:B------:R-:W-:-:S03]  /*0060*/  SHF.R.U32.HI R2, RZ, 0x7, R4 ;  /* 0x00000007ff027819 */ /* 0x000fc60000011604 */
[----:B------:R-:W0:Y:S04]  /*0070*/  SHFL.IDX PT, R3, R0, RZ, 0x1f ;  /* 0x00001fff00037589 */ /* 0x000e2800000e0000 */
[----:B------:R-:W1:Y:S01]  /*0080*/  SHFL.IDX PT, R2, R2, RZ, 0x1f ;  /* 0x00001fff02027589 */ /* 0x000e6200000e0000 */
[----:B0-----:R-:W-:Y:S02]  /*0090*/  R2UR UR9, R3 ;  /* 0x00000000030972ca */ /* 0x001fe400000e0000 */
[----:B-1----:R-:W-:-:S11]  /*00a0*/  R2UR UR5, R2 ;  /* 0x00000000020572ca */ /* 0x002fd600000e0000 */
[----:B------:R-:W-:Y:S02]  /*00b0*/  USHF.R.S32.HI UR4, URZ, 0x1f, UR9 ;  /* 0x0000001f3f047899 */ /* 0x000fe40008011409 */
[----:B------:R-:W-:Y:S02]  /*00c0*/  ISETP.NE.OR P0, PT, RZ, UR9, !P0 ;  /* 0x00000009ff007c0c */ /* 0x000fe4000c705670 */
[----:B------:R-:W-:-:S04]  /*00d0*/  ULEA.HI UR4, UR4, UR9, URZ, 0x2 ;  /* 0x0000000904047291 */ /* 0x000fc8000f8f103f */
[----:B------:R-:W-:-:S04]  /*00e0*/  ULOP3.LUT UR4, UR4, 0xfffffffc, URZ, 0xc0, !UPT ;  /* 0xfffffffc04047892 */ /* 0x000fc8000f8ec03f */
[----:B------:R-:W-:-:S03]  /*00f0*/  UIADD3 UR9, UR9, -UR4, URZ ;  /* 0x8000000409097290 */ /* 0x000fc6000fffe03f */
[----:B------:R-:W-:Y:S09]  /*0100*/  @P0 BRA `(.L_x_1) ;  /* 0x0000000000200947 */ /* 0x000ff20003800000 */
[----:B------:R-:W-:Y:S02]  /*0110*/  ULDC.64 UR6, c[0x0][0x198] ;  /* 0x0000660000067ab9 */ /* 0x000fe40000000a00 */
[----:B------:R-:W-:Y:S02]  /*0120*/  UIADD3 UR10, UP0, UR6, 0xf0, URZ ;  /* 0x000000f0060a7890 */ /* 0x000fe4000ff1e03f */
[----:B------:R-:W-:Y:S02]  /*0130*/  UIADD3 UR6, UP1, UR6, 0x1f0, URZ ;  /* 0x000001f006067890 */ /* 0x000fe4000ff3e03f */
[----:B------:R-:W-:Y:S02]  /*0140*/  UIADD3.X UR11, URZ, UR7, URZ, UP0, !UPT ;  /* 0x000000073f0b7290 */ /* 0x000fe400087fe43f */
[----:B------:R-:W-:-:S07]  /*0150*/  UIADD3.X UR7, URZ, UR7, URZ, UP1, !UPT ;  /* 0x000000073f077290 */ /* 0x000fce0008ffe43f */
[----:B------:R0:W-:Y:S02]  /*0160*/  UTMACCTL.PF [UR10] ;  /* 0x000000000a0079b9 */ /* 0x0001e40008040000 */
[----:B------:R0:W-:Y:S02]  /*0170*/  UTMACCTL.PF [UR6] ;  /* 0x00000000060079b9 */ /* 0x0001e40008040000 */
[----:B0-----:R-:W-:Y:S01]  /*0180*/  NOP ;  /* 0x0000000000007918 */ /* 0x001fe20000000000 */
.L_x_1:
[----:B------:R-:W-:Y:S05]  /*0190*/  BSYNC B0 ;  /* 0x0000000000007941 */ /* 0x000fea0003800000 */
.L_x_0:
[----:B------:R-:W0:Y:S01]  /*01a0*/  SHFL.IDX PT, R2, R0, RZ, 0x1f ;  /* 0x00001fff00027589 */ /* 0x000e2200000e0000 */
[----:B------:R-:W-:Y:S01]  /*01b0*/  UISETP.NE.AND UP0, UPT, UR9, 0x3, UPT ;  /* 0x000000030900788c */ /* 0x000fe2000bf05270 */
[----:B------:R-:W-:Y:S01]  /*01c0*/  ISETP.NE.AND P1, PT, RZ, UR5, PT ;  /* 0x00000005ff007c0c */ /* 0x000fe2000bf25270 */
[----:B------:R-:W-:Y:S02]  /*01d0*/  UIADD3 UR16, UR5, -0x1, URZ ;  /* 0xffffffff05107890 */ /* 0x000fe4000fffe03f */
[----:B------:R-:W-:Y:S02]  /*01e0*/  UISETP.EQ.OR UP0, UPT, UR9, URZ, !UP0 ;  /* 0x0000003f0900728c */ /* 0x000fe4000c702670 */
[----:B------:R-:W-:Y:S02]  /*01f0*/  UISETP.GE.U32.AND UP1, UPT, UR16, 0x2, UPT ;  /* 0x000000021000788c */ /* 0x000fe4000bf26070 */
[----:B------:R-:W-:-:S04]  /*0200*/  UISETP.EQ.AND UP0, UPT, UR5, URZ, UP0 ;  /* 0x0000003f0500728c */ /* 0x000fc80008702270 */
[----:B------:R-:W-:-:S04]  /*0210*/  USEL UR36, URZ, 0x1, !UP0 ;  /* 0x000000013f247887 */ /* 0x000fc8000c000000 */
[----:B------:R-:W-:Y:S01]  /*0220*/  USEL UR36, UR36, 0x2, UP1 ;  /* 0x0000000224247887 */ /* 0x000fe20008800000 */
[----:B0-----:R-:W-:-:S13]  /*0230*/  ISETP.NE.AND P0, PT, R2, RZ, PT ;  /* 0x000000ff0200720c */ /* 0x001fda0003f05270 */
[----:B------:R-:W-:Y:S05]  /*0240*/  @P0 BRA `(.L_x_2) ;  /* 0x0000000000680947 */ /* 0x000fea0003800000 */
[----:B------:R-:W0:Y:S01]  /*0250*/  S2UR UR8, SR_CgaCtaId ;  /* 0x00000000000879c3 */ /* 0x000e220000008800 */
[----:B------:R-:W-:Y:S01]  /*0260*/  UMOV UR4, 0x400 ;  /* 0x0000040000047882 */ /* 0x000fe20000000000 */
[----:B------:R-:W-:Y:S01]  /*0270*/  UMOV UR5, 0x1 ;  /* 0x0000000100057882 */ /* 0x000fe20000000000 */
[----:B------:R-:W-:Y:S01]  /*0280*/  UMOV UR6, 0x4 ;  /* 0x0000000400067882 */ /* 0x000fe20000000000 */
[----:B------:R-:W-:Y:S01]  /*0290*/  ELECT P0, URZ, PT ;  /* 0x00000000003f782f */ /* 0x000fe20003800000 */
[----:B------:R-:W-:-:S04]  /*02a0*/  UIADD3 UR6, -UR6, 0x100000, URZ ;  /* 0x0010000006067890 */ /* 0x000fc8000fffe13f */
[----:B------:R-:W-:Y:S02]  /*02b0*/  USHF.L.U32 UR7, UR6, 0xb, URZ ;  /* 0x0000000b06077899 */ /* 0x000fe4000800063f */
[----:B------:R-:W-:Y:S02]  /*02c0*/  USHF.L.U32 UR6, UR6, 0x1, URZ ;  /* 0x0000000106067899 */ /* 0x000fe4000800063f */
[----:B0-----:R-:W-:Y:S02]  /*02d0*/  ULEA UR8, UR8, UR4, 0x18 ;  /* 0x0000000408087291 */ /* 0x001fe4000f8ec03f */
[----:B------:R-:W-:-:S04]  /*02e0*/  UIADD3 UR4, -UR5, 0x100000, URZ ;  /* 0x0010000005047890 */ /* 0x000fc8000fffe13f */
[----:B------:R-:W-:Y:S02]  /*02f0*/  USHF.L.U32 UR5, UR4, 0xb, URZ ;  /* 0x0000000b04057899 */ /* 0x000fe4000800063f */
[----:B------:R-:W-:Y:S01]  /*0300*/  USHF.L.U32 UR4, UR4, 0x1, URZ ;  /* 0x0000000104047899 */ /* 0x000fe2000800063f */
[----:B------:R-:W0:Y:S11]  /*0310*/  FENCE.VIEW.ASYNC.S ;  /* 0x00000000000073c6 */ /* 0x000e360000000000 */
[----:B0-----:R0:W1:Y:S01]  /*0320*/  SYNCS.EXCH.64 URZ, [UR8], UR4 ;  /* 0x00000004083f75b2 */ /* 0x0010620008000100 */
[----:B------:R0:W2:Y:S01]  /*0330*/  SYNCS.EXCH.64 URZ, [UR8+0x30], UR6 ;  /* 0x00003006083f75b2 */ /* 0x0000a20008000100 */
[----:B------:R0:W3:Y:S01]  /*0340*/  SYNCS.EXCH.64 URZ, [UR8+0x8], UR4 ;  /* 0x00000804083f75b2 */ /* 0x0000e20008000100 */
[----:B------:R0:W4:Y:S01]  /*0350*/  SYNCS.EXCH.64 URZ, [UR8+0x38], UR6 ;  /* 0x00003806083f75b2 */ /* 0x0001220008000100 */
[----:B------:R0:W0:Y:S01]  /*0360*/  SYNCS.EXCH.64 URZ, [UR8+0x10], UR4 ;  /* 0x00001004083f75b2 */ /* 0x0000220008000100 */
[----:B------:R0:W0:Y:S01]  /*0370*/  SYNCS.EXCH.64 URZ, [UR8+0x40], UR6 ;  /* 0x00004006083f75b2 */ /* 0x0000220008000100 */
[----:B------:R0:W0:Y:S01]  /*0380*/  SYNCS.EXCH.64 URZ, [UR8+0x18], UR4 ;  /* 0x00001804083f75b2 */ /* 0x0000220008000100 */
[----:B------:R0:W0:Y:S01]  /*0390*/  SYNCS.EXCH.64 URZ, [UR8+0x48], UR6 ;  /* 0x00004806083f75b2 */ /* 0x0000220008000100 */
[----:B------:R0:W0:Y:S01]  /*03a0*/  SYNCS.EXCH.64 URZ, [UR8+0x20], UR4 ;  /* 0x00002004083f75b2 */ /* 0x0000220008000100 */
[----:B------:R0:W0:Y:S01]  /*03b0*/  SYNCS.EXCH.64 URZ, [UR8+0x50], UR6 ;  /* 0x00005006083f75b2 */ /* 0x0000220008000100 */
[----:B------:R0:W0:Y:S01]  /*03c0*/  SYNCS.EXCH.64 URZ, [UR8+0x28], UR4 ;  /* 0x00002804083f75b2 */ /* 0x0000220008000100 */
[----:B------:R0:W0:Y:S01]  /*03d0*/  SYNCS.EXCH.64 URZ, [UR8+0x58], UR6 ;  /* 0x00005806083f75b2 */ /* 0x0000220008000100 */
[----:B------:R-:W-:Y:S01]  /*03e0*/  NOP ;  /* 0x0000000000007918 */ /* 0x000fe20000000000 */
.L_x_2:
[----:B------:R-:W5:Y:S01]  /*03f0*/  S2UR UR13, SR_CTAID.X ;  /* 0x00000000000d79c3 */ /* 0x000f620000002500 */
[----:B------:R-:W-:Y:S01]  /*0400*/  SHF.R.S32.HI R3, RZ, 0x1f, R4 ;  /* 0x0000001fff037819 */ /* 0x000fe20000011404 */
[----:B------:R1:W2:Y:S01]  /*0410*/  SHFL.IDX PT, R6, R0, RZ, 0x1f ;  /* 0x00001fff00067589 */ /* 0x0002a200000e0000 */
[----:B0-----:R-:W-:Y:S01]  /*0420*/  ULDC UR4, c[0x0][0x150] ;  /* 0x0000540000047ab9 */ /* 0x001fe20000000800 */
[----:B------:R-:W-:Y:S02]  /*0430*/  ELECT P0, URZ, PT ;  /* 0x00000000003f782f */ /* 0x000fe40003800000 */
[----:B------:R-:W-:Y:S01]  /*0440*/  LEA.HI R3, R3, R4, RZ, 0x7 ;  /* 0x0000000403037211 */ /* 0x000fe200078f38ff */
[----:B------:R-:W-:Y:S01]  /*0450*/  ULDC UR5, c[0x0][0x154] ;  /* 0x0000550000057ab9 */ /* 0x000fe20000000800 */
[----:B------:R-:W-:Y:S01]  /*0460*/  SHF.R.S32.HI R7, RZ, 0x1f, R2 ;  /* 0x0000001fff077819 */ /* 0x000fe20000011402 */
[----:B------:R-:W0:Y:S01]  /*0470*/  S2UR UR10, SR_CTAID.Y ;  /* 0x00000000000a79c3 */ /* 0x000e220000002600 */
[----:B------:R-:W-:Y:S01]  /*0480*/  LOP3.LUT R3, R3, 0xffffff80, RZ, 0xc0, !PT ;  /* 0xffffff8003037812 */ /* 0x000fe200078ec0ff */
[----:B------:R-:W-:Y:S01]  /*0490*/  ULDC UR8, c[0x0][0x144] ;  /* 0x0000510000087ab9 */ /* 0x000fe20000000800 */
[----:B------:R-:W-:Y:S01]  /*04a0*/  LEA.HI R7, R7, R2, RZ, 0x2 ;  /* 0x0000000207077211 */ /* 0x000fe200078f10ff */
[----:B------:R-:W-:Y:S01]  /*04b0*/  NOP ;  /* 0x0000000000007918 */ /* 0x000fe20000000000 */
[----:B------:R-:W-:Y:S01]  /*04c0*/  NOP ;  /* 0x0000000000007918 */ /* 0x000fe20000000000 */
[----:B------:R-:W-:Y:S01]  /*04d0*/  IMAD.IADD R3, R4, 0x1, -R3 ;  /* 0x0000000104037824 */ /* 0x000fe200078e0a03 */
[----:B------:R-:W-:Y:S01]  /*04e0*/  LOP3.LUT R7, R7, 0x3ffffffc, RZ, 0xc0, !PT ;  /* 0x3ffffffc07077812 */ /* 0x000fe200078ec0ff */
[----:B------:R-:W-:-:S03]  /*04f0*/  ULDC UR11, c[0x0][0x148] ;  /* 0x00005200000b7ab9 */ /* 0x000fc60000000800 */
[----:B------:R-:W-:Y:S01]  /*0500*/  SHF.R.S32.HI R4, RZ, 0x1f, R3 ;  /* 0x0000001fff047819 */ /* 0x000fe20000011403 */
[----:B------:R-:W-:-:S03]  /*0510*/  IMAD.IADD R2, R2, 0x1, -R7 ;  /* 0x0000000102027824 */ /* 0x000fc600078e0a07 */
[----:B------:R-:W-:Y:S02]  /*0520*/  LEA.HI R4, R4, R3, RZ, 0x3 ;  /* 0x0000000304047211 */ /* 0x000fe400078f18ff */
[----:B-----5:R-:W-:Y:S02]  /*0530*/  I2FP.F32.U32 R5, UR13 ;  /* 0x0000000d00057c45 */ /* 0x020fe40008201000 */
[--C-:B-1----:R-:W-:Y:S02]  /*0540*/  SHF.R.S32.HI R0, RZ, 0x3, R4.reuse ;  /* 0x00000003ff007819 */ /* 0x102fe40000011404 */
[----:B--2---:R-:W-:Y:S01]  /*0550*/  ISETP.NE.OR P0, PT, R6, RZ, !P0 ;  /* 0x000000ff0600720c */ /* 0x004fe20004705670 */
[----:B------:R-:W-:Y:S01]  /*0560*/  FMUL R8, R5, UR4 ;  /* 0x0000000405087c20 */ /* 0x000fe20008400000 */
[----:B------:R-:W-:-:S04]  /*0570*/  SHF.R.S32.HI R5, RZ, 0x1f, R4 ;  /* 0x0000001fff057819 */ /* 0x000fc80000011404 */
[----:B------:R-:W-:Y:S01]  /*0580*/  LEA.HI R5, R5, R0, RZ, 0x2 ;  /* 0x0000000005057211 */ /* 0x000fe200078f10ff */
[----:B------:R-:W1:Y:S03]  /*0590*/  F2I.U32.TRUNC.NTZ R8, R8 ;  /* 0x0000000800087305 */ /* 0x000e66000020f000 */
[----:B------:R-:W-:-:S03]  /*05a0*/  LOP3.LUT R5, R5, 0xfffffffc, RZ, 0xc0, !PT ;  /* 0xfffffffc05057812 */ /* 0x000fc600078ec0ff */
[----:B------:R-:W-:Y:S01]  /*05b0*/  VOTEU.ALL UP0, P0 ;  /* 0x00000000003f7886 */ /* 0x000fe20000000000 */
[----:B------:R-:W-:Y:S01]  /*05c0*/  VOTEU.ALL UP1, P0 ;  /* 0x00000000003f7886 */ /* 0x000fe20000020000 */
[----:B------:R-:W-:Y:S01]  /*05d0*/  IMAD.IADD R5, R0, 0x1, -R5 ;  /* 0x0000000100057824 */ /* 0x000fe200078e0a05 */
[----:B0-----:R-:W-:Y:S02]  /*05e0*/  I2FP.F32.U32 R0, UR10 ;  /* 0x0000000a00007c45 */ /* 0x001fe40008201000 */
[----:B------:R-:W0:Y:S01]  /*05f0*/  @!UP0 S2UR UR7, SR_CgaCtaId ;  /* 0x00000000000789c3 */ /* 0x000e220000008800 */
[----:B------:R-:W-:Y:S01]  /*0600*/  IMAD R2, R2, 0x4, R5 ;  /* 0x0000000402027824 */ /* 0x000fe200078e0205 */
[----:B------:R-:W-:Y:S01]  /*0610*/  @!UP0 UMOV UR6, 0x400 ;  /* 0x0000040000068882 */ /* 0x000fe20000000000 */
[----:B------:R-:W-:Y:S01]  /*0620*/  FMUL R4, R0, UR5 ;  /* 0x0000000500047c20 */ /* 0x000fe20008400000 */
[----:B-1----:R-:W-:Y:S02]  /*0630*/  R2UR UR4, R8 ;  /* 0x00000000080472ca */ /* 0x002fe400000e0000 */
[----:B------:R-:W-:-:S03]  /*0640*/  LEA.HI R0, R2, R2, RZ, 0x1 ;  /* 0x0000000202007211 */ /* 0x000fc600078f08ff */
[----:B------:R-:W1:Y:S01]  /*0650*/  F2I.U32.TRUNC.NTZ R4, R4 ;  /* 0x0000000400047305 */ /* 0x000e62000020f000 */
[----:B------:R-:W-:-:S05]  /*0660*/  LOP3.LUT R5, R0, 0xfffffffe, RZ, 0xc0, !PT ;  /* 0xfffffffe00057812 */ /* 0x000fca00078ec0ff */
[----:B------:R-:W-:Y:S02]  /*0670*/  IMAD.IADD R5, R2, 0x1, -R5 ;  /* 0x0000000102057824 */ /* 0x000fe400078e0a05 */
[----:B------:R-:W-:-:S04]  /*0680*/  UIADD3 UR4, -UR4, URZ, URZ ;  /* 0x0000003f04047290 */ /* 0x000fc8000fffe13f */
[----:B------:R-:W-:Y:S01]  /*0690*/  UIMAD UR8, UR8, UR4, UR13 ;  /* 0x00000004080872a4 */ /* 0x000fe2000f8e020d */
[----:B-1----:R-:W-:Y:S02]  /*06a0*/  R2UR UR12, R4 ;  /* 0x00000000040c72ca */ /* 0x002fe400000e0000 */
[----:B------:R-:W-:Y:S01]  /*06b0*/  UMOV UR4, 0x20 ;  /* 0x0000002000047882 */ /* 0x000fe20000000000 */
[----:B0-----:R-:W-:Y:S02]  /*06c0*/  @!UP0 ULEA UR6, UR7, UR6, 0x18 ;  /* 0x0000000607068291 */ /* 0x001fe4000f8ec03f */
[----:B------:R-:W-:Y:S01]  /*06d0*/  ISETP.NE.AND P3, PT, R5, UR8, PT ;  /* 0x0000000805007c0c */ /* 0x000fe2000bf65270 */
[----:B------:R-:W-:-:S04]  /*06e0*/  @!UP0 UIADD3 UR4, -UR4, 0x100000, URZ ;  /* 0x0010000004048890 */ /* 0x000fc8000fffe13f */
[----:B------:R-:W-:Y:S02]  /*06f0*/  @!UP0 USHF.L.U32 UR5, UR4, 0xb, URZ ;  /* 0x0000000b04058899 */ /* 0x000fe4000800063f */
[----:B------:R-:W-:Y:S01]  /*0700*/  @!UP0 USHF.L.U32 UR4, UR4, 0x1, URZ ;  /* 0x0000000104048899 */ /* 0x000fe2000800063f */
[C---:B------:R-:W-:Y:S01]  /*0710*/  IMAD.SHL.U32 R5, R2.reuse, 0x4, RZ ;  /* 0x0000000402057824 */ /* 0x040fe200078e00ff */
[----:B------:R-:W-:Y:S01]  /*0720*/  VOTEU.ALL UP0, P0 ;  /* 0x00000000003f7886 */ /* 0x000fe20000000000 */
[----:B------:R-:W0:Y:S01]  /*0730*/  LDC R4, c[0x0][0x140] ;  /* 0x00005000ff047b82 */ /* 0x000e220000000800 */
[----:B------:R-:W-:Y:S02]  /*0740*/  LOP3.LUT P0, RZ, R3, 0x7, RZ, 0xc0, !PT ;  /* 0x0000000703ff7812 */ /* 0x000fe4000780c0ff */
[----:B------:R-:W-:Y:S01]  /*0750*/  LOP3.LUT R9, R2, 0xc, R5, 0x78, !PT ;  /* 0x0000000c02097812 */ /* 0x000fe200078e7805 */
[----:B------:R-:W-:-:S03]  /*0760*/  UIADD3 UR12, -UR12, URZ, URZ ;  /* 0x0000003f0c0c7290 */ /* 0x000fc6000fffe13f */
[C---:B------:R-:W-:Y:S01]  /*0770*/  ISETP.LT.U32.AND P0, PT, R9.reuse, 0x2, !P0 ;  /* 0x000000020900780c */ /* 0x040fe20004701070 */
[----:B------:R1:W-:Y:S04]  /*0780*/  STL [R1+0x84], R9 ;  /* 0x0000840901007387 */ /* 0x0003e80000100800 */
[----:B------:R-:W2:Y:S02]  /*0790*/  FENCE.VIEW.ASYNC.S ;  /* 0x00000000000073c6 */ /* 0x000ea40000000000 */
[----:B--2---:R-:W2:Y:S01]  /*07a0*/  @!UP0 SYNCS.EXCH.64 URZ, [UR6+0x70], UR4 ;  /* 0x00007004063f85b2 */ /* 0x004ea20008000100 */
[----:B------:R-:W-:Y:S02]  /*07b0*/  @P3 LEA.HI R0, R9, R9, RZ, 0x1 ;  /* 0x0000000909003211 */ /* 0x000fe400078f08ff */
[----:B------:R-:W-:-:S02]  /*07c0*/  SEL R3, RZ, 0x1, !P0 ;  /* 0x00000001ff037807 */ /* 0x000fc40004000000 */
[----:B------:R-:W-:Y:S02]  /*07d0*/  @P3 SHF.R.S32.HI R0, RZ, 0x1, R0 ;  /* 0x00000001ff003819 */ /* 0x000fe40000011400 */
[----:B0-----:R-:W-:Y:S01]  /*07e0*/  ISETP.EQ.U32.AND P2, PT, R4, 0x1, PT ;  /* 0x000000010400780c */ /* 0x001fe20003f42070 */
[----:B------:R0:W1:Y:S01]  /*07f0*/  @!UP1 SYNCS.EXCH.64 URZ, [UR6+0x78], UR4 ;  /* 0x00007804063f95b2 */ /* 0x0000620008000100 */
[----:B------:R-:W-:Y:S01]  /*0800*/  NOP ;  /* 0x0000000000007918 */ /* 0x000fe20000000000 */
[----:B0-----:R-:W-:-:S06]  /*0810*/  UIMAD UR4, UR11, UR12, UR10 ;  /* 0x0000000c0b0472a4 */ /* 0x001fcc000f8e020a */
[----:B------:R-:W-:Y:S01]  /*0820*/  @P3 ISETP.NE.AND P4, PT, R0, UR4, PT ;  /* 0x0000000400003c0c */ /* 0x000fe2000bf85270 */
[----:B------:R-:W-:-:S03]  /*0830*/  IMAD.MOV.U32 R0, RZ, RZ, 0x1 ;  /* 0x00000001ff007424 */ /* 0x000fc600078e00ff */
[----:B------:R-:W-:-:S04]  /*0840*/  @P3 SEL R0, RZ, 0x1, P4 ;  /* 0x00000001ff003807 */ /* 0x000fc80002000000 */
[----:B------:R-:W-:-:S05]  /*0850*/  LOP3.LUT R0, R0, R3, RZ, 0xc0, !PT ;  /* 0x0000000300007212 */ /* 0x000fca00078ec0ff */
[----:B------:R0:W-:Y:S01]  /*0860*/  STL [R1+0x80], R0 ;  /* 0x0000800001007387 */ /* 0x0001e20000100800 */
[----:B--2---:R-:W-:Y:S05]  /*0870*/  @!P2 BRA `(.L_x_3) ;  /* 0x000000000008a947 */ /* 0x004fea0003800000 */
[----:B-1-34-:R-:W-:Y:S01]  /*0880*/  UCGABAR_ARV ;  /* 0x00000000000079c7 */ /* 0x01afe20008000000 */
[----:B------:R-:W-:Y:S05]  /*0890*/  BRA `(.L_x_4) ;  /* 0x0000000000047947 */ /* 0x000fea0003800000 */
.L_x_3:
[----:B-1-34-:R-:W-:Y:S01]  /*08a0*/  NOP ;  /* 0x0000000000007918 */ /* 0x01afe20000000000 */
.L_x_4:
[----:B------:R-:W-:Y:S01]  /*08b0*/  ULDC UR4, c[0x0][0x65c] ;  /* 0x0001970000047ab9 */ /* 0x000fe20000000800 */
[----:B------:R-:W-:Y:S01]  /*08c0*/  UMOV UR5, URZ ;  /* 0x0000003f00057c82 */ /* 0x000fe20008000000 */
[----:B------:R-:W-:-:S03]  /*08d0*/  UISETP.NE.AND UP0, UPT, UR4, 0x1, UPT ;  /* 0x000000010400788c */ /* 0x000fc6000bf05270 */
[----:B------:R-:W-:Y:S01]  /*08e0*/  UMOV UR4, UR13 ;  /* 0x0000000d00047c82 */ /* 0x000fe20008000000 */
[----:B------:R-:W-:Y:S02]  /*08f0*/  UP2UR UR37, UPR, URZ, 0x1 ;  /* 0x000000013f257883 */ /* 0x000fe40008000000 */
[----:B------:R-:W-:Y:S02]  /*0900*/  PLOP3.LUT P0, PT, PT, PT, UP0, 0x80, 0x0 ;  /* 0x000000000000781c */ /* 0x000fe40003f0f008 */
[----:B------:R-:W-:Y:S02]  /*0910*/  PLOP3.LUT P3, PT, PT, PT, UP0, 0x80, 0x0 ;  /* 0x000000000000781c */ /* 0x000fe40003f6f008 */
[----:B------:R-:W-:Y:S01]  /*0920*/  PLOP3.LUT P5, PT, PT, PT, UP0, 0x80, 0x0 ;  /* 0x000000000000781c */ /* 0x000fe20003faf008 */
[----:B------:R-:W-:Y:S01]  /*0930*/  @UP0 ULDC UR14, c[0x0][0x10] ;  /* 0x00000400000e0ab9 */ /* 0x000fe20000000800 */
[----:B------:R-:W-:Y:S01]  /*0940*/  @UP0 UMOV UR6, UR10 ;  /* 0x0000000a00060c82 */ /* 0x000fe20008000000 */
[----:B------:R-:W-:Y:S01]  /*0950*/  @UP0 UMOV UR7, URZ ;  /* 0x0000003f00070c82 */ /* 0x000fe20008000000 */
[----:B------:R-:W-:Y:S01]  /*0960*/  PLOP3.LUT P4, PT, PT, PT, UP0, 0x80, 0x0 ;  /* 0x000000000000781c */ /* 0x000fe20003f8f008 */
[----:B------:R-:W-:-:S03]  /*0970*/  @UP0 UIMAD.WIDE.U32 UR14, UR13, UR14, UR6 ;  /* 0x0000000e0d0e02a5 */ /* 0x000fc6000f8e0006 */
[----:B------:R-:W-:Y:S01]  /*0980*/  @!UP0 ULDC UR7, c[0x0][0xc] ;  /* 0x0000030000078ab9 */ /* 0x000fe20000000800 */
[----:B------:R-:W-:Y:S01]  /*0990*/  @UP0 UMOV UR6, URZ ;  /* 0x0000003f00060c82 */ /* 0x000fe20008000000 */
[----:B------:R-:W-:Y:S01]  /*09a0*/  @!UP0 UIMAD.WIDE.U32 UR4, UR10, UR7, UR4 ;  /* 0x000000070a0482a5 */ /* 0x000fe2000f8e0004 */
[----:B------:R-:W-:Y:S01]  /*09b0*/  IMAD.U32 R2, RZ, RZ, UR14 ;  /* 0x0000000eff027e24 */ /* 0x000fe2000f8e00ff */
[----:B------:R-:W-:Y:S02]  /*09c0*/  @UP0 UIADD3 UR6, UR15, UR6, URZ ;  /* 0x000000060f060290 */ /* 0x000fe4000fffe03f */
[----:B------:R-:W-:Y:S02]  /*09d0*/  IMAD.U32 R3, RZ, RZ, UR15 ;  /* 0x0000000fff037e24 */ /* 0x000fe4000f8e00ff */
[----:B------:R-:W-:Y:S02]  /*09e0*/  @P0 IMAD.MOV.U32 R7, RZ, RZ, R2 ;  /* 0x000000ffff070224 */ /* 0x000fe400078e0002 */
[----:B------:R-:W-:-:S02]  /*09f0*/  IMAD.U32 R5, RZ, RZ, UR5 ;  /* 0x00000005ff057e24 */ /* 0x000fc4000f8e00ff */
[----:B------:R-:W-:Y:S02]  /*0a00*/  IMAD.U32 R2, RZ, RZ, UR4 ;  /* 0x00000004ff027e24 */ /* 0x000fe4000f8e00ff */
[----:B------:R-:W-:Y:S02]  /*0a10*/  @P3 IMAD.U32 R6, RZ, RZ, UR6 ;  /* 0x00000006ff063e24 */ /* 0x000fe4000f8e00ff */
[----:B------:R-:W-:Y:S02]  /*0a20*/  @!P5 IMAD.MOV.U32 R6, RZ, RZ, R5 ;  /* 0x000000ffff06d224 */ /* 0x000fe400078e0005 */
[----:B------:R-:W-:Y:S02]  /*0a30*/  @!P4 IMAD.MOV.U32 R7, RZ, RZ, R2 ;  /* 0x000000ffff07c224 */ /* 0x000fe400078e0002 */
[----:B------:R-:W-:Y:S01]  /*0a40*/  IMAD.U32 R3, RZ, RZ, UR5 ;  /* 0x00000005ff037e24 */ /* 0x000fe2000f8e00ff */
[----:B------:R1:W-:Y:S01]  /*0a50*/  STL [R1+0x88], R6 ;  /* 0x0000880601007387 */ /* 0x0003e20000100800 */
[----:B------:R-:W-:-:S03]  /*0a60*/  IMAD.U32 R4, RZ, RZ, UR4 ;  /* 0x00000004ff047e24 */ /* 0x000fc6000f8e00ff */
[----:B------:R1:W-:Y:S01]  /*0a70*/  STL [R1+0x8c], R7 ;  /* 0x00008c0701007387 */ /* 0x0003e20000100800 */
[----:B------:R-:W-:Y:S05]  /*0a80*/  @!P2 BRA `(.L_x_5) ;  /* 0x00000000000ca947 */ /* 0x000fea0003800000 */
[----:B------:R-:W-:Y:S01]  /*0a90*/  UCGABAR_WAIT ;  /* 0x0000000000007dc7 */ /* 0x000fe20008000000 */
[----:B------:R-:W-:Y:S01]  /*0aa0*/  CCTL.IVALL ;  /* 0x00000000ff00798f */ /* 0x000fe20002000000 */
[----:B------:R-:W-:Y:S05]  /*0ab0*/  BRA `(.L_x_6) ;  /* 0x0000000000047947 */ /* 0x000fea0003800000 */
.L_x_5:
[----:B------:R-:W-:Y:S06]  /*0ac0*/  BAR.SYNC.DEFER_BLOCKING 0x0 ;  /* 0x0000000000007b1d */ /* 0x000fec0000010000 */
.L_x_6:
[----:B------:R-:W-:Y:S05]  /*0ad0*/  @!P1 BRA `(.L_x_7) ;  /* 0x0000014800109947 */ /* 0x000fea0003800000 */
[----:B------:R-:W-:-:S06]  /*0ae0*/  UISETP.GT.U32.AND UP0, UPT, UR16, 0x1, UPT ;  /* 0x000000011000788c */ /* 0x000fcc000bf04070 */
[----:B------:R-:W-:-:S13]  /*0af0*/  PLOP3.LUT P0, PT, PT, PT, UP0, 0x80, 0x0 ;  /* 0x000000000000781c */ /* 0x000fda0003f0f008 */
[----:B------:R-:W-:Y:S05]  /*0b00*/  @P0 EXIT ;  /* 0x000000000000094d */ /* 0x000fea0003800000 */
[----:B------:R-:W-:Y:S01]  /*0b10*/  ULDC.64 UR4, c[0x0][0x650] ;  /* 0x0001940000047ab9 */ /* 0x000fe20000000a00 */
[----:B------:R-:W-:Y:S01]  /*0b20*/  UMOV UR49, 0xffffffff ;  /* 0xffffffff00317882 */ /* 0x000fe20000000000 */
[----:B------:R-:W-:Y:S01]  /*0b30*/  ISETP.GE.U32.AND P0, PT, R7, UR4, PT ;  /* 0x0000000407007c0c */ /* 0x000fe2000bf06070 */
[----:B------:R-:W-:Y:S01]  /*0b40*/  UMOV UR48, 0xffffffff ;  /* 0xffffffff00307882 */ /* 0x000fe20000000000 */
[----:B------:R-:W-:Y:S01]  /*0b50*/  UMOV UR47, 0xffffffff ;  /* 0xffffffff002f7882 */ /* 0x000fe20000000000 */
[----:B0-----:R-:W-:Y:S02]  /*0b60*/  PRMT R0, RZ, 0x7610, R0 ;  /* 0x00007610ff007816 */ /* 0x001fe40000000000 */
[----:B------:R-:W-:-:S13]  /*0b70*/  ISETP.GE.U32.AND.EX P0, PT, R6, UR5, PT, P0 ;  /* 0x0000000506007c0c */ /* 0x000fda000bf06100 */
[----:B------:R-:W-:Y:S05]  /*0b80*/  @P0 BRA `(.L_x_8) ;  /* 0x0000000400480947 */ /* 0x000fea0003800000 */
[----:B------:R-:W-:Y:S01]  /*0b90*/  ULDC.64 UR16, c[0x0][0x628] ;  /* 0x00018a0000107ab9 */ /* 0x000fe20000000a00 */
[C---:B------:R-:W-:Y:S01]  /*0ba0*/  R2UR UR19, R7.reuse ;  /* 0x00000000071372ca */ /* 0x040fe200000e0000 */
[----:B------:R-:W-:Y:S01]  /*0bb0*/  ULDC UR18, c[0x0][0x630] ;  /* 0x00018c0000127ab9 */ /* 0x000fe20000000800 */
[----:B------:R-:W-:Y:S02]  /*0bc0*/  ISETP.NE.U32.AND P0, PT, RZ, UR16, PT ;  /* 0x00000010ff007c0c */ /* 0x000fe4000bf05070 */
[----:B------:R-:W-:Y:S02]  /*0bd0*/  R2UR UR4, R7 ;  /* 0x00000000070472ca */ /* 0x000fe400000e0000 */
[----:B------:R-:W-:Y:S02]  /*0be0*/  ISETP.NE.AND.EX P0, PT, RZ, UR17, PT, P0 ;  /* 0x00000011ff007c0c */ /* 0x000fe4000bf05300 */
[----:B------:R-:W-:-:S11]  /*0bf0*/  R2UR UR5, R6 ;  /* 0x00000000060572ca */ /* 0x000fd600000e0000 */
[----:B------:R-:W-:Y:S05]  /*0c00*/  @!P0 BRA `(.L_x_9) ;  /* 0x0000000000308947 */ /* 0x000fea0003800000 */
[----:B------:R-:W-:Y:S01]  /*0c10*/  R2UR UR4, R7 ;  /* 0x00000000070472ca */ /* 0x000fe200000e0000 */
[----:B------:R-:W-:Y:S01]  /*0c20*/  ULDC UR9, c[0x0][0x634] ;  /* 0x00018d0000097ab9 */ /* 0x000fe20000000800 */
[----:B------:R-:W-:-:S11]  /*0c30*/  R2UR UR13, R6 ;  /* 0x00000000060d72ca */ /* 0x000fd600000e0000 */
[----:B------:R-:W-:-:S04]  /*0c40*/  UIADD3 UR9, UP0, UR4, UR9, URZ ;  /* 0x0000000904097290 */ /* 0x000fc8000ff1e03f */
[----:B------:R-:W-:-:S04]  /*0c50*/  UIADD3.X UR13, URZ, UR13, URZ, UP0, !UPT ;  /* 0x0000000d3f0d7290 */ /* 0x000fc800087fe43f */
[----:B------:R-:W-:-:S04]  /*0c60*/  UIMAD.WIDE.U32 UR4, UR13, UR16, URZ ;  /* 0x000000100d0472a5 */ /* 0x000fc8000f8e003f */
[----:B------:R-:W-:Y:S02]  /*0c70*/  UIMAD.WIDE.U32 UR6, UP0, UR9, UR17, UR4 ;  /* 0x00000011090672a5 */ /* 0x000fe4000f800004 */
[----:B------:R-:W-:Y:S02]  /*0c80*/  UIMAD.WIDE.U32 UR4, UR9, UR16, URZ ;  /* 0x00000010090472a5 */ /* 0x000fe4000f8e003f */
[----:B------:R-:W-:Y:S02]  /*0c90*/  UIADD3.X UR15, URZ, URZ, URZ, UP0, !UPT ;  /* 0x0000003f3f0f7290 */ /* 0x000fe400087fe43f */
[----:B------:R-:W-:Y:S01]  /*0ca0*/  UIADD3 URZ, UP0, UR5, UR6, URZ ;  /* 0x00000006053f7290 */ /* 0x000fe2000ff1e03f */
[----:B------:R-:W-:-:S03]  /*0cb0*/  UMOV UR14, UR7 ;  /* 0x00000007000e7c82 */ /* 0x000fc60008000000 */
[----:B------:R-:W-:-:S12]  /*0cc0*/  UIMAD.WIDE.U32.X UR4, UR13, UR17, UR14, UP0 ;  /* 0x000000110d0472a5 */ /* 0x000fd800080e040e */
.L_x_9:
[----:B------:R-:W-:Y:S01]  /*0cd0*/  USHF.R.U64 UR47, UR4, UR18, UR5 ;  /* 0x00000012042f7299 */ /* 0x000fe20008001205 */
[----:B------:R-:W-:Y:S01]  /*0ce0*/  R2UR UR7, R6 ;  /* 0x00000000060772ca */ /* 0x000fe200000e0000 */
[----:B------:R-:W-:Y:S02]  /*0cf0*/  USHF.R.U32.HI UR4, URZ, UR18, UR5 ;  /* 0x000000123f047299 */ /* 0x000fe40008011605 */
[----:B------:R-:W-:Y:S01]  /*0d00*/  UIADD3 UR5, UP0, URZ, -UR47, URZ ;  /* 0x8000002f3f057290 */ /* 0x000fe2000ff1e03f */
[----:B------:R-:W-:Y:S01]  /*0d10*/  ULDC.64 UR14, c[0x0][0x620] ;  /* 0x00018800000e7ab9 */ /* 0x000fe20000000a00 */
[----:B------:R-:W-:Y:S02]  /*0d20*/  UMOV UR6, UR19 ;  /* 0x0000001300067c82 */ /* 0x000fe40008000000 */
[----:B------:R-:W-:Y:S01]  /*0d30*/  UIADD3.X UR4, URZ, ~UR4, URZ, UP0, !UPT ;  /* 0x800000043f047290 */ /* 0x000fe200087fe43f */
[----:B------:R-:W-:Y:S01]  /*0d40*/  ULDC UR9, c[0x0][0x618] ;  /* 0x0001860000097ab9 */ /* 0x000fe20000000800 */
[----:B------:R-:W-:-:S02]  /*0d50*/  UIMAD UR12, UR11, UR12, UR10 ;  /* 0x0000000c0b0c72a4 */ /* 0x000fc4000f8e020a */
[----:B------:R-:W-:Y:S02]  /*0d60*/  UIMAD UR4, UR4, UR14, URZ ;  /* 0x0000000e040472a4 */ /* 0x000fe4000f8e023f */
[----:B------:R-:W-:Y:S02]  /*0d70*/  UIMAD.WIDE.U32 UR6, UR5, UR14, UR6 ;  /* 0x0000000e050672a5 */ /* 0x000fe4000f8e0006 */
[----:B------:R-:W-:Y:S01]  /*0d80*/  UIMAD UR4, UR5, UR15, UR4 ;  /* 0x0000000f050472a4 */ /* 0x000fe2000f8e0204 */
[----:B------:R-:W-:Y:S01]  /*0d90*/  ULDC UR10, c[0x0][0x608] ;  /* 0x00018200000a7ab9 */ /* 0x000fe20000000800 */
[----:B------:R-:W-:Y:S02]  /*0da0*/  ULDC UR18, c[0x0][0x658] ;  /* 0x0001960000127ab9 */ /* 0x000fe40000000800 */
[----:B------:R-:W-:Y:S01]  /*0db0*/  UIADD3 UR7, UR7, UR4, URZ ;  /* 0x0000000407077290 */ /* 0x000fe2000fffe03f */
[----:B------:R-:W-:Y:S02]  /*0dc0*/  UMOV UR11, 0xffffffff ;  /* 0xffffffff000b7882 */ /* 0x000fe40000000000 */
[----:B------:R-:W-:Y:S01]  /*0dd0*/  ULDC.64 UR4, c[0x0][0x640] ;  /* 0x0001900000047ab9 */ /* 0x000fe20000000a00 */
[----:B------:R-:W-:Y:S01]  /*0de0*/  USHF.R.U64 UR16, UR6, UR9, UR7 ;  /* 0x0000000906107299 */ /* 0x000fe20008001207 */
[----:B------:R-:W-:Y:S01]  /*0df0*/  ISETP.NE.U32.AND P0, PT, RZ, UR4, PT ;  /* 0x00000004ff007c0c */ /* 0x000fe2000bf05070 */
[----:B------:R-:W-:-:S02]  /*0e00*/  USHF.R.U32.HI UR7, URZ, UR9, UR7 ;  /* 0x000000093f077299 */ /* 0x000fc40008011607 */
[----:B------:R-:W-:Y:S01]  /*0e10*/  USHF.L.U32 UR6, UR11, UR18, URZ ;  /* 0x000000120b067299 */ /* 0x000fe2000800063f */
[----:B------:R-:W-:Y:S01]  /*0e20*/  ISETP.NE.AND.EX P0, PT, RZ, UR5, PT, P0 ;  /* 0x00000005ff007c0c */ /* 0x000fe2000bf05300 */
[----:B------:R-:W-:Y:S02]  /*0e30*/  USHF.R.U64 UR22, UR16, UR10, UR7 ;  /* 0x0000000a10167299 */ /* 0x000fe40008001207 */
[----:B------:R-:W-:Y:S02]  /*0e40*/  USHF.R.U32.HI UR7, URZ, UR10, UR7 ;  /* 0x0000000a3f077299 */ /* 0x000fe40008011607 */
[----:B------:R-:W-:Y:S02]  /*0e50*/  UISETP.NE.AND UP1, UPT, UR37, URZ, UPT ;  /* 0x0000003f2500728c */ /* 0x000fe4000bf25270 */
[----:B------:R-:W-:Y:S01]  /*0e60*/  USHF.R.U64 UR23, UR22, UR18, UR7 ;  /* 0x0000001216177299 */ /* 0x000fe20008001207 */
[----:B------:R-:W-:Y:S01]  /*0e70*/  ULDC UR17, c[0x0][0x600] ;  /* 0x0001800000117ab9 */ /* 0x000fe20000000800 */
[----:B------:R-:W-:-:S02]  /*0e80*/  ULOP3.LUT UR13, URZ, UR6, URZ, 0x33, !UPT ;  /* 0x000000063f0d7292 */ /* 0x000fc4000f8e333f */
[----:B------:R-:W-:Y:S02]  /*0e90*/  UIADD3 UR15, UR17, -0x1, URZ ;  /* 0xffffffff110f7890 */ /* 0x000fe4000fffe03f */
[----:B------:R-:W-:Y:S02]  /*0ea0*/  USEL UR12, UR8, UR12, !UP1 ;  /* 0x0000000c080c7287 */ /* 0x000fe4000c800000 */
[----:B------:R-:W-:Y:S01]  /*0eb0*/  USHF.R.U32.HI UR7, URZ, UR18, UR7 ;  /* 0x000000123f077299 */ /* 0x000fe20008011607 */
[----:B------:R-:W-:Y:S01]  /*0ec0*/  ULDC UR19, c[0x0][0x648] ;  /* 0x0001920000137ab9 */ /* 0x000fe20000000800 */
[----:B------:R-:W-:Y:S01]  /*0ed0*/  ULDC UR20, c[0x0][0x638] ;  /* 0x00018e0000147ab9 */ /* 0x000fe20000000800 */
[----:B------:R-:W-:Y:S01]  /*0ee0*/  UMOV UR21, 0x1 ;  /* 0x0000000100157882 */ /* 0x000fe20000000000 */
[----:B------:R-:W-:Y:S01]  /*0ef0*/  UMOV UR6, UR23 ;  /* 0x0000001700067c82 */ /* 0x000fe20008000000 */
[----:B------:R-:W-:Y:S07]  /*0f00*/  @!P0 BRA `(.L_x_10) ;  /* 0x0000000000308947 */ /* 0x000fee0003800000 */
[----:B------:R-:W-:Y:S02]  /*0f10*/  ULDC UR10, c[0x0][0x64c] ;  /* 0x00019300000a7ab9 */ /* 0x000fe40000000800 */
        /* <DEDUP_REMOVED lines=8> */
[----:B------:R-:W-:-:S07]  /*0fa0*/  UIMAD.WIDE.U32.X UR4, UR14, UR5, UR10, UP0 ;  /* 0x000000050e0472a5 */ /* 0x000fce00080e040a */
[----:B------:R-:W-:Y:S01]  /*0fb0*/  UMOV UR6, UR4 ;  /* 0x0000000400067c82 */ /* 0x000fe20008000000 */
[----:B------:R-:W-:-:S05]  /*0fc0*/  UMOV UR7, UR5 ;  /* 0x0000000500077c82 */ /* 0x000fca0008000000 */
.L_x_10:
[----:B------:R-:W-:Y:S01]  /*0fd0*/  USHF.R.U64 UR5, UR6, UR19, UR7 ;  /* 0x0000001306057299 */ /* 0x000fe20008001207 */
[----:B------:R-:W-:Y:S01]  /*0fe0*/  IMAD.MOV.U32 R0, RZ, RZ, 0x1 ;  /* 0x00000001ff007424 */ /* 0x000fe200078e00ff */
[----:B------:R-:W-:Y:S02]  /*0ff0*/  USHF.L.U32 UR4, UR21, UR18, URZ ;  /* 0x0000001215047299 */ /* 0x000fe4000800063f */
[----:B------:R-:W-:Y:S02]  /*1000*/  ULOP3.LUT UR13, UR22, UR13, URZ, 0xc0, !UPT ;  /* 0x0000000d160d7292 */ /* 0x000fe4000f8ec03f */
[----:B------:R-:W-:Y:S02]  /*1010*/  UIADD3 UR6, -UR5, URZ, URZ ;  /* 0x0000003f05067290 */ /* 0x000fe4000fffe13f */
[----:B------:R-:W-:Y:S02]  /*1020*/  UIMAD UR13, UR4, UR5, UR13 ;  /* 0x00000005040d72a4 */ /* 0x000fe4000f8e020d */
[----:B------:R-:W-:-:S02]  /*1030*/  ULOP3.LUT UR15, UR16, UR15, URZ, 0xc0, !UPT ;  /* 0x0000000f100f7292 */ /* 0x000fc4000f8ec03f */
[----:B------:R-:W-:Y:S01]  /*1040*/  UIMAD UR4, UR6, UR20, UR23 ;  /* 0x00000014060472a4 */ /* 0x000fe2000f8e0217 */
[----:B------:R-:W-:Y:S01]  /*1050*/  ULDC UR5, c[0x0][0x610] ;  /* 0x0001840000057ab9 */ /* 0x000fe20000000800 */
[----:B------:R-:W-:Y:S02]  /*1060*/  UISETP.NE.AND UP0, UPT, UR37, URZ, UPT ;  /* 0x0000003f2500728c */ /* 0x000fe4000bf05270 */
[----:B------:R-:W-:Y:S02]  /*1070*/  UIMAD UR12, UR13, UR5, UR12 ;  /* 0x000000050d0c72a4 */ /* 0x000fe4000f8e020c */
[----:B------:R-:W-:-:S04]  /*1080*/  UIMAD UR4, UR4, UR17, UR15 ;  /* 0x00000011040472a4 */ /* 0x000fc8000f8e020f */
[----:B------:R-:W-:Y:S02]  /*1090*/  USEL UR48, UR4, UR12, !UP0 ;  /* 0x0000000c04307287 */ /* 0x000fe4000c000000 */
[----:B------:R-:W-:-:S12]  /*10a0*/  USEL UR49, UR12, UR4, !UP0 ;  /* 0x000000040c317287 */ /* 0x000fd8000c000000 */
.L_x_8:
[----:B------:R-:W-:-:S08]  /*10b0*/  NOP ;  /* 0x0000000000007918 */ /* 0x000fd00000000000 */
[----:B------:R-:W0:Y:S02]  /*10c0*/  USETMAXREG.TRY_ALLOC.CTAPOOL UP0, 0xf0 ;  /* 0x000000f0000079c8 */ /* 0x000e240008000600 */
[----:B0-----:R-:W-:-:S13]  /*10d0*/  PLOP3.LUT P0, PT, PT, PT, UP0, 0x80, 0x0 ;  /* 0x000000000000781c */ /* 0x001fda0003f0f008 */
[----:B------:R-:W-:Y:S05]  /*10e0*/  @!P0 BRA `(.L_x_8) ;  /* 0xfffffffc00f08947 */ /* 0x000fea000383ffff */
[----:B------:R-:W-:Y:S01]  /*10f0*/  ULDC.64 UR4, c[0x0][0x598] ;  /* 0x0001660000047ab9 */ /* 0x000fe20000000a00 */
[----:B------:R-:W-:Y:S01]  /*1100*/  ULDC.64 UR50, c[0x0][0x208] ;  /* 0x0000820000327ab9 */ /* 0x000fe20000000a00 */
[----:B------:R-:W-:-:S04]  /*1110*/  ISETP.NE.U32.AND P0, PT, RZ, UR4, PT ;  /* 0x00000004ff007c0c */ /* 0x000fc8000bf05070 */
[----:B------:R-:W-:-:S13]  /*1120*/  ISETP.NE.AND.EX P0, PT, RZ, UR5, PT, P0 ;  /* 0x00000005ff007c0c */ /* 0x000fda000bf05300 */
[----:B------:R-:W-:Y:S05]  /*1130*/  @!P0 BRA `(.L_x_11) ;  /* 0x00000000001c8947 */ /* 0x000fea0003800000 */
[----:B------:R-:W0:Y:S02]  /*1140*/  LDC.64 R2, c[0x0][0x598] ;  /* 0x00016600ff027b82 */ /* 0x000e240000000a00 */
[----:B0-----:R-:W2:Y:S02]  /*1150*/  LDG.E.64 R2, desc[UR50][R2.64] ;  /* 0x0000003202027981 */ /* 0x001ea4000c1e1b00 */
[----:B--2---:R-:W-:-:S04]  /*1160*/  ISETP.NE.U32.AND P0, PT, R2, RZ, PT ;  /* 0x000000ff0200720c */ /* 0x004fc80003f05070 */
[----:B------:R-:W-:-:S13]  /*1170*/  ISETP.NE.AND.EX P0, PT, R3, RZ, PT, P0 ;  /* 0x000000ff0300720c */ /* 0x000fda0003f05300 */
[----:B------:R-:W-:Y:S05]  /*1180*/  @!P0 BRA `(.L_x_11) ;  /* 0x0000000000088947 */ /* 0x000fea0003800000 */
[----:B------:R0:W5:Y:S01]  /*1190*/  LD.E R17, desc[UR50][R2.64] ;  /* 0x0000003202117980 */ /* 0x000162000c101900 */
[----:B------:R-:W-:Y:S05]  /*11a0*/  BRA `(.L_x_12) ;  /* 0x0000000000247947 */ /* 0x000fea0003800000 */
.L_x_11:
[----:B------:R-:W-:Y:S02]  /*11b0*/  ULDC.64 UR4, c[0x0][0x588] ;  /* 0x0001620000047ab9 */ /* 0x000fe40000000a00 */
[----:B------:R-:W-:-:S04]  /*11c0*/  ISETP.NE.U32.AND P0, PT, RZ, UR4, PT ;  /* 0x00000004ff007c0c */ /* 0x000fc8000bf05070 */
[----:B------:R-:W-:-:S13]  /*11d0*/  ISETP.NE.AND.EX P0, PT, RZ, UR5, PT, P0 ;  /* 0x00000005ff007c0c */ /* 0x000fda000bf05300 */
[----:B------:R-:W-:Y:S05]  /*11e0*/  @!P0 BRA `(.L_x_13) ;  /* 0x00000000000c8947 */ /* 0x000fea0003800000 */
[----:B------:R-:W0:Y:S02]  /*11f0*/  LDC.64 R2, c[0x0][0x588] ;  /* 0x00016200ff027b82 */ /* 0x000e240000000a00 */
[----:B0-----:R2:W5:Y:S01]  /*1200*/  LDG.E R17, desc[UR50][R2.64] ;  /* 0x0000003202117981 */ /* 0x001562000c1e1900 */
[----:B------:R-:W-:Y:S05]  /*1210*/  BRA `(.L_x_12) ;  /* 0x0000000000087947 */ /* 0x000fea0003800000 */
.L_x_13:
[----:B------:R-:W-:Y:S02]  /*1220*/  ULDC UR4, c[0x0][0x580] ;  /* 0x0001600000047ab9 */ /* 0x000fe40000000800 */
[----:B------:R-:W-:-:S07]  /*1230*/  IMAD.U32 R17, RZ, RZ, UR4 ;  /* 0x00000004ff117e24 */ /* 0x000fce000f8e00ff */
.L_x_12:
[----:B------:R-:W-:Y:S02]  /*1240*/  ULDC.64 UR4, c[0x0][0x5a0] ;  /* 0x0001680000047ab9 */ /* 0x000fe40000000a00 */
[----:B------:R-:W-:-:S04]  /*1250*/  ISETP.NE.U32.AND P0, PT, RZ, UR4, PT ;  /* 0x00000004ff007c0c */ /* 0x000fc8000bf05070 */
[----:B------:R-:W-:-:S13]  /*1260*/  ISETP.NE.AND.EX P0, PT, RZ, UR5, PT, P0 ;  /* 0x00000005ff007c0c */ /* 0x000fda000bf05300 */
[----:B------:R-:W-:Y:S05]  /*1270*/  @!P0 BRA `(.L_x_14) ;  /* 0x00000000001c8947 */ /* 0x000fea0003800000 */
[----:B0-2---:R-:W0:Y:S02]  /*1280*/  LDC.64 R2, c[0x0][0x5a0] ;  /* 0x00016800ff027b82 */ /* 0x005e240000000a00 */
[----:B0-----:R-:W2:Y:S02]  /*1290*/  LDG.E.64 R2, desc[UR50][R2.64] ;  /* 0x0000003202027981 */ /* 0x001ea4000c1e1b00 */
[----:B--2---:R-:W-:-:S04]  /*12a0*/  ISETP.NE.U32.AND P0, PT, R2, RZ, PT ;  /* 0x000000ff0200720c */ /* 0x004fc80003f05070 */
[----:B------:R-:W-:-:S13]  /*12b0*/  ISETP.NE.AND.EX P0, PT, R3, RZ, PT, P0 ;  /* 0x000000ff0300720c */ /* 0x000fda0003f05300 */
[----:B------:R-:W-:Y:S05]  /*12c0*/  @!P0 BRA `(.L_x_14) ;  /* 0x0000000000088947 */ /* 0x000fea0003800000 */
[----:B------:R0:W5:Y:S01]  /*12d0*/  LD.E R18, desc[UR50][R2.64] ;  /* 0x0000003202127980 */ /* 0x000162000c101900 */
[----:B------:R-:W-:Y:S05]  /*12e0*/  BRA `(.L_x_15) ;  /* 0x0000000000247947 */ /* 0x000fea0003800000 */
.L_x_14:
[----:B------:R-:W-:Y:S02]  /*12f0*/  ULDC.64 UR4, c[0x0][0x590] ;  /* 0x0001640000047ab9 */ /* 0x000fe40000000a00 */
[----:B------:R-:W-:-:S04]  /*1300*/  ISETP.NE.U32.AND P0, PT, RZ, UR4, PT ;  /* 0x00000004ff007c0c */ /* 0x000fc8000bf05070 */
[----:B------:R-:W-:-:S13]  /*1310*/  ISETP.NE.AND.EX P0, PT, RZ, UR5, PT, P0 ;  /* 0x00000005ff007c0c */ /* 0x000fda000bf05300 */
[----:B------:R-:W-:Y:S05]  /*1320*/  @!P0 BRA `(.L_x_16) ;  /* 0x00000000000c8947 */ /* 0x000fea0003800000 */
[----:B------:R-:W3:Y:S02]  /*1330*/  LDC.64 R18, c[0x0][0x590] ;  /* 0x00016400ff127b82 */ /* 0x000ee40000000a00 */
[----:B---3--:R3:W5:Y:S01]  /*1340*/  LDG.E R18, desc[UR50][R18.64] ;  /* 0x0000003212127981 */ /* 0x008762000c1e1900 */
[----:B------:R-:W-:Y:S05]  /*1350*/  BRA `(.L_x_15) ;  /* 0x0000000000087947 */ /* 0x000fea0003800000 */
.L_x_16:
[----:B------:R-:W-:Y:S02]  /*1360*/  ULDC UR4, c[0x0][0x584] ;  /* 0x0001610000047ab9 */ /* 0x000fe40000000800 */
[----:B------:R-:W-:-:S07]  /*1370*/  IMAD.U32 R18, RZ, RZ, UR4 ;  /* 0x00000004ff127e24 */ /* 0x000fce000f8e00ff */
.L_x_15:
[----:B------:R-:W-:-:S13]  /*1380*/  LOP3.LUT P0, RZ, R0, 0xff, RZ, 0xc0, !PT ;  /* 0x000000ff00ff7812 */ /* 0x000fda000780c0ff */
[----:B------:R-:W-:Y:S05]  /*1390*/  @!P0 EXIT ;  /* 0x000000000000894d */ /* 0x000fea0003800000 */
[----:B------:R-:W-:Y:S01]  /*13a0*/  ULDC UR4, c[0x0][0x28c] ;  /* 0x0000a30000047ab9 */ /* 0x000fe20000000800 */
[----:B------:R-:W-:Y:S01]  /*13b0*/  ULDC.64 UR6, c[0x0][0x5c8] ;  /* 0x0001720000067ab9 */ /* 0x000fe20000000a00 */
[----:B------:R-:W-:Y:S02]  /*13c0*/  UIADD3 UR4, UR4, 0x3f, URZ ;  /* 0x0000003f04047890 */ /* 0x000fe4000fffe03f */
[----:B------:R-:W-:Y:S02]  /*13d0*/  USHF.L.U64.HI UR38, UR6, 0x7, UR7 ;  /* 0x0000000706267899 */ /* 0x000fe40008010207 */
[----:B------:R-:W-:Y:S02]  /*13e0*/  USHF.R.S32.HI UR5, URZ, 0x1f, UR4 ;  /* 0x0000001f3f057899 */ /* 0x000fe40008011404 */
[----:B------:R-:W-:Y:S02]  /*13f0*/  USHF.L.U32 UR39, UR6, 0x7, URZ ;  /* 0x0000000706277899 */ /* 0x000fe4000800063f */
[----:B------:R-:W-:-:S02]  /*1400*/  ULEA.HI UR5, UR5, UR4, URZ, 0x6 ;  /* 0x0000000405057291 */ /* 0x000fc4000f8f303f */
[----:B------:R-:W-:Y:S02]  /*1410*/  USHF.L.U64.HI UR40, UR6, 0x3, UR7 ;  /* 0x0000000306287899 */ /* 0x000fe40008010207 */
[----:B------:R-:W-:Y:S02]  /*1420*/  USHF.L.U32 UR41, UR6, 0x3, URZ ;  /* 0x0000000306297899 */ /* 0x000fe4000800063f */
[----:B------:R-:W-:Y:S02]  /*1430*/  USHF.L.U64.HI UR42, UR6, 0x8, UR7 ;  /* 0x00000008062a7899 */ /* 0x000fe40008010207 */
[----:B------:R-:W-:Y:S02]  /*1440*/  USHF.L.U32 UR43, UR6, 0x8, URZ ;  /* 0x00000008062b7899 */ /* 0x000fe4000800063f */
[----:B------:R-:W-:Y:S01]  /*1450*/  USHF.R.S32.HI UR46, URZ, 0x6, UR5 ;  /* 0x000000063f2e7899 */ /* 0x000fe20008011405 */
[----:B------:R-:W-:Y:S01]  /*1460*/  UMOV UR45, URZ ;  /* 0x0000003f002d7c82 */ /* 0x000fe20008000000 */
[----:B------:R-:W-:-:S10]  /*1470*/  UMOV UR44, URZ ;  /* 0x0000003f002c7c82 */ /* 0x000fd40008000000 */
.L_x_520:
[----:B----4-:R-:W4:Y:S01]  /*1480*/  S2R R0, SR_TID.X ;  /* 0x0000000000007919 */ /* 0x010f220000002100 */
[----:B------:R-:W0:Y:S01]  /*1490*/  S2UR UR7, SR_CgaCtaId ;  /* 0x00000000000779c3 */ /* 0x000e220000008800 */
[----:B------:R-:W-:Y:S02]  /*14a0*/  UMOV UR6, 0x400 ;  /* 0x0000040000067882 */ /* 0x000fe40000000000 */
[----:B0-----:R-:W-:Y:S01]  /*14b0*/  ULEA UR6, UR7, UR6, 0x18 ;  /* 0x0000000607067291 */ /* 0x001fe2000f8ec03f */
[----:B----4-:R-:W-:-:S04]  /*14c0*/  LOP3.LUT R0, R0, 0x80, RZ, 0xc0, !PT ;  /* 0x0000008000007812 */ /* 0x010fc800078ec0ff */
[----:B------:R-:W-:-:S06]  /*14d0*/  SHF.R.U32.HI R0, RZ, 0x7, R0 ;  /* 0x00000007ff007819 */ /* 0x000fcc0000011600 */
[----:B------:R-:W0:Y:S02]  /*14e0*/  SHFL.IDX PT, R0, R0, RZ, 0x1f ;  /* 0x00001fff00007589 */ /* 0x000e2400000e0000 */
[----:B0-----:R-:W-:-:S13]  /*14f0*/  R2UR UR4, R0 ;  /* 0x00000000000472ca */ /* 0x001fda00000e0000 */
[----:B------:R-:W-:-:S04]  /*1500*/  ULEA.HI UR5, UR4, UR4, URZ, 0x1 ;  /* 0x0000000404057291 */ /* 0x000fc8000f8f083f */
[----:B------:R-:W-:-:S04]  /*1510*/  ULOP3.LUT UR5, UR5, 0xffffe, URZ, 0xc0, !UPT ;  /* 0x000ffffe05057892 */ /* 0x000fc8000f8ec03f */
[----:B------:R-:W-:-:S03]  /*1520*/  UIADD3 UR5, UR4, -UR5, URZ ;  /* 0x8000000504057290 */ /* 0x000fc6000fffe03f */
[----:B------:R-:W-:Y:S01]  /*1530*/  ULDC UR4, c[0x0][0x28c] ;  /* 0x0000a30000047ab9 */ /* 0x000fe20000000800 */
[----:B------:R-:W-:Y:S01]  /*1540*/  ULEA UR5, UR5, UR6, 0xc ;  /* 0x0000000605057291 */ /* 0x000fe2000f8e603f */
[----:B------:R-:W-:-:S03]  /*1550*/  ISETP.LT.AND P0, PT, RZ, UR4, PT ;  /* 0x00000004ff007c0c */ /* 0x000fc6000bf01270 */
[----:B------:R-:W-:-:S04]  /*1560*/  UIADD3 UR5, UR5, 0x180, URZ ;  /* 0x0000018005057890 */ /* 0x000fc8000fffe03f */
[----:B------:R-:W-:-:S04]  /*1570*/  USHF.R.U32.HI UR5, URZ, 0x4, UR5 ;  /* 0x000000043f057899 */ /* 0x000fc80008011605 */
[----:B------:R-:W-:Y:S02]  /*1580*/  ULOP3.LUT UR52, UR5, 0x3fff, URZ, 0xc0, !UPT ;  /* 0x00003fff05347892 */ /* 0x000fe4000f8ec03f */
[----:B--2---:R-:W-:Y:S10]  /*1590*/  @P0 BRA `(.L_x_17) ;  /* 0x0000000000400947 */ /* 0x004ff40003800000 */
[----:B------:R-:W-:Y:S01]  /*15a0*/  MOV R0, 0x0 ;  /* 0x0000000000007802 */ /* 0x000fe20000000f00 */
[----:B------:R-:W-:Y:S01]  /*15b0*/  ULDC.64 UR4, c[0x4][0x68] ;  /* 0x01001a0000047ab9 */ /* 0x000fe20000000a00 */
[----:B------:R-:W-:Y:S01]  /*15c0*/  ULDC.64 UR6, c[0x4][0x8] ;  /* 0x0100020000067ab9 */ /* 0x000fe20000000a00 */
[----:B------:R-:W-:Y:S01]  /*15d0*/  IMAD.U32 R4, RZ, RZ, UR4 ;  /* 0x00000004ff047e24 */ /* 0x000fe2000f8e00ff */
[----:B--2---:R0:W2:Y:S01]  /*15e0*/  LDC.64 R2, c[0x4][R0] ;  /* 0x0100000000027b82 */ /* 0x0040a20000000a00 */
[----:B------:R-:W-:Y:S01]  /*15f0*/  IMAD.U32 R5, RZ, RZ, UR5 ;  /* 0x00000005ff057e24 */ /* 0x000fe2000f8e00ff */
[----:B------:R-:W-:Y:S01]  /*1600*/  ULDC.64 UR4, c[0x4][0x70] ;  /* 0x01001c0000047ab9 */ /* 0x000fe20000000a00 */
[----:B------:R-:W-:Y:S02]  /*1610*/  IMAD.U32 R10, RZ, RZ, UR6 ;  /* 0x00000006ff0a7e24 */ /* 0x000fe4000f8e00ff */
[----:B-1----:R-:W-:Y:S02]  /*1620*/  IMAD.U32 R6, RZ, RZ, UR4 ;  /* 0x00000004ff067e24 */ /* 0x002fe4000f8e00ff */
[----:B------:R-:W-:-:S02]  /*1630*/  IMAD.U32 R7, RZ, RZ, UR5 ;  /* 0x00000005ff077e24 */ /* 0x000fc4000f8e00ff */
[----:B------:R-:W-:Y:S02]  /*1640*/  IMAD.U32 R11, RZ, RZ, UR7 ;  /* 0x00000007ff0b7e24 */ /* 0x000fe4000f8e00ff */
[----:B------:R-:W-:Y:S02]  /*1650*/  IMAD.MOV.U32 R8, RZ, RZ, 0x1e1 ;  /* 0x000001e1ff087424 */ /* 0x000fe400078e00ff */
[----:B------:R-:W-:Y:S02]  /*1660*/  IMAD.MOV.U32 R12, RZ, RZ, 0x1 ;  /* 0x00000001ff0c7424 */ /* 0x000fe400078e00ff */
[----:B0-----:R-:W-:-:S07]  /*1670*/  IMAD.MOV.U32 R13, RZ, RZ, RZ ;  /* 0x000000ffff0d7224 */ /* 0x001fce00078e00ff */
[----:B------:R-:W-:-:S07]  /*1680*/  LEPC R20, `(.L_x_17) ;  /* 0x000000001014794e */ /* 0x000fce0000000000 */
[----:B--23-5:R-:W-:Y:S05]  /*1690*/  CALL.ABS.NOINC R2 ;  /* 0x0000000002007343 */ /* 0x02cfea0003c00000 */
.L_x_17:
[----:B------:R-:W-:-:S06]  /*16a0*/  ULOP3.LUT UR4, UR36, 0x1, URZ, 0xfc, !UPT ;  /* 0x0000000124047892 */ /* 0x000fcc000f8efc3f */
[----:B------:R-:W-:-:S05]  /*16b0*/  IMAD.U32 R0, RZ, RZ, UR4 ;  /* 0x00000004ff007e24 */ /* 0x000fca000f8e00ff */
[----:B------:R-:W-:-:S13]  /*16c0*/  ISETP.NE.AND P0, PT, R0, 0x3, PT ;  /* 0x000000030000780c */ /* 0x000fda0003f05270 */
[----:B------:R-:W-:Y:S05]  /*16d0*/  @!P0 BRA `(.L_x_18) ;  /* 0x0000000000048947 */ /* 0x000fea0003800000 */
[----:B------:R-:W-:Y:S01]  /*16e0*/  BPT.TRAP 0x1 ;  /* 0x000000040000795c */ /* 0x000fe20000300000 */
.L_x_18:
[----:B------:R-:W0:Y:S01]  /*16f0*/  S2UR UR5, SR_CgaCtaId ;  /* 0x00000000000579c3 */ /* 0x000e220000008800 */
[----:B------:R-:W-:Y:S01]  /*1700*/  UMOV UR4, 0x400 ;  /* 0x0000040000047882 */ /* 0x000fe20000000000 */
[----:B--2---:R-:W-:Y:S02]  /*1710*/  IMAD.U32 R2, RZ, RZ, UR45 ;  /* 0x0000002dff027e24 */ /* 0x004fe4000f8e00ff */
[----:B------:R-:W-:-:S03]  /*1720*/  IMAD.U32 R3, RZ, RZ, UR44 ;  /* 0x0000002cff037e24 */ /* 0x000fc6000f8e00ff */
[----:B------:R-:W-:Y:S01]  /*1730*/  SHF.L.U32 R2, R2, 0x1f, RZ ;  /* 0x0000001f02027819 */ /* 0x000fe200000006ff */
[----:B0-----:R-:W-:-:S06]  /*1740*/  ULEA UR4, UR5, UR4, 0x18 ;  /* 0x0000000405047291 */ /* 0x001fcc000f8ec03f */
[----:B------:R-:W-:-:S04]  /*1750*/  IMAD.U32 R0, RZ, RZ, UR4 ;  /* 0x00000004ff007e24 */ /* 0x000fc8000f8e00ff */
[----:B------:R-:W-:-:S04]  /*1760*/  IMAD R3, R3, 0x8, R0 ;  /* 0x0000000803037824 */ /* 0x000fc800078e0200 */
[----:B------:R0:W2:Y:S01]  /*1770*/  SYNCS.PHASECHK.TRANS64.TRYWAIT P1, [R3+URZ], R2 ;  /* 0x00000002030075a7 */ /* 0x0000a2000802017f */
[----:B------:R-:W-:Y:S05]  /*1780*/  @!P0 BRA `(.L_x_19) ;  /* 0x0000000000048947 */ /* 0x000fea0003800000 */
[----:B------:R-:W-:Y:S01]  /*1790*/  BPT.TRAP 0x1 ;  /* 0x000000040000795c */ /* 0x000fe20000300000 */
.L_x_19:
[----:B--2---:R-:W-:Y:S05]  /*17a0*/  @P1 BRA `(.L_x_20) ;  /* 0x0000000000081947 */ /* 0x004fea0003800000 */
[----:B------:R-:W2:Y:S02]  /*17b0*/  SYNCS.PHASECHK.TRANS64.TRYWAIT P1, [R3+URZ], R2 ;  /* 0x00000002030075a7 */ /* 0x000ea4000802017f */
[----:B--2---:R-:W-:Y:S05]  /*17c0*/  @!P1 BRA `(.L_x_21) ;  /* 0x0000015000ec9947 */ /* 0x004fea0003800000 */
.L_x_20:
[----:B------:R-:W-:-:S04]  /*17d0*/  UISETP.LT.AND UP0, UPT, UR46, 0x1, UPT ;  /* 0x000000012e00788c */ /* 0x000fc8000bf01270 */
[----:B------:R-:W-:-:S06]  /*17e0*/  USEL UR4, UR46, 0x1, UP0 ;  /* 0x000000012e047887 */ /* 0x000fcc0008000000 */
[----:B0-2---:R-:W-:Y:S01]  /*17f0*/  IMAD.U32 R3, RZ, RZ, UR4 ;  /* 0x00000004ff037e24 */ /* 0x005fe2000f8e00ff */
[----:B------:R-:W-:Y:S05]  /*1800*/  WARPSYNC.ALL ;  /* 0x0000000000007948 */ /* 0x000fea0003800000 */
[----:B------:R-:W-:-:S04]  /*1810*/  IADD3 R3, -R3, UR46, RZ ;  /* 0x0000002e03037c10 */ /* 0x000fc8000fffe1ff */
[----:B------:R-:W-:Y:S02]  /*1820*/  ISETP.GE.AND P1, PT, R3, 0x1, PT ;  /* 0x000000010300780c */ /* 0x000fe40003f26270 */
[----:B------:R-:W-:Y:S01]  /*1830*/  R2UR UR4, R0 ;  /* 0x00000000000472ca */ /* 0x000fe200000e0000 */
[----:B------:R-:W-:Y:S01]  /*1840*/  ULOP3.LUT UR32, UR52, 0x10000, URZ, 0xfc, !UPT ;  /* 0x0001000034207892 */ /* 0x000fe2000f8efc3f */
[----:B------:R-:W-:Y:S01]  /*1850*/  WARPGROUP.ARRIVE ;  /* 0x00000000000079c5 */ /* 0x000fe20000000000 */
[----:B------:R-:W-:Y:S01]  /*1860*/  UMOV UR13, 0x80000020 ;  /* 0x80000020000d7882 */ /* 0x000fe20000000000 */
[----:B------:R-:W-:Y:S01]  /*1870*/  UMOV UR15, 0x80000020 ;  /* 0x80000020000f7882 */ /* 0x000fe20000000000 */
[----:B------:R-:W-:Y:S01]  /*1880*/  UIMAD UR34, UR44, 0x600, UR32 ;  /* 0x000006002c2278a4 */ /* 0x000fe2000f8e0220 */
[----:B------:R-:W-:Y:S01]  /*1890*/  UMOV UR17, UR13 ;  /* 0x0000000d00117c82 */ /* 0x000fe20008000000 */
[----:B------:R-:W-:Y:S01]  /*18a0*/  UMOV UR19, 0x80000020 ;  /* 0x8000002000137882 */ /* 0x000fe20000000000 */
[----:B------:R-:W-:Y:S01]  /*18b0*/  UMOV UR25, UR13 ;  /* 0x0000000d00197c82 */ /* 0x000fe20008000000 */
[----:B------:R-:W-:Y:S01]  /*18c0*/  UMOV UR27, 0x80000020 ;  /* 0x80000020001b7882 */ /* 0x000fe20000000000 */
[----:B------:R-:W-:-:S02]  /*18d0*/  UMOV UR5, UR13 ;  /* 0x0000000d00057c82 */ /* 0x000fc40008000000 */
[----:B------:R-:W-:Y:S01]  /*18e0*/  UMOV UR12, UR34 ;  /* 0x00000022000c7c82 */ /* 0x000fe20008000000 */
[----:B------:R-:W-:Y:S01]  /*18f0*/  UIADD3 UR4, UR4, 0x24180, URZ ;  /* 0x0002418004047890 */ /* 0x000fe2000fffe03f */
[----:B------:R-:W-:Y:S01]  /*1900*/  UMOV UR16, UR12 ;  /* 0x0000000c00107c82 */ /* 0x000fe20008000000 */
[----:B------:R-:W-:Y:S02]  /*1910*/  UMOV UR24, UR12 ;  /* 0x0000000c00187c82 */ /* 0x000fe40008000000 */
[----:B------:R-:W-:Y:S01]  /*1920*/  USHF.R.U32.HI UR4, URZ, 0x4, UR4 ;  /* 0x000000043f047899 */ /* 0x000fe20008011604 */
[----:B------:R-:W-:Y:S01]  /*1930*/  UMOV UR7, 0x80000020 ;  /* 0x8000002000077882 */ /* 0x000fe20000000000 */
[----:B------:R-:W-:Y:S02]  /*1940*/  UMOV UR8, UR12 ;  /* 0x0000000c00087c82 */ /* 0x000fe40008000000 */
[----:B------:R-:W-:Y:S01]  /*1950*/  ULOP3.LUT UR4, UR4, 0x3fff, URZ, 0xc0, !UPT ;  /* 0x00003fff04047892 */ /* 0x000fe2000f8ec03f */
[----:B------:R-:W-:Y:S01]  /*1960*/  UMOV UR9, UR13 ;  /* 0x0000000d00097c82 */ /* 0x000fe20008000000 */
[----:B------:R-:W-:-:S02]  /*1970*/  UMOV UR11, 0x80000020 ;  /* 0x80000020000b7882 */ /* 0x000fc40000000000 */
[----:B------:R-:W-:Y:S02]  /*1980*/  ULOP3.LUT UR33, UR4, 0x10000, URZ, 0xfc, !UPT ;  /* 0x0001000004217892 */ /* 0x000fe4000f8efc3f */
[----:B------:R-:W-:Y:S02]  /*1990*/  UIADD3 UR20, UR34, 0x200, URZ ;  /* 0x0000020022147890 */ /* 0x000fe4000fffe03f */
[----:B------:R-:W-:Y:S01]  /*19a0*/  UIMAD UR35, UR44, 0x280, UR33 ;  /* 0x000002802c2378a4 */ /* 0x000fe2000f8e0221 */
[----:B------:R-:W-:Y:S01]  /*19b0*/  UMOV UR4, UR12 ;  /* 0x0000000c00047c82 */ /* 0x000fe20008000000 */
[----:B------:R-:W-:Y:S02]  /*19c0*/  UIADD3 UR21, UR34, 0x400, URZ ;  /* 0x0000040022157890 */ /* 0x000fe4000fffe03f */
[----:B------:R-:W-:-:S03]  /*19d0*/  UIADD3 UR18, UR35, 0x80, URZ ;  /* 0x0000008023127890 */ /* 0x000fc6000fffe03f */
[----:B------:R-:W-:Y:S01]  /*19e0*/  UMOV UR14, UR35 ;  /* 0x00000023000e7c82 */ /* 0x000fe20008000000 */
[----:B------:R-:W-:Y:S01]  /*19f0*/  UIADD3 UR26, UR35, 0x100, URZ ;  /* 0x00000100231a7890 */ /* 0x000fe2000fffe03f */
[----:B------:R-:W-:Y:S01]  /*1a00*/  IGMMA.64x32x32.S8.S8 R24, gdesc[UR12], RZ, !UPT, gsb0 ;  /* 0x012000000c1879f1 */ /* 0x000fe2000c0410ff */
[----:B------:R-:W-:Y:S02]  /*1a10*/  UIADD3 UR6, UR35, 0x180, URZ ;  /* 0x0000018023067890 */ /* 0x000fe4000fffe03f */
[----:B------:R-:W-:Y:S01]  /*1a20*/  UIADD3 UR10, UR35, 0x200, URZ ;  /* 0x00000200230a7890 */ /* 0x000fe2000fffe03f */
[----:B------:R-:W-:Y:S01]  /*1a30*/  UMOV UR12, UR21 ;  /* 0x00000015000c7c82 */ /* 0x000fe20008000000 */
[----:B------:R-:W-:Y:S01]  /*1a40*/  UMOV UR22, UR14 ;  /* 0x0000000e00167c82 */ /* 0x000fe20008000000 */
[----:B------:R-:W-:Y:S01]  /*1a50*/  UMOV UR23, UR15 ;  /* 0x0000000f00177c82 */ /* 0x000fe20008000000 */
[----:B------:R-:W-:Y:S01]  /*1a60*/  UMOV UR13, 0x80000020 ;  /* 0x80000020000d7882 */ /* 0x000fe20000000000 */
[----:B------:R-:W-:-:S02]  /*1a70*/  UIADD3 UR28, UR34, 0x2, URZ ;  /* 0x00000002221c7890 */ /* 0x000fc4000fffe03f */
[----:B------:R-:W-:Y:S01]  /*1a80*/  UIADD3 UR30, UR35, 0x2, URZ ;  /* 0x00000002231e7890 */ /* 0x000fe2000fffe03f */
[----:B------:R-:W-:Y:S01]  /*1a90*/  UMOV UR29, 0x80000020 ;  /* 0x80000020001d7882 */ /* 0x000fe20000000000 */
[----:B------:R-:W-:Y:S01]  /*1aa0*/  UMOV UR31, 0x80000020 ;  /* 0x80000020001f7882 */ /* 0x000fe20000000000 */
[----:B------:R-:W-:Y:S02]  /*1ab0*/  WARPGROUP.DEPBAR.LE gsb0, 0x0 ;  /* 0x00008000000079c5 */ /* 0x000fe40000010000 */
[----:B------:R-:W-:Y:S01]  /*1ac0*/  WARPGROUP.ARRIVE ;  /* 0x00000000000079c5 */ /* 0x000fe20000000000 */
[----:B------:R-:W-:Y:S02]  /*1ad0*/  IMAD.MOV.U32 R23, RZ, RZ, R24 ;  /* 0x000000ffff177224 */ /* 0x000fe400078e0018 */
[----:B------:R-:W-:Y:S02]  /*1ae0*/  IMAD.MOV.U32 R21, RZ, RZ, R25 ;  /* 0x000000ffff157224 */ /* 0x000fe400078e0019 */
[----:B------:R-:W-:Y:S01]  /*1af0*/  IMAD.MOV.U32 R20, RZ, RZ, R26 ;  /* 0x000000ffff147224 */ /* 0x000fe200078e001a */
[----:B------:R-:W-:Y:S01]  /*1b00*/  IGMMA.64x32x32.S8.S8 R200, gdesc[UR16], RZ, !UPT, gsb0 ;  /* 0x0120000010c879f1 */ /* 0x000fe2000c0410ff */
[----:B------:R-:W-:-:S02]  /*1b10*/  IMAD.MOV.U32 R15, RZ, RZ, R27 ;  /* 0x000000ffff0f7224 */ /* 0x000fc400078e001b */
[----:B------:R-:W-:Y:S02]  /*1b20*/  IMAD.MOV.U32 R14, RZ, RZ, R28 ;  /* 0x000000ffff0e7224 */ /* 0x000fe400078e001c */
[----:B------:R-:W-:Y:S02]  /*1b30*/  IMAD.MOV.U32 R13, RZ, RZ, R29 ;  /* 0x000000ffff0d7224 */ /* 0x000fe400078e001d */
[----:B------:R-:W-:Y:S02]  /*1b40*/  IMAD.MOV.U32 R12, RZ, RZ, R30 ;  /* 0x000000ffff0c7224 */ /* 0x000fe400078e001e */
[----:B------:R-:W-:Y:S02]  /*1b50*/  IMAD.MOV.U32 R11, RZ, RZ, R31 ;  /* 0x000000ffff0b7224 */ /* 0x000fe400078e001f */
[----:B------:R-:W-:Y:S02]  /*1b60*/  IMAD.MOV.U32 R10, RZ, RZ, R32 ;  /* 0x000000ffff0a7224 */ /* 0x000fe400078e0020 */
[----:B------:R-:W-:-:S02]  /*1b70*/  IMAD.MOV.U32 R9, RZ, RZ, R33 ;  /* 0x000000ffff097224 */ /* 0x000fc400078e0021 */
[----:B------:R-:W-:Y:S02]  /*1b80*/  IMAD.MOV.U32 R8, RZ, RZ, R34 ;  /* 0x000000ffff087224 */ /* 0x000fe400078e0022 */
[----:B-1----:R-:W-:Y:S02]  /*1b90*/  IMAD.MOV.U32 R7, RZ, RZ, R35 ;  /* 0x000000ffff077224 */ /* 0x002fe400078e0023 */
[----:B------:R-:W-:Y:S02]  /*1ba0*/  IMAD.MOV.U32 R6, RZ, RZ, R36 ;  /* 0x000000ffff067224 */ /* 0x000fe400078e0024 */
[----:B------:R-:W-:Y:S02]  /*1bb0*/  IMAD.MOV.U32 R5, RZ, RZ, R37 ;  /* 0x000000ffff057224 */ /* 0x000fe400078e0025 */
[----:B------:R-:W-:Y:S02]  /*1bc0*/  IMAD.MOV.U32 R4, RZ, RZ, R38 ;  /* 0x000000ffff047224 */ /* 0x000fe400078e0026 */
[----:B------:R-:W-:Y:S01]  /*1bd0*/  IMAD.MOV.U32 R2, RZ, RZ, R39 ;  /* 0x000000ffff027224 */ /* 0x000fe200078e0027 */
[----:B------:R-:W-:-:S02]  /*1be0*/  WARPGROUP.DEPBAR.LE gsb0, 0x0 ;  /* 0x00008000000079c5 */ /* 0x000fc40000010000 */
[----:B------:R-:W-:Y:S01]  /*1bf0*/  WARPGROUP.ARRIVE ;  /* 0x00000000000079c5 */ /* 0x000fe20000000000 */
[----:B------:R0:W-:Y:S04]  /*1c00*/  STL.64 [R1+0xf8], R214 ;  /* 0x0000f8d601007387 */ /* 0x0001e80000100a00 */
[----:B------:R1:W-:Y:S01]  /*1c10*/  STL.64 [R1+0xf0], R212 ;  /* 0x0000f0d401007387 */ /* 0x0003e20000100a00 */
[----:B------:R-:W-:Y:S03]  /*1c20*/  IGMMA.64x32x32.S8.S8 R152, gdesc[UR24], RZ, !UPT, gsb0 ;  /* 0x01200000189879f1 */ /* 0x000fe6000c0410ff */
[----:B------:R2:W-:Y:S04]  /*1c30*/  STL.64 [R1+0xe8], R210 ;  /* 0x0000e8d201007387 */ /* 0x0005e80000100a00 */
[----:B------:R4:W-:Y:S01]  /*1c40*/  STL.64 [R1+0xe0], R208 ;  /* 0x0000e0d001007387 */ /* 0x0009e20000100a00 */
[----:B0-----:R-:W-:-:S02]  /*1c50*/  IMAD.MOV.U32 R214, RZ, RZ, R4 ;  /* 0x000000ffffd67224 */ /* 0x001fc400078e0004 */
[----:B------:R-:W-:Y:S01]  /*1c60*/  IMAD.MOV.U32 R215, RZ, RZ, R2 ;  /* 0x000000ffffd77224 */ /* 0x000fe200078e0002 */
[----:B------:R0:W-:Y:S01]  /*1c70*/  STL.64 [R1+0xd8], R206 ;  /* 0x0000d8ce01007387 */ /* 0x0001e20000100a00 */
[----:B-1----:R-:W-:Y:S02]  /*1c80*/  IMAD.MOV.U32 R212, RZ, RZ, R6 ;  /* 0x000000ffffd47224 */ /* 0x002fe400078e0006 */
[----:B------:R-:W-:Y:S01]  /*1c90*/  IMAD.MOV.U32 R213, RZ, RZ, R5 ;  /* 0x000000ffffd57224 */ /* 0x000fe200078e0005 */
[----:B------:R1:W-:Y:S01]  /*1ca0*/  STL.64 [R1+0xd0], R204 ;  /* 0x0000d0cc01007387 */ /* 0x0003e20000100a00 */
[----:B--2---:R-:W-:Y:S02]  /*1cb0*/  IMAD.MOV.U32 R210, RZ, RZ, R8 ;  /* 0x000000ffffd27224 */ /* 0x004fe400078e0008 */
[----:B------:R-:W-:Y:S01]  /*1cc0*/  IMAD.MOV.U32 R211, RZ, RZ, R7 ;  /* 0x000000ffffd37224 */ /* 0x000fe200078e0007 */
[----:B------:R2:W-:Y:S01]  /*1cd0*/  STL.64 [R1+0xc8], R202 ;  /* 0x0000c8ca01007387 */ /* 0x0005e20000100a00 */
[----:B----4-:R-:W-:-:S02]  /*1ce0*/  IMAD.MOV.U32 R208, RZ, RZ, R10 ;  /* 0x000000ffffd07224 */ /* 0x010fc400078e000a */
[----:B------:R-:W-:Y:S01]  /*1cf0*/  IMAD.MOV.U32 R209, RZ, RZ, R9 ;  /* 0x000000ffffd17224 */ /* 0x000fe200078e0009 */
[----:B------:R4:W-:Y:S01]  /*1d00*/  STL.64 [R1+0xc0], R200 ;  /* 0x0000c0c801007387 */ /* 0x0009e20000100a00 */
[----:B0-----:R-:W-:Y:S02]  /*1d10*/  IMAD.MOV.U32 R206, RZ, RZ, R12 ;  /* 0x000000ffffce7224 */ /* 0x001fe400078e000c */
[----:B------:R-:W-:Y:S02]  /*1d20*/  IMAD.MOV.U32 R207, RZ, RZ, R11 ;  /* 0x000000ffffcf7224 */ /* 0x000fe400078e000b */
[----:B-1----:R-:W-:Y:S02]  /*1d30*/  IMAD.MOV.U32 R204, RZ, RZ, R14 ;  /* 0x000000ffffcc7224 */ /* 0x002fe400078e000e */
[----:B------:R-:W-:Y:S02]  /*1d40*/  IMAD.MOV.U32 R205, RZ, RZ, R13 ;  /* 0x000000ffffcd7224 */ /* 0x000fe400078e000d */
[----:B--2---:R-:W-:-:S02]  /*1d50*/  IMAD.MOV.U32 R202, RZ, RZ, R20 ;  /* 0x000000ffffca7224 */ /* 0x004fc400078e0014 */
[----:B------:R-:W-:Y:S02]  /*1d60*/  IMAD.MOV.U32 R203, RZ, RZ, R15 ;  /* 0x000000ffffcb7224 */ /* 0x000fe400078e000f */
[----:B----4-:R-:W-:Y:S02]  /*1d70*/  IMAD.MOV.U32 R200, RZ, RZ, R23 ;  /* 0x000000ffffc87224 */ /* 0x010fe400078e0017 */
[----:B------:R-:W-:Y:S01]  /*1d80*/  IMAD.MOV.U32 R201, RZ, RZ, R21 ;  /* 0x000000ffffc97224 */ /* 0x000fe200078e0015 */
[----:B------:R-:W-:Y:S02]  /*1d90*/  WARPGROUP.DEPBAR.LE gsb0, 0x0 ;  /* 0x00008000000079c5 */ /* 0x000fe40000010000 */
[----:B------:R-:W-:-:S06]  /*1da0*/  WARPGROUP.ARRIVE ;  /* 0x00000000000079c5 */ /* 0x000fcc0000000000 */
[----:B------:R-:W-:Y:S03]  /*1db0*/  IGMMA.64x32x32.S8.S8 R104, gdesc[UR4], RZ, !UPT, gsb0 ;  /* 0x01200000046879f1 */ /* 0x000fe6000c0410ff */
[----:B------:R-:W-:Y:S02]  /*1dc0*/  WARPGROUP.DEPBAR.LE gsb0, 0x0 ;  /* 0x00008000000079c5 */ /* 0x000fe40000010000 */
[----:B------:R-:W-:-:S06]  /*1dd0*/  WARPGROUP.ARRIVE ;  /* 0x00000000000079c5 */ /* 0x000fcc0000000000 */
[----:B------:R-:W-:Y:S01]  /*1de0*/  IGMMA.64x32x32.S8.S8 R56, gdesc[UR8], RZ, !UPT, gsb0 ;  /* 0x01200000083879f1 */ /* 0x000fe2000c0410ff */
[----:B------:R-:W-:Y:S01]  /*1df0*/  UMOV UR8, UR20 ;  /* 0x0000001400087c82 */ /* 0x000fe20008000000 */
[----:B------:R-:W-:Y:S01]  /*1e00*/  UMOV UR9, 0x80000020 ;  /* 0x8000002000097882 */ /* 0x000fe20000000000 */
[----:B------:R-:W-:Y:S01]  /*1e10*/  UMOV UR4, UR8 ;  /* 0x0000000800047c82 */ /* 0x000fe20008000000 */
[----:B------:R-:W-:Y:S01]  /*1e20*/  UMOV UR5, UR9 ;  /* 0x0000000900057c82 */ /* 0x000fe20008000000 */
[----:B------:R-:W-:Y:S01]  /*1e30*/  UMOV UR24, UR8 ;  /* 0x0000000800187c82 */ /* 0x000fe20008000000 */
[----:B------:R-:W-:Y:S01]  /*1e40*/  UMOV UR25, UR9 ;  /* 0x0000000900197c82 */ /* 0x000fe20008000000 */
[----:B------:R-:W-:Y:S01]  /*1e50*/  UMOV UR16, UR8 ;  /* 0x0000000800107c82 */ /* 0x000fe20008000000 */
[----:B------:R-:W-:Y:S01]  /*1e60*/  UMOV UR17, UR9 ;  /* 0x0000000900117c82 */ /* 0x000fe20008000000 */
[----:B------:R-:W-:Y:S01]  /*1e70*/  UMOV UR20, UR8 ;  /* 0x0000000800147c82 */ /* 0x000fe20008000000 */
[----:B------:R-:W-:Y:S01]  /*1e80*/  UMOV UR21, UR9 ;  /* 0x0000000900157c82 */ /* 0x000fe20008000000 */
[----:B------:R-:W-:-:S02]  /*1e90*/  WARPGROUP.DEPBAR.LE gsb0, 0x0 ;  /* 0x00008000000079c5 */ /* 0x000fc40000010000 */
[----:B------:R-:W-:-:S06]  /*1ea0*/  WARPGROUP.ARRIVE ;  /* 0x00000000000079c5 */ /* 0x000fcc0000000000 */
[----:B------:R-:W-:Y:S01]  /*1eb0*/  IGMMA.64x32x32.S8.S8 R40, gdesc[UR8], RZ, !UPT, gsb0 ;  /* 0x01200000082879f1 */ /* 0x000fe2000c0410ff */
[----:B------:R-:W-:Y:S01]  /*1ec0*/  UMOV UR8, UR28 ;  /* 0x0000001c00087c82 */ /* 0x000fe20008000000 */
[----:B------:R-:W-:Y:S01]  /*1ed0*/  UMOV UR9, UR29 ;  /* 0x0000001d00097c82 */ /* 0x000fe20008000000 */
[----:B------:R-:W-:Y:S02]  /*1ee0*/  WARPGROUP.DEPBAR.LE gsb0, 0x0 ;  /* 0x00008000000079c5 */ /* 0x000fe40000010000 */
        /* <DEDUP_REMOVED lines=17> */
[----:B------:R-:W-:Y:S01]  /*2000*/  UIADD3 UR22, UR35, 0x102, URZ ;  /* 0x0000010223167890 */ /* 0x000fe2000fffe03f */
[----:B------:R-:W-:Y:S01]  /*2010*/  UMOV UR20, UR28 ;  /* 0x0000001c00147c82 */ /* 0x000fe20008000000 */
[----:B------:R-:W-:Y:S01]  /*2020*/  UMOV UR21, UR29 ;  /* 0x0000001d00157c82 */ /* 0x000fe20008000000 */
[----:B------:R-:W-:Y:S02]  /*2030*/  WARPGROUP.DEPBAR.LE gsb0, 0x0 ;  /* 0x00008000000079c5 */ /* 0x000fe40000010000 */
[----:B------:R-:W-:Y:S01]  /*2040*/  WARPGROUP.ARRIVE ;  /* 0x00000000000079c5 */ /* 0x000fe20000000000 */
[----:B------:R-:W-:Y:S02]  /*2050*/  IMAD.MOV.U32 R23, RZ, RZ, R24 ;  /* 0x000000ffff177224 */ /* 0x000fe400078e0018 */
[----:B------:R-:W-:Y:S02]  /*2060*/  IMAD.MOV.U32 R21, RZ, RZ, R25 ;  /* 0x000000ffff157224 */ /* 0x000fe400078e0019 */
[----:B------:R-:W-:Y:S01]  /*2070*/  IMAD.MOV.U32 R20, RZ, RZ, R26 ;  /* 0x000000ffff147224 */ /* 0x000fe200078e001a */
[----:B------:R-:W-:Y:S01]  /*2080*/  IGMMA.64x32x32.S8.S8 R216, gdesc[UR12], RZ, !UPT, gsb0 ;  /* 0x012000000cd879f1 */ /* 0x000fe2000c0410ff */
[----:B------:R-:W-:Y:S01]  /*2090*/  UMOV UR14, UR18 ;  /* 0x00000012000e7c82 */ /* 0x000fe20008000000 */
[----:B------:R-:W-:Y:S01]  /*20a0*/  UMOV UR15, UR19 ;  /* 0x00000013000f7c82 */ /* 0x000fe20008000000 */
[----:B------:R-:W-:Y:S01]  /*20b0*/  IMAD.MOV.U32 R15, RZ, RZ, R27 ;  /* 0x000000ffff0f7224 */ /* 0x000fe200078e001b */
[----:B------:R-:W-:Y:S01]  /*20c0*/  UMOV UR18, UR10 ;  /* 0x0000000a00127c82 */ /* 0x000fe20008000000 */
[----:B------:R-:W-:Y:S01]  /*20d0*/  IMAD.MOV.U32 R14, RZ, RZ, R28 ;  /* 0x000000ffff0e7224 */ /* 0x000fe200078e001c */
[----:B------:R-:W-:Y:S01]  /*20e0*/  UMOV UR19, UR11 ;  /* 0x0000000b00137c82 */ /* 0x000fe20008000000 */
        /* <DEDUP_REMOVED lines=8> */
[----:B------:R-:W-:Y:S02]  /*2170*/  IMAD.MOV.U32 R5, RZ, RZ, R37 ;  /* 0x000000ffff057224 */ /* 0x000fe400078e0025 */
[----:B------:R-:W-:Y:S02]  /*2180*/  IMAD.MOV.U32 R4, RZ, RZ, R38 ;  /* 0x000000ffff047224 */ /* 0x000fe400078e0026 */
[----:B------:R-:W-:Y:S01]  /*2190*/  IMAD.MOV.U32 R2, RZ, RZ, R39 ;  /* 0x000000ffff027224 */ /* 0x000fe200078e0027 */
[----:B------:R-:W-:Y:S02]  /*21a0*/  WARPGROUP.DEPBAR.LE gsb0, 0x0 ;  /* 0x00008000000079c5 */ /* 0x000fe40000010000 */
[----:B------:R-:W-:Y:S01]  /*21b0*/  WARPGROUP.ARRIVE ;  /* 0x00000000000079c5 */ /* 0x000fe20000000000 */
[----:B------:R0:W-:Y:S01]  /*21c0*/  STL.64 [R1+0xb8], R230 ;  /* 0x0000b8e601007387 */ /* 0x0001e20000100a00 */
[----:B------:R-:W-:Y:S01]  /*21d0*/  UMOV UR11, 0x80000020 ;  /* 0x80000020000b7882 */ /* 0x000fe20000000000 */
[----:B------:R-:W-:Y:S01]  /*21e0*/  UMOV UR23, 0x80000020 ;  /* 0x8000002000177882 */ /* 0x000fe20000000000 */
[----:B------:R-:W-:Y:S01]  /*21f0*/  IMAD.MOV.U32 R232, RZ, RZ, R6 ;  /* 0x000000ffffe87224 */ /* 0x000fe200078e0006 */
[----:B------:R1:W-:Y:S01]  /*2200*/  STL.64 [R1+0xb0], R228 ;  /* 0x0000b0e401007387 */ /* 0x0003e20000100a00 */
[----:B------:R-:W-:Y:S01]  /*2210*/  IGMMA.64x32x32.S8.S8 R168, gdesc[UR12], RZ, !UPT, gsb0 ;  /* 0x012000000ca879f1 */ /* 0x000fe2000c0410ff */
[----:B------:R-:W-:Y:S01]  /*2220*/  UIADD3 UR12, UR35, 0x82, URZ ;  /* 0x00000082230c7890 */ /* 0x000fe2000fffe03f */
[----:B------:R-:W-:Y:S01]  /*2230*/  IMAD.MOV.U32 R233, RZ, RZ, R5 ;  /* 0x000000ffffe97224 */ /* 0x000fe200078e0005 */
[----:B------:R-:W-:Y:S01]  /*2240*/  STL.64 [R1+0xa8], R226 ;  /* 0x0000a8e201007387 */ /* 0x000fe20000100a00 */
[----:B------:R-:W-:-:S02]  /*2250*/  IMAD.MOV.U32 R234, RZ, RZ, R4 ;  /* 0x000000ffffea7224 */ /* 0x000fc400078e0004 */
[----:B------:R-:W-:Y:S01]  /*2260*/  IMAD.MOV.U32 R235, RZ, RZ, R2 ;  /* 0x000000ffffeb7224 */ /* 0x000fe200078e0002 */
[----:B------:R-:W-:Y:S01]  /*2270*/  STL.64 [R1+0xa0], R224 ;  /* 0x0000a0e001007387 */ /* 0x000fe20000100a00 */
[----:B0-----:R-:W-:Y:S02]  /*2280*/  IMAD.MOV.U32 R230, RZ, RZ, R8 ;  /* 0x000000ffffe67224 */ /* 0x001fe400078e0008 */
[----:B------:R-:W-:Y:S01]  /*2290*/  IMAD.MOV.U32 R231, RZ, RZ, R7 ;  /* 0x000000ffffe77224 */ /* 0x000fe200078e0007 */
[----:B------:R-:W-:Y:S01]  /*22a0*/  STL.64 [R1+0x98], R222 ;  /* 0x000098de01007387 */ /* 0x000fe20000100a00 */
[----:B-1----:R-:W-:Y:S02]  /*22b0*/  IMAD.MOV.U32 R228, RZ, RZ, R10 ;  /* 0x000000ffffe47224 */ /* 0x002fe400078e000a */
[----:B------:R-:W-:Y:S01]  /*22c0*/  IMAD.MOV.U32 R229, RZ, RZ, R9 ;  /* 0x000000ffffe57224 */ /* 0x000fe200078e0009 */
[----:B------:R0:W-:Y:S01]  /*22d0*/  STL.64 [R1+0x90], R220 ;  /* 0x000090dc01007387 */ /* 0x0001e20000100a00 */
[----:B------:R-:W-:-:S02]  /*22e0*/  WARPGROUP.DEPBAR.LE gsb0, 0x0 ;  /* 0x00008000000079c5 */ /* 0x000fc40000010000 */
[----:B------:R-:W-:Y:S01]  /*22f0*/  WARPGROUP.ARRIVE ;  /* 0x00000000000079c5 */ /* 0x000fe20000000000 */
[----:B------:R-:W-:Y:S01]  /*2300*/  UMOV UR10, UR12 ;  /* 0x0000000c000a7c82 */ /* 0x000fe20008000000 */
[----:B------:R-:W-:Y:S01]  /*2310*/  UIADD3 UR14, UR35, 0x202, URZ ;  /* 0x00000202230e7890 */ /* 0x000fe2000fffe03f */
[----:B0-----:R-:W-:Y:S01]  /*2320*/  IMAD.MOV.U32 R220, RZ, RZ, R23 ;  /* 0x000000ffffdc7224 */ /* 0x001fe200078e0017 */
[----:B------:R-:W-:Y:S01]  /*2330*/  UMOV UR13, UR29 ;  /* 0x0000001d000d7c82 */ /* 0x000fe20008000000 */
[----:B------:R-:W-:Y:S01]  /*2340*/  UMOV UR15, 0x80000020 ;  /* 0x80000020000f7882 */ /* 0x000fe20000000000 */
[----:B------:R-:W-:Y:S01]  /*2350*/  IGMMA.64x32x32.S8.S8 R120, gdesc[UR24], RZ, !UPT, gsb0 ;  /* 0x01200000187879f1 */ /* 0x000fe2000c0410ff */
        /* <DEDUP_REMOVED lines=8> */
[----:B------:R-:W-:-:S06]  /*23e0*/  WARPGROUP.ARRIVE ;  /* 0x00000000000079c5 */ /* 0x000fcc0000000000 */
[----:B------:R-:W-:Y:S03]  /*23f0*/  IGMMA.64x32x32.S8.S8 R72, gdesc[UR4], RZ, !UPT, gsb0 ;  /* 0x01200000044879f1 */ /* 0x000fe6000c0410ff */
[----:B------:R-:W-:Y:S02]  /*2400*/  WARPGROUP.DEPBAR.LE gsb0, 0x0 ;  /* 0x00008000000079c5 */ /* 0x000fe40000010000 */
[----:B------:R-:W-:-:S06]  /*2410*/  WARPGROUP.ARRIVE ;  /* 0x00000000000079c5 */ /* 0x000fcc0000000000 */
[----:B------:R-:W-:Y:S03]  /*2420*/  IGMMA.64x32x32.S8.S8 R24, gdesc[UR16], RZ, !UPT, gsb0 ;  /* 0x01200000101879f1 */ /* 0x000fe6000c0410ff */
[----:B------:R-:W-:Y:S02]  /*2430*/  WARPGROUP.DEPBAR.LE gsb0, 0x0 ;  /* 0x00008000000079c5 */ /* 0x000fe40000010000 */
[----:B------:R-:W-:-:S06]  /*2440*/  WARPGROUP.ARRIVE ;  /* 0x00000000000079c5 */ /* 0x000fcc0000000000 */
[----:B------:R-:W-:Y:S03]  /*2450*/  IGMMA.64x32x32.S8.S8 R200, gdesc[UR28], R200, gsb0 ;  /* 0x012000001cc879f1 */ /* 0x000fe600080410c8 */
[----:B------:R-:W-:Y:S02]  /*2460*/  WARPGROUP.DEPBAR.LE gsb0, 0x0 ;  /* 0x00008000000079c5 */ /* 0x000fe40000010000 */
[----:B------:R-:W-:Y:S04]  /*2470*/  STL.64 [R1+0x40], R200 ;  /* 0x000040c801007387 */ /* 0x000fe80000100a00 */
[----:B------:R-:W-:Y:S04]  /*2480*/  STL.64 [R1+0x48], R202 ;  /* 0x000048ca01007387 */ /* 0x000fe80000100a00 */
[----:B------:R-:W-:Y:S04]  /*2490*/  STL.64 [R1+0x50], R204 ;  /* 0x000050cc01007387 */ /* 0x000fe80000100a00 */
[----:B------:R-:W-:Y:S04]  /*24a0*/  STL.64 [R1+0x58], R206 ;  /* 0x000058ce01007387 */ /* 0x000fe80000100a00 */
[----:B------:R-:W-:Y:S04]  /*24b0*/  STL.64 [R1+0x60], R208 ;  /* 0x000060d001007387 */ /* 0x000fe80000100a00 */
[----:B------:R-:W-:Y:S04]  /*24c0*/  STL.64 [R1+0x68], R210 ;  /* 0x000068d201007387 */ /* 0x000fe80000100a00 */
[----:B------:R-:W-:Y:S04]  /*24d0*/  STL.64 [R1+0x70], R212 ;  /* 0x000070d401007387 */ /* 0x000fe80000100a00 */
[----:B------:R0:W-:Y:S04]  /*24e0*/  STL.64 [R1+0x78], R214 ;  /* 0x000078d601007387 */ /* 0x0001e80000100a00 */
[----:B0-----:R-:W2:Y:S04]  /*24f0*/  LDL.LU.64 R214, [R1+0xf8] ;  /* 0x0000f80001d67983 */ /* 0x001ea80000300a00 */
[----:B------:R-:W2:Y:S04]  /*2500*/  LDL.LU.64 R212, [R1+0xf0] ;  /* 0x0000f00001d47983 */ /* 0x000ea80000300a00 */
[----:B------:R-:W2:Y:S04]  /*2510*/  LDL.LU.64 R210, [R1+0xe8] ;  /* 0x0000e80001d27983 */ /* 0x000ea80000300a00 */
[----:B------:R-:W2:Y:S04]  /*2520*/  LDL.LU.64 R208, [R1+0xe0] ;  /* 0x0000e00001d07983 */ /* 0x000ea80000300a00 */
[----:B------:R-:W2:Y:S04]  /*2530*/  LDL.LU.64 R206, [R1+0xd8] ;  /* 0x0000d80001ce7983 */ /* 0x000ea80000300a00 */
[----:B------:R-:W2:Y:S04]  /*2540*/  LDL.LU.64 R204, [R1+0xd0] ;  /* 0x0000d00001cc7983 */ /* 0x000ea80000300a00 */
[----:B------:R-:W2:Y:S04]  /*2550*/  LDL.LU.64 R202, [R1+0xc8] ;  /* 0x0000c80001ca7983 */ /* 0x000ea80000300a00 */
[----:B------:R-:W2:Y:S01]  /*2560*/  LDL.LU.64 R200, [R1+0xc0] ;  /* 0x0000c00001c87983 */ /* 0x000ea20000300a00 */
[----:B------:R-:W-:Y:S01]  /*2570*/  UIADD3 UR6, UR35, 0x182, URZ ;  /* 0x0000018223067890 */ /* 0x000fe2000fffe03f */
[----:B------:R-:W-:Y:S01]  /*2580*/  UMOV UR4, UR28 ;  /* 0x0000001c00047c82 */ /* 0x000fe20008000000 */
[----:B------:R-:W-:Y:S01]  /*2590*/  UMOV UR5, UR29 ;  /* 0x0000001d00057c82 */ /* 0x000fe20008000000 */
[----:B------:R-:W-:Y:S01]  /*25a0*/  UMOV UR7, 0x80000020 ;  /* 0x8000002000077882 */ /* 0x000fe20000000000 */
[----:B------:R-:W-:Y:S01]  /*25b0*/  UMOV UR12, UR28 ;  /* 0x0000001c000c7c82 */ /* 0x000fe20008000000 */
[----:B--2---:R-:W-:-:S06]  /*25c0*/  WARPGROUP.ARRIVE ;  /* 0x00000000000079c5 */ /* 0x004fcc0000000000 */
[----:B------:R-:W-:Y:S01]  /*25d0*/  IGMMA.64x32x32.S8.S8 R200, gdesc[UR8], R200, gsb0 ;  /* 0x0120000008c879f1 */ /* 0x000fe200080410c8 */
[----:B------:R-:W-:Y:S02]  /*25e0*/  UIADD3 UR8, UR34, 0x202, URZ ;  /* 0x0000020222087890 */ /* 0x000fe4000fffe03f */
[----:B------:R-:W-:Y:S01]  /*25f0*/  UIADD3 UR34, UR34, 0x402, URZ ;  /* 0x0000040222227890 */ /* 0x000fe2000fffe03f */
[----:B------:R-:W-:Y:S02]  /*2600*/  WARPGROUP.DEPBAR.LE gsb0, 0x0 ;  /* 0x00008000000079c5 */ /* 0x000fe40000010000 */
[----:B------:R-:W-:-:S06]  /*2610*/  WARPGROUP.ARRIVE ;  /* 0x00000000000079c5 */ /* 0x000fcc0000000000 */
[----:B------:R-:W-:Y:S03]  /*2620*/  IGMMA.64x32x32.S8.S8 R152, gdesc[UR20], R152, gsb0 ;  /* 0x01200000149879f1 */ /* 0x000fe60008041098 */
[----:B------:R-:W-:Y:S02]  /*2630*/  WARPGROUP.DEPBAR.LE gsb0, 0x0 ;  /* 0x00008000000079c5 */ /* 0x000fe40000010000 */
[----:B------:R-:W-:-:S06]  /*2640*/  WARPGROUP.ARRIVE ;  /* 0x00000000000079c5 */ /* 0x000fcc0000000000 */
[----:B------:R-:W-:Y:S03]  /*2650*/  IGMMA.64x32x32.S8.S8 R104, gdesc[UR4], R104, gsb0 ;  /* 0x01200000046879f1 */ /* 0x000fe60008041068 */
[----:B------:R-:W-:Y:S02]  /*2660*/  WARPGROUP.DEPBAR.LE gsb0, 0x0 ;  /* 0x00008000000079c5 */ /* 0x000fe40000010000 */
[----:B------:R-:W-:-:S06]  /*2670*/  WARPGROUP.ARRIVE ;  /* 0x00000000000079c5 */ /* 0x000fcc0000000000 */
[----:B------:R-:W-:Y:S01]  /*2680*/  IGMMA.64x32x32.S8.S8 R56, gdesc[UR12], R56, gsb0 ;  /* 0x012000000c3879f1 */ /* 0x000fe20008041038 */
        /* <DEDUP_REMOVED lines=12> */
[----:B------:R-:W-:Y:S03]  /*2750*/  IGMMA.64x32x32.S8.S8 R40, gdesc[UR12], R40, gsb0 ;  /* 0x012000000c2879f1 */ /* 0x000fe60008041028 */
        /* <DEDUP_REMOVED lines=13> */
[----:B------:R-:W-:Y:S04]  /*2830*/  STL.64 [R1], R220 ;  /* 0x000000dc01007387 */ /* 0x000fe80000100a00 */
[----:B------:R-:W-:Y:S04]  /*2840*/  STL.64 [R1+0x8], R222 ;  /* 0x000008de01007387 */ /* 0x000fe80000100a00 */
[----:B------:R-:W-:Y:S04]  /*2850*/  STL.64 [R1+0x10], R224 ;  /* 0x000010e001007387 */ /* 0x000fe80000100a00 */
[----:B------:R-:W-:Y:S04]  /*2860*/  STL.64 [R1+0x18], R226 ;  /* 0x000018e201007387 */ /* 0x000fe80000100a00 */
[----:B------:R-:W-:Y:S04]  /*2870*/  STL.64 [R1+0x20], R228 ;  /* 0x000020e401007387 */ /* 0x000fe80000100a00 */
[----:B------:R0:W-:Y:S04]  /*2880*/  STL.64 [R1+0x28], R230 ;  /* 0x000028e601007387 */ /* 0x0001e80000100a00 */
[----:B------:R1:W-:Y:S04]  /*2890*/  STL.64 [R1+0x30], R232 ;  /* 0x000030e801007387 */ /* 0x0003e80000100a00 */
[----:B------:R1:W-:Y:S04]  /*28a0*/  STL.64 [R1+0x38], R234 ;  /* 0x000038ea01007387 */ /* 0x0003e80000100a00 */
[----:B0-----:R-:W2:Y:S04]  /*28b0*/  LDL.LU.64 R230, [R1+0xb8] ;  /* 0x0000b80001e67983 */ /* 0x001ea80000300a00 */
[----:B------:R-:W2:Y:S04]  /*28c0*/  LDL.LU.64 R228, [R1+0xb0] ;  /* 0x0000b00001e47983 */ /* 0x000ea80000300a00 */
[----:B------:R-:W2:Y:S04]  /*28d0*/  LDL.LU.64 R226, [R1+0xa8] ;  /* 0x0000a80001e27983 */ /* 0x000ea80000300a00 */
[----:B------:R-:W2:Y:S04]  /*28e0*/  LDL.LU.64 R224, [R1+0xa0] ;  /* 0x0000a00001e07983 */ /* 0x000ea80000300a00 */
[----:B------:R-:W2:Y:S04]  /*28f0*/  LDL.LU.64 R222, [R1+0x98] ;  /* 0x0000980001de7983 */ /* 0x000ea80000300a00 */
[----:B------:R-:W2:Y:S01]  /*2900*/  LDL.LU.64 R220, [R1+0x90] ;  /* 0x0000900001dc7983 */ /* 0x000ea20000300a00 */
        /* <DEDUP_REMOVED lines=10> */
[----:B--2---:R-:W-:-:S06]  /*29b0*/  WARPGROUP.ARRIVE ;  /* 0x00000000000079c5 */ /* 0x004fcc0000000000 */
        /* <DEDUP_REMOVED lines=14> */
[----:B-1----:R-:W-:Y:S05]  /*2aa0*/  @!P1 BRA `(.L_x_22) ;  /* 0x0000001400f49947 */ /* 0x002fea0003800000 */
[----:B------:R-:W-:Y:S02]  /*2ab0*/  UIADD3 UR25, UR44, 0x1, URZ ;  /* 0x000000012c197890 */ /* 0x000fe4000fffe03f */
[----:B------:R-:W-:Y:S02]  /*2ac0*/  UMOV UR24, UR44 ;  /* 0x0000002c00187c82 */ /* 0x000fe40008000000 */
[----:B------:R-:W-:-:S04]  /*2ad0*/  UISETP.NE.AND UP0, UPT, UR25, 0x6, UPT ;  /* 0x000000061900788c */ /* 0x000fc8000bf05270 */
[----:B------:R-:W-:Y:S02]  /*2ae0*/  USEL UR4, URZ, 0x1, UP0 ;  /* 0x000000013f047887 */ /* 0x000fe40008000000 */
[----:B------:R-:W-:Y:S02]  /*2af0*/  USEL UR25, UR25, URZ, UP0 ;  /* 0x0000003f19197287 */ /* 0x000fe40008000000 */
[----:B------:R-:W-:-:S06]  /*2b00*/  ULOP3.LUT UR4, UR45, UR4, URZ, 0x3c, !UPT ;  /* 0x000000042d047292 */ /* 0x000fcc000f8e3c3f */
[----:B------:R-:W-:-:S07]  /*2b10*/  IMAD.U32 R2, RZ, RZ, UR4 ;  /* 0x00000004ff027e24 */ /* 0x000fce000f8e00ff */
.L_x_29:
[----:B------:R-:W-:Y:S05]  /*2b20*/  @!P0 BRA `(.L_x_23) ;  /* 0x0000000000048947 */ /* 0x000fea0003800000 */
[----:B------:R-:W-:Y:S01]  /*2b30*/  BPT.TRAP 0x1 ;  /* 0x000000040000795c */ /* 0x000fe20000300000 */
.L_x_23:
[----:B------:R-:W0:Y:S01]  /*2b40*/  S2UR UR5, SR_CgaCtaId ;  /* 0x00000000000579c3 */ /* 0x000e220000008800 */
[----:B------:R-:W-:Y:S01]  /*2b50*/  UMOV UR4, 0x400 ;  /* 0x0000040000047882 */ /* 0x000fe20000000000 */
[----:B------:R-:W-:Y:S01]  /*2b60*/  IMAD.U32 R4, RZ, RZ, UR25 ;  /* 0x00000019ff047e24 */ /* 0x000fe2000f8e00ff */
[----:B------:R-:W-:Y:S01]  /*2b70*/  SHF.L.U32 R5, R2, 0x1f, RZ ;  /* 0x0000001f02057819 */ /* 0x000fe200000006ff */
[----:B0-----:R-:W-:-:S06]  /*2b80*/  ULEA UR4, UR5, UR4, 0x18 ;  /* 0x0000000405047291 */ /* 0x001fcc000f8ec03f */
[----:B------:R-:W-:-:S04]  /*2b90*/  IMAD.U32 R0, RZ, RZ, UR4 ;  /* 0x00000004ff007e24 */ /* 0x000fc8000f8e00ff */
[----:B------:R-:W-:-:S04]  /*2ba0*/  IMAD R4, R4, 0x8, R0 ;  /* 0x0000000804047824 */ /* 0x000fc800078e0200 */
[----:B------:R0:W1:Y:S01]  /*2bb0*/  SYNCS.PHASECHK.TRANS64.TRYWAIT P1, [R4+URZ], R5 ;  /* 0x00000005040075a7 */ /* 0x000062000802017f */
[----:B------:R-:W-:Y:S05]  /*2bc0*/  @!P0 BRA `(.L_x_24) ;  /* 0x0000000000048947 */ /* 0x000fea0003800000 */
[----:B------:R-:W-:Y:S01]  /*2bd0*/  BPT.TRAP 0x1 ;  /* 0x000000040000795c */ /* 0x000fe20000300000 */
.L_x_24:
[----:B-1----:R-:W-:Y:S05]  /*2be0*/  @P1 BRA `(.L_x_25) ;  /* 0x0000000000081947 */ /* 0x002fea0003800000 */
[----:B------:R-:W1:Y:S02]  /*2bf0*/  SYNCS.PHASECHK.TRANS64.TRYWAIT P1, [R4+URZ], R5 ;  /* 0x00000005040075a7 */ /* 0x000e64000802017f */
[----:B-1----:R-:W-:Y:S05]  /*2c00*/  @!P1 BRA `(.L_x_26) ;  /* 0x0000013c00f09947 */ /* 0x002fea0003800000 */
.L_x_25:
        /* <DEDUP_REMOVED lines=8> */
[----:B--2---:R-:W2:Y:S04]  /*2c90*/  LDL.LU.64 R72, [R1+0x40] ;  /* 0x0000400001487983 */ /* 0x004ea80000300a00 */
[----:B------:R-:W2:Y:S04]  /*2ca0*/  LDL.LU.64 R74, [R1+0x48] ;  /* 0x00004800014a7983 */ /* 0x000ea80000300a00 */
[----:B------:R-:W2:Y:S04]  /*2cb0*/  LDL.LU.64 R76, [R1+0x50] ;  /* 0x00005000014c7983 */ /* 0x000ea80000300a00 */
[----:B------:R-:W2:Y:S04]  /*2cc0*/  LDL.LU.64 R78, [R1+0x58] ;  /* 0x00005800014e7983 */ /* 0x000ea80000300a00 */
[----:B------:R-:W2:Y:S04]  /*2cd0*/  LDL.LU.64 R80, [R1+0x60] ;  /* 0x0000600001507983 */ /* 0x000ea80000300a00 */
[----:B------:R-:W2:Y:S04]  /*2ce0*/  LDL.LU.64 R82, [R1+0x68] ;  /* 0x0000680001527983 */ /* 0x000ea80000300a00 */
[----:B------:R-:W2:Y:S04]  /*2cf0*/  LDL.LU.64 R84, [R1+0x70] ;  /* 0x0000700001547983 */ /* 0x000ea80000300a00 */
[----:B------:R-:W2:Y:S01]  /*2d00*/  LDL.LU.64 R86, [R1+0x78] ;  /* 0x0000780001567983 */ /* 0x000ea20000300a00 */
[----:B------:R-:W-:-:S02]  /*2d10*/  UIMAD UR26, UR25, 0x600, UR32 ;  /* 0x00000600191a78a4 */ /* 0x000fc4000f8e0220 */
[----:B------:R-:W-:Y:S01]  /*2d20*/  UIMAD UR27, UR25, 0x280, UR33 ;  /* 0x00000280191b78a4 */ /* 0x000fe2000f8e0221 */
[----:B------:R-:W-:Y:S01]  /*2d30*/  STL.64 [R1+0x138], R38 ;  /* 0x0001382601007387 */ /* 0x000fe20000100a00 */
[----:B------:R-:W-:Y:S01]  /*2d40*/  UMOV UR17, 0x80000020 ;  /* 0x8000002000117882 */ /* 0x000fe20000000000 */
[----:B------:R-:W-:Y:S02]  /*2d50*/  UMOV UR19, 0x80000020 ;  /* 0x8000002000137882 */ /* 0x000fe40000000000 */
[----:B------:R-:W-:Y:S02]  /*2d60*/  UMOV UR16, UR26 ;  /* 0x0000001a00107c82 */ /* 0x000fe40008000000 */
[----:B------:R-:W-:Y:S01]  /*2d70*/  UMOV UR18, UR27 ;  /* 0x0000001b00127c82 */ /* 0x000fe20008000000 */
[----:B------:R-:W-:Y:S01]  /*2d80*/  UIADD3 UR14, UR27, 0x80, URZ ;  /* 0x000000801b0e7890 */ /* 0x000fe2000fffe03f */
[----:B------:R-:W-:Y:S01]  /*2d90*/  STL.64 [R1+0x130], R36 ;  /* 0x0001302401007387 */ /* 0x000fe20000100a00 */
[----:B------:R-:W-:Y:S01]  /*2da0*/  UMOV UR12, UR16 ;  /* 0x00000010000c7c82 */ /* 0x000fe20008000000 */
[----:B------:R-:W-:Y:S01]  /*2db0*/  UMOV UR13, UR17 ;  /* 0x00000011000d7c82 */ /* 0x000fe20008000000 */
[----:B------:R-:W-:Y:S01]  /*2dc0*/  UMOV UR15, 0x80000020 ;  /* 0x80000020000f7882 */ /* 0x000fe20000000000 */
        /* <DEDUP_REMOVED lines=13> */
[----:B--2---:R-:W-:Y:S01]  /*2ea0*/  WARPGROUP.ARRIVE ;  /* 0x00000000000079c5 */ /* 0x004fe20000000000 */
[----:B------:R-:W-:Y:S01]  /*2eb0*/  UMOV UR21, UR17 ;  /* 0x0000001100157c82 */ /* 0x000fe20008000000 */
[----:B------:R-:W-:Y:S01]  /*2ec0*/  UMOV UR23, 0x80000020 ;  /* 0x8000002000177882 */ /* 0x000fe20000000000 */
[----:B------:R-:W-:Y:S03]  /*2ed0*/  STL.64 [R1+0x110], R28 ;  /* 0x0001101c01007387 */ /* 0x000fe60000100a00 */
[----:B------:R-:W-:Y:S01]  /*2ee0*/  IGMMA.64x32x32.S8.S8 R72, gdesc[UR16], R72, gsb0 ;  /* 0x01200000104879f1 */ /* 0x000fe20008041048 */
[----:B------:R-:W-:Y:S04]  /*2ef0*/  STL.64 [R1+0x108], R26 ;  /* 0x0001081a01007387 */ /* 0x000fe80000100a00 */
[----:B------:R2:W-:Y:S04]  /*2f00*/  STL.64 [R1+0x100], R24 ;  /* 0x0001001801007387 */ /* 0x0005e80000100a00 */
[----:B--2---:R-:W2:Y:S04]  /*2f10*/  LDL.LU.64 R24, [R1] ;  /* 0x0000000001187983 */ /* 0x004ea80000300a00 */
[----:B------:R-:W2:Y:S04]  /*2f20*/  LDL.LU.64 R26, [R1+0x8] ;  /* 0x00000800011a7983 */ /* 0x000ea80000300a00 */
[----:B------:R-:W2:Y:S04]  /*2f30*/  LDL.LU.64 R28, [R1+0x10] ;  /* 0x00001000011c7983 */ /* 0x000ea80000300a00 */
[----:B------:R-:W2:Y:S04]  /*2f40*/  LDL.LU.64 R30, [R1+0x18] ;  /* 0x00001800011e7983 */ /* 0x000ea80000300a00 */
[----:B------:R-:W2:Y:S04]  /*2f50*/  LDL.LU.64 R32, [R1+0x20] ;  /* 0x0000200001207983 */ /* 0x000ea80000300a00 */
[----:B------:R-:W2:Y:S04]  /*2f60*/  LDL.LU.64 R34, [R1+0x28] ;  /* 0x0000280001227983 */ /* 0x000ea80000300a00 */
[----:B------:R-:W2:Y:S04]  /*2f70*/  LDL.LU.64 R36, [R1+0x30] ;  /* 0x0000300001247983 */ /* 0x000ea80000300a00 */
[----:B------:R-:W2:Y:S01]  /*2f80*/  LDL.LU.64 R38, [R1+0x38] ;  /* 0x0000380001267983 */ /* 0x000ea20000300a00 */
[----:B------:R-:W-:-:S02]  /*2f90*/  WARPGROUP.DEPBAR.LE gsb0, 0x0 ;  /* 0x00008000000079c5 */ /* 0x000fc40000010000 */
[----:B------:R-:W-:Y:S01]  /*2fa0*/  WARPGROUP.ARRIVE ;  /* 0x00000000000079c5 */ /* 0x000fe20000000000 */
[----:B01----:R-:W-:Y:S02]  /*2fb0*/  IMAD.MOV.U32 R5, RZ, RZ, R86 ;  /* 0x000000ffff057224 */ /* 0x003fe400078e0056 */
[----:B------:R-:W-:Y:S02]  /*2fc0*/  IMAD.MOV.U32 R4, RZ, RZ, R87 ;  /* 0x000000ffff047224 */ /* 0x000fe400078e0057 */
[----:B------:R-:W-:Y:S01]  /*2fd0*/  IMAD.MOV.U32 R7, RZ, RZ, R84 ;  /* 0x000000ffff077224 */ /* 0x000fe200078e0054 */
[----:B------:R-:W-:Y:S01]  /*2fe0*/  IGMMA.64x32x32.S8.S8 R200, gdesc[UR12], R200, gsb0 ;  /* 0x012000000cc879f1 */ /* 0x000fe200080410c8 */
[----:B------:R-:W-:Y:S01]  /*2ff0*/  IMAD.MOV.U32 R6, RZ, RZ, R85 ;  /* 0x000000ffff067224 */ /* 0x000fe200078e0055 */
[----:B------:R-:W4:Y:S01]  /*3000*/  LDL.LU.64 R86, [R1+0x178] ;  /* 0x0001780001567983 */ /* 0x000f220000300a00 */
[----:B------:R-:W-:Y:S02]  /*3010*/  IMAD.MOV.U32 R9, RZ, RZ, R82 ;  /* 0x000000ffff097224 */ /* 0x000fe400078e0052 */
[----:B------:R-:W-:Y:S01]  /*3020*/  IMAD.MOV.U32 R8, RZ, RZ, R83 ;  /* 0x000000ffff087224 */ /* 0x000fe200078e0053 */
[----:B------:R-:W4:Y:S01]  /*3030*/  LDL.LU.64 R84, [R1+0x170] ;  /* 0x0001700001547983 */ /* 0x000f220000300a00 */
[----:B------:R-:W-:-:S02]  /*3040*/  IMAD.MOV.U32 R11, RZ, RZ, R80 ;  /* 0x000000ffff0b7224 */ /* 0x000fc400078e0050 */
[----:B------:R-:W-:Y:S01]  /*3050*/  IMAD.MOV.U32 R10, RZ, RZ, R81 ;  /* 0x000000ffff0a7224 */ /* 0x000fe200078e0051 */
[----:B------:R-:W4:Y:S01]  /*3060*/  LDL.LU.64 R82, [R1+0x168] ;  /* 0x0001680001527983 */ /* 0x000f220000300a00 */
[----:B------:R-:W-:Y:S02]  /*3070*/  IMAD.MOV.U32 R13, RZ, RZ, R78 ;  /* 0x000000ffff0d7224 */ /* 0x000fe400078e004e */
        /* <DEDUP_REMOVED lines=10> */
[----:B------:R-:W4:Y:S04]  /*3120*/  LDL.LU.64 R74, [R1+0x148] ;  /* 0x00014800014a7983 */ /* 0x000f280000300a00 */
[----:B------:R-:W4:Y:S01]  /*3130*/  LDL.LU.64 R72, [R1+0x140] ;  /* 0x0001400001487983 */ /* 0x000f220000300a00 */
        /* <DEDUP_REMOVED lines=9> */
[----:B------:R-:W-:Y:S01]  /*31d0*/  UIADD3 UR8, UR26, 0x200, URZ ;  /* 0x000002001a087890 */ /* 0x000fe2000fffe03f */
[----:B------:R-:W-:-:S06]  /*31e0*/  UMOV UR21, 0x80000020 ;  /* 0x8000002000157882 */ /* 0x000fcc0000000000 */
[----:B------:R-:W-:Y:S01]  /*31f0*/  UMOV UR20, UR8 ;  /* 0x0000000800147c82 */ /* 0x000fe20008000000 */
[----:B------:R-:W-:Y:S02]  /*3200*/  WARPGROUP.DEPBAR.LE gsb0, 0x0 ;  /* 0x00008000000079c5 */ /* 0x000fe40000010000 */
[----:B------:R-:W-:-:S06]  /*3210*/  WARPGROUP.ARRIVE ;  /* 0x00000000000079c5 */ /* 0x000fcc0000000000 */
[----:B------:R-:W-:Y:S01]  /*3220*/  IGMMA.64x32x32.S8.S8 R40, gdesc[UR20], R40, gsb0 ;  /* 0x01200000142879f1 */ /* 0x000fe20008041028 */
[----:B------:R-:W-:Y:S01]  /*3230*/  UMOV UR4, UR20 ;  /* 0x0000001400047c82 */ /* 0x000fe20008000000 */
        /* <DEDUP_REMOVED lines=17> */
[----:B--2---:R-:W-:-:S06]  /*3350*/  WARPGROUP.ARRIVE ;  /* 0x00000000000079c5 */ /* 0x004fcc0000000000 */
[----:B------:R-:W-:Y:S01]  /*3360*/  IGMMA.64x32x32.S8.S8 R24, gdesc[UR16], R24, gsb0 ;  /* 0x01200000101879f1 */ /* 0x000fe20008041018 */
[----:B------:R0:W-:Y:S04]  /*3370*/  STL.64 [R1+0xf8], R214 ;  /* 0x0000f8d601007387 */ /* 0x0001e80000100a00 */
[----:B------:R1:W-:Y:S04]  /*3380*/  STL.64 [R1+0xf0], R212 ;  /* 0x0000f0d401007387 */ /* 0x0003e80000100a00 */
[----:B------:R2:W-:Y:S04]  /*3390*/  STL.64 [R1+0xe8], R210 ;  /* 0x0000e8d201007387 */ /* 0x0005e80000100a00 */
[----:B------:R3:W-:Y:S01]  /*33a0*/  STL.64 [R1+0xe0], R208 ;  /* 0x0000e0d001007387 */ /* 0x0007e20000100a00 */
[----:B0-----:R-:W-:-:S03]  /*33b0*/  IMAD.MOV.U32 R214, RZ, RZ, R5 ;  /* 0x000000ffffd67224 */ /* 0x001fc600078e0005 */
[----:B------:R0:W-:Y:S01]  /*33c0*/  STL.64 [R1+0xd8], R206 ;  /* 0x0000d8ce01007387 */ /* 0x0001e20000100a00 */
[----:B------:R-:W-:-:S03]  /*33d0*/  IMAD.MOV.U32 R215, RZ, RZ, R4 ;  /* 0x000000ffffd77224 */ /* 0x000fc600078e0004 */
[----:B------:R0:W-:Y:S01]  /*33e0*/  STL.64 [R1+0xd0], R204 ;  /* 0x0000d0cc01007387 */ /* 0x0001e20000100a00 */
[----:B-1----:R-:W-:Y:S02]  /*33f0*/  IMAD.MOV.U32 R212, RZ, RZ, R7 ;  /* 0x000000ffffd47224 */ /* 0x002fe400078e0007 */
[----:B------:R-:W-:Y:S01]  /*3400*/  IMAD.MOV.U32 R213, RZ, RZ, R6 ;  /* 0x000000ffffd57224 */ /* 0x000fe200078e0006 */
[----:B------:R1:W-:Y:S01]  /*3410*/  STL.64 [R1+0xc8], R202 ;  /* 0x0000c8ca01007387 */ /* 0x0003e20000100a00 */
[----:B--2---:R-:W-:Y:S02]  /*3420*/  IMAD.MOV.U32 R210, RZ, RZ, R9 ;  /* 0x000000ffffd27224 */ /* 0x004fe400078e0009 */
[----:B------:R-:W-:Y:S01]  /*3430*/  IMAD.MOV.U32 R211, RZ, RZ, R8 ;  /* 0x000000ffffd37224 */ /* 0x000fe200078e0008 */
[----:B------:R2:W-:Y:S01]  /*3440*/  STL.64 [R1+0xc0], R200 ;  /* 0x0000c0c801007387 */ /* 0x0005e20000100a00 */
[----:B---3--:R-:W-:Y:S02]  /*3450*/  IMAD.MOV.U32 R208, RZ, RZ, R11 ;  /* 0x000000ffffd07224 */ /* 0x008fe400078e000b */
[----:B------:R-:W-:-:S02]  /*3460*/  IMAD.MOV.U32 R209, RZ, RZ, R10 ;  /* 0x000000ffffd17224 */ /* 0x000fc400078e000a */
[----:B0-----:R-:W-:Y:S02]  /*3470*/  IMAD.MOV.U32 R206, RZ, RZ, R13 ;  /* 0x000000ffffce7224 */ /* 0x001fe400078e000d */
[----:B------:R-:W-:Y:S02]  /*3480*/  IMAD.MOV.U32 R207, RZ, RZ, R12 ;  /* 0x000000ffffcf7224 */ /* 0x000fe400078e000c */
[----:B------:R-:W-:Y:S02]  /*3490*/  IMAD.MOV.U32 R204, RZ, RZ, R15 ;  /* 0x000000ffffcc7224 */ /* 0x000fe400078e000f */
[----:B------:R-:W-:Y:S02]  /*34a0*/  IMAD.MOV.U32 R205, RZ, RZ, R14 ;  /* 0x000000ffffcd7224 */ /* 0x000fe400078e000e */
[----:B-1----:R-:W-:Y:S02]  /*34b0*/  IMAD.MOV.U32 R202, RZ, RZ, R21 ;  /* 0x000000ffffca7224 */ /* 0x002fe400078e0015 */
[----:B------:R-:W-:-:S02]  /*34c0*/  IMAD.MOV.U32 R203, RZ, RZ, R20 ;  /* 0x000000ffffcb7224 */ /* 0x000fc400078e0014 */
[----:B--2---:R-:W-:Y:S02]  /*34d0*/  IMAD.MOV.U32 R200, RZ, RZ, R232 ;  /* 0x000000ffffc87224 */ /* 0x004fe400078e00e8 */
[----:B------:R-:W-:Y:S01]  /*34e0*/  IMAD.MOV.U32 R201, RZ, RZ, R23 ;  /* 0x000000ffffc97224 */ /* 0x000fe200078e0017 */
[----:B------:R-:W-:Y:S02]  /*34f0*/  WARPGROUP.DEPBAR.LE gsb0, 0x0 ;  /* 0x00008000000079c5 */ /* 0x000fe40000010000 */
[----:B------:R-:W-:Y:S02]  /*3500*/  IMAD.MOV.U32 R5, RZ, RZ, R38 ;  /* 0x000000ffff057224 */ /* 0x000fe400078e0026 */
[----:B------:R-:W-:Y:S02]  /*3510*/  IMAD.MOV.U32 R4, RZ, RZ, R39 ;  /* 0x000000ffff047224 */ /* 0x000fe400078e0027 */
[----:B------:R-:W-:Y:S01]  /*3520*/  IMAD.MOV.U32 R7, RZ, RZ, R36 ;  /* 0x000000ffff077224 */ /* 0x000fe200078e0024 */
[----:B------:R-:W2:Y:S01]  /*3530*/  LDL.LU.64 R38, [R1+0x138] ;  /* 0x0001380001267983 */ /* 0x000ea20000300a00 */
[----:B------:R-:W-:-:S02]  /*3540*/  IMAD.MOV.U32 R6, RZ, RZ, R37 ;  /* 0x000000ffff067224 */ /* 0x000fc400078e0025 */
[----:B------:R-:W-:Y:S01]  /*3550*/  IMAD.MOV.U32 R9, RZ, RZ, R34 ;  /* 0x000000ffff097224 */ /* 0x000fe200078e0022 */
[----:B------:R-:W2:Y:S01]  /*3560*/  LDL.LU.64 R36, [R1+0x130] ;  /* 0x0001300001247983 */ /* 0x000ea20000300a00 */
[----:B------:R-:W-:Y:S02]  /*3570*/  IMAD.MOV.U32 R8, RZ, RZ, R35 ;  /* 0x000000ffff087224 */ /* 0x000fe400078e0023 */
[----:B------:R-:W-:Y:S01]  /*3580*/  IMAD.MOV.U32 R11, RZ, RZ, R32 ;  /* 0x000000ffff0b7224 */ /* 0x000fe200078e0020 */
[----:B------:R-:W2:Y:S01]  /*3590*/  LDL.LU.64 R34, [R1+0x128] ;  /* 0x0001280001227983 */ /* 0x000ea20000300a00 */
        /* <DEDUP_REMOVED lines=12> */
[----:B------:R-:W-:-:S03]  /*3660*/  IMAD.MOV.U32 R23, RZ, RZ, R25 ;  /* 0x000000ffff177224 */ /* 0x000fc600078e0019 */
[----:B------:R-:W2:Y:S01]  /*3670*/  LDL.LU.64 R24, [R1+0x100] ;  /* 0x0001000001187983 */ /* 0x000ea20000300a00 */
[----:B------:R-:W-:Y:S01]  /*3680*/  UIADD3 UR4, UR26, 0x400, URZ ;  /* 0x000004001a047890 */ /* 0x000fe2000fffe03f */
[----:B------:R-:W-:Y:S01]  /*3690*/  WARPGROUP.ARRIVE ;  /* 0x00000000000079c5 */ /* 0x000fe20000000000 */
[----:B------:R-:W-:-:S05]  /*36a0*/  UMOV UR17, 0x80000020 ;  /* 0x8000002000117882 */ /* 0x000fca0000000000 */
[----:B------:R-:W-:Y:S02]  /*36b0*/  UMOV UR16, UR4 ;  /* 0x0000000400107c82 */ /* 0x000fe40008000000 */
        /* <DEDUP_REMOVED lines=14> */
[----:B----4-:R-:W-:-:S06]  /*37a0*/  WARPGROUP.ARRIVE ;  /* 0x00000000000079c5 */ /* 0x010fcc0000000000 */
[----:B------:R-:W-:Y:S01]  /*37b0*/  IGMMA.64x32x32.S8.S8 R72, gdesc[UR4], R72, gsb0 ;  /* 0x01200000044879f1 */ /* 0x000fe20008041048 */
[----:B------:R-:W-:Y:S01]  /*37c0*/  UMOV UR18, UR22 ;  /* 0x0000001600127c82 */ /* 0x000fe20008000000 */
[----:B------:R-:W-:Y:S01]  /*37d0*/  UMOV UR19, UR23 ;  /* 0x0000001700137c82 */ /* 0x000fe20008000000 */
[----:B------:R-:W-:Y:S02]  /*37e0*/  WARPGROUP.DEPBAR.LE gsb0, 0x0 ;  /* 0x00008000000079c5 */ /* 0x000fe40000010000 */
[----:B--2---:R-:W-:-:S06]  /*37f0*/  WARPGROUP.ARRIVE ;  /* 0x00000000000079c5 */ /* 0x004fcc0000000000 */
[----:B------:R-:W-:Y:S01]  /*3800*/  IGMMA.64x32x32.S8.S8 R24, gdesc[UR16], R24, gsb0 ;  /* 0x01200000101879f1 */ /* 0x000fe20008041018 */
[----:B------:R-:W-:Y:S02]  /*3810*/  UIADD3 UR8, UR26, 0x2, URZ ;  /* 0x000000021a087890 */ /* 0x000fe4000fffe03f */
[----:B------:R-:W-:Y:S01]  /*3820*/  UIADD3 UR4, UR27, 0x2, URZ ;  /* 0x000000021b047890 */ /* 0x000fe2000fffe03f */
[----:B------:R-:W-:Y:S01]  /*3830*/  UMOV UR17, 0x80000020 ;  /* 0x8000002000117882 */ /* 0x000fe20000000000 */
[----:B------:R-:W-:-:S03]  /*3840*/  UMOV UR19, 0x80000020 ;  /* 0x8000002000137882 */ /* 0x000fc60000000000 */
[----:B------:R-:W-:Y:S02]  /*3850*/  UMOV UR16, UR8 ;  /* 0x0000000800107c82 */ /* 0x000fe40008000000 */
[----:B------:R-:W-:Y:S01]  /*3860*/  UMOV UR18, UR4 ;  /* 0x0000000400127c82 */ /* 0x000fe20008000000 */
[----:B------:R-:W-:Y:S02]  /*3870*/  WARPGROUP.DEPBAR.LE gsb0, 0x0 ;  /* 0x00008000000079c5 */ /* 0x000fe40000010000 */
[----:B------:R-:W-:-:S06]  /*3880*/  WARPGROUP.ARRIVE ;  /* 0x00000000000079c5 */ /* 0x000fcc0000000000 */
[----:B------:R-:W-:Y:S01]  /*3890*/  IGMMA.64x32x32.S8.S8 R200, gdesc[UR16], R200, gsb0 ;  /* 0x0120000010c879f1 */ /* 0x000fe200080410c8 */
[----:B------:R-:W-:Y:S04]  /*38a0*/  STL.64 [R1+0xb8], R230 ;  /* 0x0000b8e601007387 */ /* 0x000fe80000100a00 */
[----:B------:R-:W-:Y:S04]  /*38b0*/  STL.64 [R1+0xb0], R228 ;  /* 0x0000b0e401007387 */ /* 0x000fe80000100a00 */
[----:B------:R-:W-:Y:S04]  /*38c0*/  STL.64 [R1+0xa8], R226 ;  /* 0x0000a8e201007387 */ /* 0x000fe80000100a00 */
[----:B------:R-:W-:Y:S04]  /*38d0*/  STL.64 [R1+0xa0], R224 ;  /* 0x0000a0e001007387 */ /* 0x000fe80000100a00 */
[----:B------:R-:W-:Y:S04]  /*38e0*/  STL.64 [R1+0x98], R222 ;  /* 0x000098de01007387 */ /* 0x000fe80000100a00 */
[----:B------:R-:W-:Y:S01]  /*38f0*/  STL.64 [R1+0x90], R220 ;  /* 0x000090dc01007387 */ /* 0x000fe20000100a00 */
[----:B------:R-:W-:-:S03]  /*3900*/  WARPGROUP.DEPBAR.LE gsb0, 0x0 ;  /* 0x00008000000079c5 */ /* 0x000fc60000010000 */
        /* <DEDUP_REMOVED lines=80> */
[----:B------:R-:W-:Y:S01]  /*3e10*/  UMOV UR16, UR20 ;  /* 0x0000001400107c82 */ /* 0x000fe20008000000 */
[----:B------:R-:W-:Y:S01]  /*3e20*/  UMOV UR17, UR21 ;  /* 0x0000001500117c82 */ /* 0x000fe20008000000 */
[----:B------:R-:W-:-:S03]  /*3e30*/  WARPGROUP.DEPBAR.LE gsb0, 0x0 ;  /* 0x00008000000079c5 */ /* 0x000fc60000010000 */
        /* <DEDUP_REMOVED lines=17> */
[----:B------:R-:W-:Y:S01]  /*3f50*/  UIADD3 UR26, UR26, 0x402, URZ ;  /* 0x000004021a1a7890 */ /* 0x000fe2000fffe03f */
[----:B------:R-:W-:-:S06]  /*3f60*/  UMOV UR17, 0x80000020 ;  /* 0x8000002000117882 */ /* 0x000fcc0000000000 */
        /* <DEDUP_REMOVED lines=19> */
[----:B------:R-:W-:Y:S01]  /*40a0*/  UMOV UR19, UR23 ;  /* 0x0000001700137c82 */ /* 0x000fe20008000000 */
[----:B------:R-:W-:Y:S02]  /*40b0*/  WARPGROUP.DEPBAR.LE gsb0, 0x0 ;  /* 0x00008000000079c5 */ /* 0x000fe40000010000 */
[----:B------:R-:W-:-:S06]  /*40c0*/  WARPGROUP.ARRIVE ;  /* 0x00000000000079c5 */ /* 0x000fcc0000000000 */
[----:B------:R-:W-:Y:S03]  /*40d0*/  IGMMA.64x32x32.S8.S8 R24, gdesc[UR16], R24, gsb0 ;  /* 0x01200000101879f1 */ /* 0x000fe60008041018 */
[----:B------:R-:W-:Y:S02]  /*40e0*/  WARPGROUP.DEPBAR.LE gsb0, 0x0 ;  /* 0x00008000000079c5 */ /* 0x000fe40000010000 */
[----:B-1----:R-:W-:Y:S05]  /*40f0*/  @!P0 BRA `(.L_x_27) ;  /* 0x0000000000048947 */ /* 0x002fea0003800000 */
[----:B------:R-:W-:Y:S01]  /*4100*/  BPT.TRAP 0x1 ;  /* 0x000000040000795c */ /* 0x000fe20000300000 */
.L_x_27:
[----:B------:R-:W2:Y:S04]  /*4110*/  LDL R4, [R1+0x80] ;  /* 0x0000800001047983 */ /* 0x000ea80000100800 */
[----:B------:R-:W3:Y:S01]  /*4120*/  LDL R5, [R1+0x84] ;  /* 0x0000840001057983 */ /* 0x000ee20000100800 */
[----:B------:R-:W-:Y:S01]  /*4130*/  UISETP.GT.U32.AND UP0, UPT, UR36, 0x1, UPT ;  /* 0x000000012400788c */ /* 0x000fe2000bf04070 */
[----:B--2---:R-:W-:Y:S01]  /*4140*/  ISETP.NE.AND P1, PT, R4, RZ, PT ;  /* 0x000000ff0400720c */ /* 0x004fe20003f25270 */
[----:B------:R-:W-:-:S12]  /*4150*/  IMAD.U32 R4, RZ, RZ, UR24 ;  /* 0x00000018ff047e24 */ /* 0x000fd8000f8e00ff */
[----:B------:R-:W-:-:S04]  /*4160*/  @P1 IMAD R4, R4, 0x8, R0 ;  /* 0x0000000804041824 */ /* 0x000fc800078e0200 */
[----:B------:R-:W-:-:S05]  /*4170*/  @P1 VIADD R4, R4, 0x30 ;  /* 0x0000003004041836 */ /* 0x000fca0000000000 */
[----:B---3--:R-:W-:-:S04]  /*4180*/  @P1 PRMT R4, R5, 0x654, R4 ;  /* 0x0000065405041816 */ /* 0x008fc80000000004 */
[----:B------:R0:W-:Y:S01]  /*4190*/  @P1 SYNCS.ARRIVE.TRANS64.RED.A1T0 RZ, [R4+URZ], RZ ;  /* 0x000000ff04ff19a7 */ /* 0x0001e2000810043f */
[----:B------:R-:W-:-:S13]  /*41a0*/  PLOP3.LUT P1, PT, PT, PT, UP0, 0x80, 0x0 ;  /* 0x000000000000781c */ /* 0x000fda0003f2f008 */
[----:B0-----:R-:W-:Y:S05]  /*41b0*/  @P1 BRA `(.L_x_28) ;  /* 0x0000000000041947 */ /* 0x001fea0003800000 */
[----:B------:R-:W-:Y:S01]  /*41c0*/  BPT.TRAP 0x1 ;  /* 0x000000040000795c */ /* 0x000fe20000300000 */
.L_x_28:
[----:B------:R-:W-:Y:S01]  /*41d0*/  UIADD3 UR25, UR25, 0x1, URZ ;  /* 0x0000000119197890 */ /* 0x000fe2000fffe03f */
[C---:B------:R-:W-:Y:S01]  /*41e0*/  ISETP.GT.AND P1, PT, R3.reuse, 0x1, PT ;  /* 0x000000010300780c */ /* 0x040fe20003f24270 */
[----:B------:R-:W-:Y:S01]  /*41f0*/  UIADD3 UR24, UR24, 0x1, URZ ;  /* 0x0000000118187890 */ /* 0x000fe2000fffe03f */
[----:B------:R-:W-:Y:S01]  /*4200*/  VIADD R3, R3, 0xffffffff ;  /* 0xffffffff03037836 */ /* 0x000fe20000000000 */
[----:B------:R-:W-:Y:S02]  /*4210*/  UISETP.NE.AND UP0, UPT, UR25, 0x6, UPT ;  /* 0x000000061900788c */ /* 0x000fe4000bf05270 */
[----:B------:R-:W-:Y:S02]  /*4220*/  UISETP.NE.AND UP1, UPT, UR24, 0x6, UPT ;  /* 0x000000061800788c */ /* 0x000fe4000bf25270 */
[----:B------:R-:W-:Y:S02]  /*4230*/  USEL UR4, URZ, 0x1, UP0 ;  /* 0x000000013f047887 */ /* 0x000fe40008000000 */
[----:B------:R-:W-:-:S02]  /*4240*/  USEL UR25, UR25, URZ, UP0 ;  /* 0x0000003f19197287 */ /* 0x000fc40008000000 */
[----:B------:R-:W-:Y:S02]  /*4250*/  USEL UR24, UR24, URZ, UP1 ;  /* 0x0000003f18187287 */ /* 0x000fe40008800000 */
[----:B------:R-:W-:Y:S01]  /*4260*/  LOP3.LUT R2, R2, UR4, RZ, 0x3c, !PT ;  /* 0x0000000402027c12 */ /* 0x000fe2000f8e3cff */
[----:B------:R-:W-:Y:S09]  /*4270*/  @P1 BRA `(.L_x_29) ;  /* 0xffffffe800281947 */ /* 0x000ff2000383ffff */
.L_x_22:
[----:B------:R-:W0:Y:S02]  /*4280*/  LDC R2, c[0x0][0x28c] ;  /* 0x0000a300ff027b82 */ /* 0x000e240000000800 */
[----:B0-----:R-:W-:-:S13]  /*4290*/  ISETP.GE.AND P1, PT, R2, 0x1, PT ;  /* 0x000000010200780c */ /* 0x001fda0003f26270 */
[----:B------:R-:W-:Y:S05]  /*42a0*/  @!P1 BRA `(.L_x_30) ;  /* 0x00000000005c9947 */ /* 0x000fea0003800000 */
[----:B------:R-:W-:Y:S05]  /*42b0*/  @!P0 BRA `(.L_x_31) ;  /* 0x0000000000048947 */ /* 0x000fea0003800000 */
[----:B------:R-:W-:Y:S01]  /*42c0*/  BPT.TRAP 0x1 ;  /* 0x000000040000795c */ /* 0x000fe20000300000 */
.L_x_31:
[----:B------:R-:W2:Y:S01]  /*42d0*/  LDL R2, [R1+0x80] ;  /* 0x0000800001027983 */ /* 0x000ea20000100800 */
[----:B------:R-:W-:Y:S01]  /*42e0*/  BSSY B0, `(.L_x_32) ;  /* 0x000000f000007945 */ /* 0x000fe20003800000 */
[----:B--2---:R-:W-:-:S13]  /*42f0*/  ISETP.NE.AND P0, PT, R2, RZ, PT ;  /* 0x000000ff0200720c */ /* 0x004fda0003f05270 */
[----:B------:R-:W-:Y:S05]  /*4300*/  @!P0 BRA `(.L_x_33) ;  /* 0x0000000000308947 */ /* 0x000fea0003800000 */
[----:B------:R-:W2:Y:S01]  /*4310*/  LDL R3, [R1+0x84] ;  /* 0x0000840001037983 */ /* 0x000ea20000100800 */
[----:B------:R-:W-:-:S04]  /*4320*/  UISETP.LT.AND UP0, UPT, UR46, 0x1, UPT ;  /* 0x000000012e00788c */ /* 0x000fc8000bf01270 */
[----:B------:R-:W-:-:S04]  /*4330*/  USEL UR6, UR46, 0x1, UP0 ;  /* 0x000000012e067887 */ /* 0x000fc80008000000 */
[----:B------:R-:W-:-:S04]  /*4340*/  UIADD3 UR6, UR44, UR46, -UR6 ;  /* 0x0000002e2c067290 */ /* 0x000fc8000fffe806 */
[----:B------:R-:W-:-:S04]  /*4350*/  UIMAD.WIDE.U32 UR4, UR6, -0x55555555, URZ ;  /* 0xaaaaaaab060478a5 */ /* 0x000fc8000f8e003f */
[----:B------:R-:W-:-:S04]  /*4360*/  USHF.R.U32.HI UR4, URZ, 0x2, UR5 ;  /* 0x000000023f047899 */ /* 0x000fc80008011605 */
[----:B------:R-:W-:-:S06]  /*4370*/  UIMAD UR6, UR4, -0x6, UR6 ;  /* 0xfffffffa040678a4 */ /* 0x000fcc000f8e0206 */
[----:B------:R-:W-:-:S04]  /*4380*/  IMAD.U32 R2, RZ, RZ, UR6 ;  /* 0x00000006ff027e24 */ /* 0x000fc8000f8e00ff */
[----:B------:R-:W-:-:S04]  /*4390*/  IMAD R0, R2, 0x8, R0 ;  /* 0x0000000802007824 */ /* 0x000fc800078e0200 */
[----:B------:R-:W-:-:S05]  /*43a0*/  VIADD R0, R0, 0x30 ;  /* 0x0000003000007836 */ /* 0x000fca0000000000 */
[----:B--2---:R-:W-:-:S04]  /*43b0*/  PRMT R0, R3, 0x654, R0 ;  /* 0x0000065403007816 */ /* 0x004fc80000000000 */
[----:B------:R0:W-:Y:S03]  /*43c0*/  SYNCS.ARRIVE.TRANS64.RED.A1T0 RZ, [R0+URZ], RZ ;  /* 0x000000ff00ff79a7 */ /* 0x0001e6000810043f */
.L_x_33:
[----:B------:R-:W-:Y:S05]  /*43d0*/  BSYNC B0 ;  /* 0x0000000000007941 */ /* 0x000fea0003800000 */
.L_x_32:
[----:B------:R-:W-:-:S06]  /*43e0*/  UISETP.GT.U32.AND UP0, UPT, UR36, 0x1, UPT ;  /* 0x000000012400788c */ /* 0x000fcc000bf04070 */
[----:B------:R-:W-:-:S13]  /*43f0*/  PLOP3.LUT P0, PT, PT, PT, UP0, 0x80, 0x0 ;  /* 0x000000000000781c */ /* 0x000fda0003f0f008 */
[----:B------:R-:W-:Y:S05]  /*4400*/  @P0 BRA `(.L_x_30) ;  /* 0x0000000000040947 */ /* 0x000fea0003800000 */
[----:B------:R-:W-:Y:S01]  /*4410*/  BPT.TRAP 0x1 ;  /* 0x000000040000795c */ /* 0x000fe20000300000 */
.L_x_30:
[----:B------:R-:W1:Y:S01]  /*4420*/  S2R R4, SR_TID.X ;  /* 0x0000000000047919 */ /* 0x000e620000002100 */
[----:B------:R-:W-:Y:S01]  /*4430*/  UIMAD UR48, UR48, 0xa0, URZ ;  /* 0x000000a0303078a4 */ /* 0x000fe2000f8e023f */
[----:B------:R-:W-:Y:S01]  /*4440*/  IMAD.MOV.U32 R7, RZ, RZ, -0x2 ;  /* 0xfffffffeff077424 */ /* 0x000fe200078e00ff */
[----:B------:R-:W-:Y:S01]  /*4450*/  USHF.R.S32.HI UR10, URZ, 0x1f, UR47 ;  /* 0x0000001f3f0a7899 */ /* 0x000fe2000801142f */
[----:B------:R-:W-:Y:S01]  /*4460*/  ULDC.64 UR8, c[0x0][0x5d0] ;  /* 0x0001740000087ab9 */ /* 0x000fe20000000a00 */
[----:B------:R-:W-:Y:S02]  /*4470*/  UIMAD.WIDE UR6, UR49, 0x180, URZ ;  /* 0x00000180310678a5 */ /* 0x000fe4000f8e023f */
[----:B------:R-:W-:Y:S01]  /*4480*/  IMAD.U32 R14, RZ, RZ, UR48 ;  /* 0x00000030ff0e7e24 */ /* 0x000fe2000f8e00ff */
[----:B------:R-:W-:Y:S02]  /*4490*/  UIMAD UR4, UR10, UR8, URZ ;  /* 0x000000080a0472a4 */ /* 0x000fe4000f8e023f */
[----:B------:R-:W-:-:S02]  /*44a0*/  UIMAD UR49, UR49, 0x180, URZ ;  /* 0x00000180313178a4 */ /* 0x000fc4000f8e023f */
[----:B------:R-:W-:Y:S02]  /*44b0*/  UIMAD UR4, UR47, UR9, UR4 ;  /* 0x000000092f0472a4 */ /* 0x000fe4000f8e0204 */
[----:B------:R-:W-:Y:S01]  /*44c0*/  UIADD3 UR44, UR46, UR44, URZ ;  /* 0x0000002c2e2c7290 */ /* 0x000fe2000fffe03f */
[----:B------:R-:W-:Y:S01]  /*44d0*/  ULDC UR9, c[0x0][0x288] ;  /* 0x0000a20000097ab9 */ /* 0x000fe20000000800 */
[----:B------:R-:W-:Y:S02]  /*44e0*/  UISETP.GE.U32.AND UP2, UPT, UR46, 0x6, UPT ;  /* 0x000000062e00788c */ /* 0x000fe4000bf46070 */
[----:B------:R-:W-:Y:S02]  /*44f0*/  UISETP.GE.AND UP0, UPT, UR48, UR9, UPT ;  /* 0x000000093000728c */ /* 0x000fe4000bf06270 */
[----:B------:R-:W-:Y:S01]  /*4500*/  UISETP.GT.U32.AND UP1, UPT, UR44, 0x5, UPT ;  /* 0x000000052c00788c */ /* 0x000fe2000bf24070 */
[----:B------:R-:W-:-:S03]  /*4510*/  ULDC.64 UR12, c[0x0][0x5c8] ;  /* 0x00017200000c7ab9 */ /* 0x000fc60000000a00 */
[----:B------:R-:W-:Y:S01]  /*4520*/  UISETP.LT.U32.AND UP1, UPT, UR46, 0x6, UP1 ;  /* 0x000000062e00788c */ /* 0x000fe20008f21070 */
[----:B------:R-:W-:Y:S01]  /*4530*/  IMAD.U32 R8, RZ, RZ, UR13 ;  /* 0x0000000dff087e24 */ /* 0x000fe2000f8e00ff */
[--C-:B-1----:R-:W-:Y:S01]  /*4540*/  SHF.R.U32.HI R2, RZ, 0x7, R4.reuse ;  /* 0x00000007ff027819 */ /* 0x102fe20000011604 */
[----:B------:R-:W-:Y:S01]  /*4550*/  IMAD.SHL.U32 R15, R4, 0x2, RZ ;  /* 0x00000002040f7824 */ /* 0x000fe200078e00ff */
[----:B0-----:R-:W-:Y:S02]  /*4560*/  SHF.R.U32.HI R0, RZ, 0x2, R4 ;  /* 0x00000002ff007819 */ /* 0x001fe40000011604 */
[----:B------:R-:W-:Y:S02]  /*4570*/  LOP3.LUT R2, R2, 0x1, RZ, 0xc0, !PT ;  /* 0x0000000102027812 */ /* 0x000fe400078ec0ff */
[----:B------:R-:W-:Y:S02]  /*4580*/  LOP3.LUT R3, R4, 0x60, RZ, 0xc0, !PT ;  /* 0x0000006004037812 */ /* 0x000fe400078ec0ff */
[----:B------:R-:W-:Y:S01]  /*4590*/  LOP3.LUT R0, R0, 0x7, RZ, 0xc0, !PT ;  /* 0x0000000700007812 */ /* 0x000fe200078ec0ff */
[----:B------:R-:W-:Y:S01]  /*45a0*/  IMAD.SHL.U32 R5, R2, 0x40, RZ ;  /* 0x0000004002057824 */ /* 0x000fe200078e00ff */
[----:B------:R-:W-:-:S02]  /*45b0*/  SHF.R.U32.HI R3, RZ, 0x1, R3 ;  /* 0x00000001ff037819 */ /* 0x000fc40000011603 */
[----:B------:R-:W-:Y:S02]  /*45c0*/  LOP3.LUT R14, R14, 0x6, R15, 0xf8, !PT ;  /* 0x000000060e0e7812 */ /* 0x000fe400078ef80f */
[--C-:B------:R-:W-:Y:S02]  /*45d0*/  LOP3.LUT R5, R5, 0x40, R0.reuse, 0xe2, !PT ;  /* 0x0000004005057812 */ /* 0x100fe400078ee200 */
[----:B------:R-:W-:Y:S02]  /*45e0*/  IADD3 R0, RZ, -R3, -R0 ;  /* 0x80000003ff007210 */ /* 0x000fe40007ffe800 */
[----:B------:R-:W-:Y:S02]  /*45f0*/  SHF.R.S32.HI R15, RZ, 0x1f, R14 ;  /* 0x0000001fff0f7819 */ /* 0x000fe4000001140e */
[----:B------:R-:W-:Y:S01]  /*4600*/  LOP3.LUT R5, R5, UR6, R3, 0xfe, !PT ;  /* 0x0000000605057c12 */ /* 0x000fe2000f8efe03 */
[----:B------:R-:W-:Y:S02]  /*4610*/  IMAD R0, R2, -0x40, R0 ;  /* 0xffffffc002007824 */ /* 0x000fe400078e0200 */
[----:B------:R-:W-:Y:S01]  /*4620*/  IMAD.U32 R2, RZ, RZ, UR8 ;  /* 0x00000008ff027e24 */ /* 0x000fe2000f8e00ff */
[----:B------:R-:W-:-:S02]  /*4630*/  ULDC UR8, c[0x0][0x284] ;  /* 0x0000a10000087ab9 */ /* 0x000fc40000000800 */
[----:B------:R-:W-:Y:S01]  /*4640*/  IMAD.U32 R23, RZ, RZ, UR8 ;  /* 0x00000008ff177e24 */ /* 0x000fe2000f8e00ff */
[----:B------:R-:W-:Y:S01]  /*4650*/  UISETP.GE.OR UP0, UPT, UR49, UR8, UP0 ;  /* 0x000000083100728c */ /* 0x000fe20008706670 */
[----:B------:R-:W-:Y:S01]  /*4660*/  IMAD.WIDE.U32 R2, R2, UR47, R14 ;  /* 0x0000002f02027c25 */ /* 0x000fe2000f8e000e */
[----:B------:R-:W-:Y:S02]  /*4670*/  USEL UR8, URZ, 0x1, !UP1 ;  /* 0x000000013f087887 */ /* 0x000fe4000c800000 */
[----:B------:R-:W-:Y:S01]  /*4680*/  IADD3 R23, R23, -UR49, R0 ;  /* 0x8000003117177c10 */ /* 0x000fe2000fffe000 */
[----:B------:R-:W-:Y:S01]  /*4690*/  VIADD R3, R3, UR4 ;  /* 0x0000000403037c36 */ /* 0x000fe20008000000 */
[----:B------:R-:W-:Y:S01]  /*46a0*/  LOP3.LUT R0, R4, 0x3, RZ, 0xc0, !PT ;  /* 0x0000000304007812 */ /* 0x000fe200078ec0ff */
[----:B------:R-:W-:Y:S01]  /*46b0*/  UIMAD.WIDE.U32 UR4, UR44, -0x55555555, URZ ;  /* 0xaaaaaaab2c0478a5 */ /* 0x000fe2000f8e003f */
[----:B------:R-:W-:Y:S01]  /*46c0*/  PLOP3.LUT P0, PT, PT, PT, UP0, 0x80, 0x0 ;  /* 0x000000000000781c */ /* 0x000fe20003f0f008 */
[----:B------:R-:W-:Y:S01]  /*46d0*/  ULOP3.LUT UR45, UR45, UR8, URZ, 0x3c, !UPT ;  /* 0x000000082d2d7292 */ /* 0x000fe2000f8e3c3f */
[----:B------:R-:W-:Y:S01]  /*46e0*/  IMAD.WIDE.U32 R2, R5, UR12, R2 ;  /* 0x0000000c05027c25 */ /* 0x000fe2000f8e0002 */
[----:B------:R-:W-:Y:S01]  /*46f0*/  USHF.R.U32.HI UR4, URZ, 0x2, UR5 ;  /* 0x000000023f047899 */ /* 0x000fe20008011605 */
[----:B------:R-:W-:-:S02]  /*4700*/  UMOV UR49, 0xffffffff ;  /* 0xffffffff00317882 */ /* 0x000fc40000000000 */
[----:B------:R-:W-:Y:S01]  /*4710*/  IMAD R0, R0, R7, UR9 ;  /* 0x0000000900007e24 */ /* 0x000fe2000f8e0207 */
[----:B------:R-:W-:Y:S02]  /*4720*/  UIMAD UR9, UR7, UR12, URZ ;  /* 0x0000000c070972a4 */ /* 0x000fe4000f8e023f */
[----:B------:R-:W-:Y:S01]  /*4730*/  UIMAD UR44, UR4, -0x6, UR44 ;  /* 0xfffffffa042c78a4 */ /* 0x000fe2000f8e022c */
[----:B------:R-:W-:Y:S01]  /*4740*/  VIADD R0, R0, -UR48 ;  /* 0x8000003000007c36 */ /* 0x000fe20008000000 */
[----:B------:R-:W-:Y:S02]  /*4750*/  @UP2 ULOP3.LUT UR45, UR45, 0x1, UR4, 0x78, !UPT ;  /* 0x000000012d2d2892 */ /* 0x000fe4000f8e7804 */
[----:B------:R-:W-:Y:S01]  /*4760*/  IMAD R8, R5, R8, UR9 ;  /* 0x0000000905087e24 */ /* 0x000fe2000f8e0208 */
[----:B------:R-:W-:Y:S09]  /*4770*/  @P0 BRA `(.L_x_34) ;  /* 0x0000010400100947 */ /* 0x000ff20003800000 */
[----:B-----5:R-:W-:Y:S01]  /*4780*/  ISETP.NE.AND P0, PT, R18, RZ, PT ;  /* 0x000000ff1200720c */ /* 0x020fe20003f05270 */
[----:B------:R-:W-:Y:S01]  /*4790*/  BSSY B0, `(.L_x_34) ;  /* 0x0001042000007945 */ /* 0x000fe20003800000 */
[----:B------:R-:W-:-:S11]  /*47a0*/  IMAD.IADD R8, R3, 0x1, R8 ;  /* 0x0000000103087824 */ /* 0x000fd600078e0208 */
[----:B------:R-:W-:Y:S05]  /*47b0*/  @!P0 BRA `(.L_x_35) ;  /* 0x000000ac00c08947 */ /* 0x000fea0003800000 */
[----:B------:R-:W0:Y:S01]  /*47c0*/  LDC.64 R20, c[0x0][0x5b0] ;  /* 0x00016c00ff147b82 */ /* 0x000e220000000a00 */
[----:B------:R-:W-:Y:S01]  /*47d0*/  ULDC.64 UR8, c[0x0][0x5b8] ;  /* 0x00016e0000087ab9 */ /* 0x000fe20000000a00 */
[----:B------:R-:W-:Y:S01]  /*47e0*/  ISETP.GE.AND P0, PT, R23, 0x1, PT ;  /* 0x000000011700780c */ /* 0x000fe20003f06270 */
[----:B------:R-:W-:Y:S02]  /*47f0*/  UIMAD UR4, UR10, UR8, URZ ;  /* 0x000000080a0472a4 */ /* 0x000fe4000f8e023f */
[----:B------:R-:W-:Y:S01]  /*4800*/  IMAD.U32 R4, RZ, RZ, UR8 ;  /* 0x00000008ff047e24 */ /* 0x000fe2000f8e00ff */
[----:B------:R-:W-:Y:S01]  /*4810*/  BSSY B1, `(.L_x_36) ;  /* 0x000000e000017945 */ /* 0x000fe20003800000 */
[----:B------:R-:W-:Y:S01]  /*4820*/  ISETP.LT.OR P2, PT, R0, 0x1, !P0 ;  /* 0x000000010000780c */ /* 0x000fe20004741670 */
[----:B------:R-:W-:Y:S01]  /*4830*/  UIMAD UR4, UR47, UR9, UR4 ;  /* 0x000000092f0472a4 */ /* 0x000fe2000f8e0204 */
[----:B------:R-:W1:Y:S01]  /*4840*/  LDC.64 R234, c[0x0][0x5a8] ;  /* 0x00016a00ffea7b82 */ /* 0x000e620000000a00 */
[----:B------:R-:W-:-:S04]  /*4850*/  IMAD.WIDE.U32 R14, R4, UR47, R14 ;  /* 0x0000002f040e7c25 */ /* 0x000fc8000f8e000e */
[----:B------:R-:W-:Y:S02]  /*4860*/  VIADD R237, R15, UR4 ;  /* 0x000000040fed7c36 */ /* 0x000fe40008000000 */
[----:B------:R-:W-:Y:S02]  /*4870*/  IMAD.MOV.U32 R236, RZ, RZ, R14 ;  /* 0x000000ffffec7224 */ /* 0x000fe400078e000e */
[----:B0-----:R-:W-:Y:S02]  /*4880*/  IMAD R9, R20, UR7, RZ ;  /* 0x0000000714097c24 */ /* 0x001fe4000f8e02ff */
[----:B------:R-:W-:-:S04]  /*4890*/  IMAD.WIDE.U32 R6, R5, R20, R236 ;  /* 0x0000001405067225 */ /* 0x000fc800078e00ec */
[----:B------:R-:W-:Y:S01]  /*48a0*/  IMAD R9, R5, R21, R9 ;  /* 0x0000001505097224 */ /* 0x000fe200078e0209 */
[----:B-1----:R-:W-:-:S04]  /*48b0*/  IADD3 R232, P1, R6, R234, RZ ;  /* 0x000000ea06e87210 */ /* 0x002fc80007f3e0ff */
[----:B------:R-:W-:Y:S01]  /*48c0*/  IADD3.X R233, R235, R7, R9, P1, !PT ;  /* 0x00000007ebe97210 */ /* 0x000fe20000ffe409 */
[----:B------:R-:W-:Y:S08]  /*48d0*/  @P2 BRA `(.L_x_37) ;  /* 0x0000000000042947 */ /* 0x000ff00003800000 */
[----:B------:R0:W5:Y:S02]  /*48e0*/  LDG.E.U8 R16, desc[UR50][R232.64] ;  /* 0x00000032e8107981 */ /* 0x000164000c1e1100 */
.L_x_37:
[----:B------:R-:W-:Y:S05]  /*48f0*/  BSYNC B1 ;  /* 0x0000000000017941 */ /* 0x000fea0003800000 */
.L_x_36:
[----:B------:R-:W2:Y:S01]  /*4900*/  LDL.LU R6, [R1+0x40] ;  /* 0x0000400001067983 */ /* 0x000ea20000300800 */
[----:B-----5:R-:W-:Y:S01]  /*4910*/  LOP3.LUT R3, R16, 0xffff, RZ, 0xc0, !PT ;  /* 0x0000ffff10037812 */ /* 0x020fe200078ec0ff */
[----:B------:R-:W-:Y:S01]  /*4920*/  ULDC.64 UR4, c[0x0][0x5c0] ;  /* 0x0001700000047ab9 */ /* 0x000fe20000000a00 */
[----:B------:R-:W-:Y:S01]  /*4930*/  BSSY B1, `(.L_x_38) ;  /* 0x000000c000017945 */ /* 0x000fe20003800000 */
[----:B------:R-:W-:Y:S02]  /*4940*/  IADD3 R2, P1, R2, UR4, RZ ;  /* 0x0000000402027c10 */ /* 0x000fe4000ff3e0ff */
[----:B------:R-:W-:-:S05]  /*4950*/  PRMT R3, R3, 0x8880, RZ ;  /* 0x0000888003037816 */ /* 0x000fca00000000ff */
[----:B------:R-:W-:Y:S01]  /*4960*/  IMAD R4, R3, R18, RZ ;  /* 0x0000001203047224 */ /* 0x000fe200078e02ff */
[----:B------:R-:W-:Y:S02]  /*4970*/  IADD3.X R3, R8, UR5, RZ, P1, !PT ;  /* 0x0000000508037c10 */ /* 0x000fe40008ffe4ff */
[----:B------:R-:W-:Y:S01]  /*4980*/  ISETP.LT.OR P1, PT, R0, 0x2, !P0 ;  /* 0x000000020000780c */ /* 0x000fe20004721670 */
[----:B--2---:R-:W-:-:S05]  /*4990*/  @!P2 IMAD R6, R6, R17, R4 ;  /* 0x000000110606a224 */ /* 0x004fca00078e0204 */
[----:B------:R1:W-:Y:S07]  /*49a0*/  @!P2 STG.E.U8 desc[UR50][R2.64], R6 ;  /* 0x000000060200a986 */ /* 0x0003ee000c101132 */
[----:B------:R-:W-:Y:S05]  /*49b0*/  @P1 BRA `(.L_x_39) ;  /* 0x00000000000c1947 */ /* 0x000fea0003800000 */
[----:B------:R-:W2:Y:S02]  /*49c0*/  LDG.E.U8 R16, desc[UR50][R232.64+0x1] ;  /* 0x00000132e8107981 */ /* 0x000ea4000c1e1100 */
[----:B--2---:R-:W-:-:S05]  /*49d0*/  PRMT R4, R16, 0x8880, RZ ;  /* 0x0000888010047816 */ /* 0x004fca00000000ff */
[----:B------:R-:W-:-:S07]  /*49e0*/  IMAD R4, R4, R18, RZ ;  /* 0x0000001204047224 */ /* 0x000fce00078e02ff */
.L_x_39:
[----:B------:R-:W-:Y:S05]  /*49f0*/  BSYNC B1 ;  /* 0x0000000000017941 */ /* 0x000fea0003800000 */
.L_x_38:
[----:B-1----:R-:W2:Y:S01]  /*4a00*/  LDL.LU R6, [R1+0x44] ;  /* 0x0000440001067983 */ /* 0x002ea20000300800 */
[C---:B------:R-:W-:Y:S01]  /*4a10*/  SHF.L.U64.HI R13, R20.reuse, 0x3, R21 ;  /* 0x00000003140d7819 */ /* 0x040fe20000010215 */
[----:B------:R-:W-:Y:S01]  /*4a20*/  IMAD.SHL.U32 R12, R20, 0x8, RZ ;  /* 0x00000008140c7824 */ /* 0x000fe200078e00ff */
[----:B------:R-:W-:Y:S03]  /*4a30*/  BSSY B1, `(.L_x_40) ;  /* 0x000000e000017945 */ /* 0x000fe60003800000 */
[----:B------:R-:W-:Y:S01]  /*4a40*/  IMAD.WIDE.U32 R10, R5, R20, R12 ;  /* 0x00000014050a7225 */ /* 0x000fe200078e000c */
[----:B------:R1:W-:Y:S03]  /*4a50*/  STL.64 [R1+0x40], R12 ;  /* 0x0000400c01007387 */ /* 0x0003e60000100a00 */
[----:B------:R-:W-:Y:S01]  /*4a60*/  IMAD.IADD R9, R9, 0x1, R11 ;  /* 0x0000000109097824 */ /* 0x000fe200078e020b */
[----:B------:R-:W-:-:S04]  /*4a70*/  IADD3 R10, P2, P3, R14, R234, R10 ;  /* 0x000000ea0e0a7210 */ /* 0x000fc80007b5e00a */
[----:B------:R-:W-:Y:S01]  /*4a80*/  IADD3.X R11, R237, R235, R9, P2, P3 ;  /* 0x000000ebed0b7210 */ /* 0x000fe200017e6409 */
[----:B--2---:R-:W-:-:S05]  /*4a90*/  @!P1 IMAD R6, R6, R17, R4 ;  /* 0x0000001106069224 */ /* 0x004fca00078e0204 */
[----:B------:R1:W-:Y:S01]  /*4aa0*/  @!P1 STG.E.U8 desc[UR50][R2.64+0x1], R6 ;  /* 0x0000010602009986 */ /* 0x0003e2000c101132 */
[----:B------:R-:W-:-:S04]  /*4ab0*/  ISETP.GE.AND P1, PT, R23, 0x9, PT ;  /* 0x000000091700780c */ /* 0x000fc80003f26270 */
[----:B------:R-:W-:-:S13]  /*4ac0*/  ISETP.LT.OR P4, PT, R0, 0x1, !P1 ;  /* 0x000000010000780c */ /* 0x000fda0004f81670 */
[----:B-1----:R-:W-:Y:S05]  /*4ad0*/  @P4 BRA `(.L_x_41) ;  /* 0x00000000000c4947 */ /* 0x002fea0003800000 */
[----:B------:R-:W2:Y:S02]  /*4ae0*/  LDG.E.U8 R16, desc[UR50][R10.64] ;  /* 0x000000320a107981 */ /* 0x000ea4000c1e1100 */
[----:B--2---:R-:W-:-:S05]  /*4af0*/  PRMT R4, R16, 0x8880, RZ ;  /* 0x0000888010047816 */ /* 0x004fca00000000ff */
[----:B------:R-:W-:-:S07]  /*4b00*/  IMAD R4, R4, R18, RZ ;  /* 0x0000001204047224 */ /* 0x000fce00078e02ff */
.L_x_41:
[----:B------:R-:W-:Y:S05]  /*4b10*/  BSYNC B1 ;  /* 0x0000000000017941 */ /* 0x000fea0003800000 */
.L_x_40:
[----:B------:R-:W2:Y:S01]  /*4b20*/  LDL.LU R8, [R1+0x48] ;  /* 0x0000480001087983 */ /* 0x000ea20000300800 */
[----:B------:R-:W-:Y:S01]  /*4b30*/  @!P4 IADD3 R6, P2, R2, UR41, RZ ;  /* 0x000000290206cc10 */ /* 0x000fe2000ff5e0ff */
[----:B------:R-:W-:Y:S03]  /*4b40*/  BSSY B1, `(.L_x_42) ;  /* 0x0000009000017945 */ /* 0x000fe60003800000 */
[----:B------:R-:W-:Y:S02]  /*4b50*/  @!P4 IADD3.X R7, R3, UR40, RZ, P2, !PT ;  /* 0x000000280307cc10 */ /* 0x000fe400097fe4ff */
[----:B------:R-:W-:Y:S01]  /*4b60*/  ISETP.LT.OR P2, PT, R0, 0x2, !P1 ;  /* 0x000000020000780c */ /* 0x000fe20004f41670 */
[----:B--2---:R-:W-:-:S05]  /*4b70*/  @!P4 IMAD R8, R8, R17, R4 ;  /* 0x000000110808c224 */ /* 0x004fca00078e0204 */
[----:B------:R1:W-:Y:S07]  /*4b80*/  @!P4 STG.E.U8 desc[UR50][R6.64], R8 ;  /* 0x000000080600c986 */ /* 0x0003ee000c101132 */
[----:B------:R-:W-:Y:S05]  /*4b90*/  @P2 BRA `(.L_x_43) ;  /* 0x00000000000c2947 */ /* 0x000fea0003800000 */
[----:B------:R-:W2:Y:S02]  /*4ba0*/  LDG.E.U8 R16, desc[UR50][R10.64+0x1] ;  /* 0x000001320a107981 */ /* 0x000ea4000c1e1100 */
[----:B--2---:R-:W-:-:S05]  /*4bb0*/  PRMT R4, R16, 0x8880, RZ ;  /* 0x0000888010047816 */ /* 0x004fca00000000ff */
[----:B------:R-:W-:-:S07]  /*4bc0*/  IMAD R4, R4, R18, RZ ;  /* 0x0000001204047224 */ /* 0x000fce00078e02ff */
.L_x_43:
[----:B------:R-:W-:Y:S05]  /*4bd0*/  BSYNC B1 ;  /* 0x0000000000017941 */ /* 0x000fea0003800000 */
.L_x_42:
[----:B-1----:R-:W2:Y:S01]  /*4be0*/  LDL.LU R8, [R1+0x4c] ;  /* 0x00004c0001087983 */ /* 0x002ea20000300800 */
[----:B------:R-:W-:Y:S01]  /*4bf0*/  @!P2 IADD3 R6, P3, R2, UR41, RZ ;  /* 0x000000290206ac10 */ /* 0x000fe2000ff7e0ff */
[----:B------:R-:W-:Y:S03]  /*4c00*/  BSSY B1, `(.L_x_44) ;  /* 0x0000009000017945 */ /* 0x000fe60003800000 */
[----:B------:R-:W-:Y:S01]  /*4c10*/  @!P2 IADD3.X R7, R3, UR40, RZ, P3, !PT ;  /* 0x000000280307ac10 */ /* 0x000fe20009ffe4ff */
[----:B--2---:R-:W-:-:S05]  /*4c20*/  @!P2 IMAD R8, R8, R17, R4 ;  /* 0x000000110808a224 */ /* 0x004fca00078e0204 */
[----:B------:R1:W-:Y:S01]  /*4c30*/  @!P2 STG.E.U8 desc[UR50][R6.64+0x1], R8 ;  /* 0x000001080600a986 */ /* 0x0003e2000c101132 */
[----:B------:R-:W-:-:S13]  /*4c40*/  ISETP.LT.OR P2, PT, R0, 0x9, !P0 ;  /* 0x000000090000780c */ /* 0x000fda0004741670 */
[----:B-1----:R-:W-:Y:S05]  /*4c50*/  @P2 BRA `(.L_x_45) ;  /* 0x00000000000c2947 */ /* 0x002fea0003800000 */
[----:B------:R-:W2:Y:S02]  /*4c60*/  LDG.E.U8 R16, desc[UR50][R232.64+0x8] ;  /* 0x00000832e8107981 */ /* 0x000ea4000c1e1100 */
[----:B--2---:R-:W-:-:S05]  /*4c70*/  PRMT R4, R16, 0x8880, RZ ;  /* 0x0000888010047816 */ /* 0x004fca00000000ff */
[----:B------:R-:W-:-:S07]  /*4c80*/  IMAD R4, R4, R18, RZ ;  /* 0x0000001204047224 */ /* 0x000fce00078e02ff */
.L_x_45:
[----:B------:R-:W-:Y:S05]  /*4c90*/  BSYNC B1 ;  /* 0x0000000000017941 */ /* 0x000fea0003800000 */
.L_x_44:
[----:B------:R-:W2:Y:S01]  /*4ca0*/  LDL.LU R6, [R1+0x50] ;  /* 0x0000500001067983 */ /* 0x000ea20000300800 */
[----:B------:R-:W-:Y:S01]  /*4cb0*/  BSSY B1, `(.L_x_46) ;  /* 0x0000009000017945 */ /* 0x000fe20003800000 */
[----:B------:R-:W-:Y:S01]  /*4cc0*/  ISETP.LT.OR P3, PT, R0, 0x9, !P1 ;  /* 0x000000090000780c */ /* 0x000fe20004f61670 */
[----:B--2---:R-:W-:-:S05]  /*4cd0*/  @!P2 IMAD R6, R6, R17, R4 ;  /* 0x000000110606a224 */ /* 0x004fca00078e0204 */
[----:B------:R1:W-:Y:S01]  /*4ce0*/  @!P2 STG.E.U8 desc[UR50][R2.64+0x8], R6 ;  /* 0x000008060200a986 */ /* 0x0003e2000c101132 */
[----:B------:R-:W-:-:S13]  /*4cf0*/  ISETP.LT.OR P2, PT, R0, 0xa, !P0 ;  /* 0x0000000a0000780c */ /* 0x000fda0004741670 */
[----:B-1----:R-:W-:Y:S05]  /*4d00*/  @P2 BRA `(.L_x_47) ;  /* 0x00000000000c2947 */ /* 0x002fea0003800000 */
[----:B------:R-:W2:Y:S02]  /*4d10*/  LDG.E.U8 R16, desc[UR50][R232.64+0x9] ;  /* 0x00000932e8107981 */ /* 0x000ea4000c1e1100 */
[----:B--2---:R-:W-:-:S05]  /*4d20*/  PRMT R4, R16, 0x8880, RZ ;  /* 0x0000888010047816 */ /* 0x004fca00000000ff */
[----:B------:R-:W-:-:S07]  /*4d30*/  IMAD R4, R4, R18, RZ ;  /* 0x0000001204047224 */ /* 0x000fce00078e02ff */
.L_x_47:
[----:B------:R-:W-:Y:S05]  /*4d40*/  BSYNC B1 ;  /* 0x0000000000017941 */ /* 0x000fea0003800000 */
.L_x_46:
[----:B------:R-:W2:Y:S01]  /*4d50*/  LDL.LU R6, [R1+0x54] ;  /* 0x0000540001067983 */ /* 0x000ea20000300800 */
[----:B------:R-:W-:Y:S01]  /*4d60*/  BSSY B1, `(.L_x_48) ;  /* 0x0000009000017945 */ /* 0x000fe20003800000 */
[----:B--2---:R-:W-:-:S05]  /*4d70*/  @!P2 IMAD R6, R6, R17, R4 ;  /* 0x000000110606a224 */ /* 0x004fca00078e0204 */
[----:B------:R1:W-:Y:S01]  /*4d80*/  @!P2 STG.E.U8 desc[UR50][R2.64+0x9], R6 ;  /* 0x000009060200a986 */ /* 0x0003e2000c101132 */
[----:B------:R-:W-:Y:S02]  /*4d90*/  ISETP.LT.OR P2, PT, R0, 0xa, !P1 ;  /* 0x0000000a0000780c */ /* 0x000fe40004f41670 */
[----:B-1----:R-:W-:Y:S01]  /*4da0*/  @!P3 IADD3 R6, P4, R2, UR41, RZ ;  /* 0x000000290206bc10 */ /* 0x002fe2000ff9e0ff */
[----:B------:R-:W-:-:S12]  /*4db0*/  @P3 BRA `(.L_x_49) ;  /* 0x00000000000c3947 */ /* 0x000fd80003800000 */
[----:B------:R-:W2:Y:S02]  /*4dc0*/  LDG.E.U8 R16, desc[UR50][R10.64+0x8] ;  /* 0x000008320a107981 */ /* 0x000ea4000c1e1100 */
[----:B--2---:R-:W-:-:S05]  /*4dd0*/  PRMT R4, R16, 0x8880, RZ ;  /* 0x0000888010047816 */ /* 0x004fca00000000ff */
[----:B------:R-:W-:-:S07]  /*4de0*/  IMAD R4, R4, R18, RZ ;  /* 0x0000001204047224 */ /* 0x000fce00078e02ff */
.L_x_49:
[----:B------:R-:W-:Y:S05]  /*4df0*/  BSYNC B1 ;  /* 0x0000000000017941 */ /* 0x000fea0003800000 */
.L_x_48:
[----:B------:R-:W2:Y:S01]  /*4e00*/  LDL.LU R8, [R1+0x58] ;  /* 0x0000580001087983 */ /* 0x000ea20000300800 */
[----:B------:R-:W-:Y:S01]  /*4e10*/  @!P3 IADD3.X R7, R3, UR40, RZ, P4, !PT ;  /* 0x000000280307bc10 */ /* 0x000fe2000a7fe4ff */
[----:B------:R-:W-:Y:S01]  /*4e20*/  BSSY B1, `(.L_x_50) ;  /* 0x000000b000017945 */ /* 0x000fe20003800000 */
[C---:B------:R-:W-:Y:S02]  /*4e30*/  ISETP.LT.OR P4, PT, R0.reuse, 0x11, !P0 ;  /* 0x000000110000780c */ /* 0x040fe40004781670 */
[----:B------:R-:W-:Y:S01]  /*4e40*/  ISETP.LT.OR P5, PT, R0, 0x12, !P0 ;  /* 0x000000120000780c */ /* 0x000fe200047a1670 */
        /* <DEDUP_REMOVED lines=8> */
.L_x_51:
[----:B------:R-:W-:Y:S05]  /*4ed0*/  BSYNC B1 ;  /* 0x0000000000017941 */ /* 0x000fea0003800000 */
.L_x_50:
[----:B------:R-:W2:Y:S01]  /*4ee0*/  LDL.LU R8, [R1+0x5c] ;  /* 0x00005c0001087983 */ /* 0x000ea20000300800 */
[----:B------:R-:W-:Y:S01]  /*4ef0*/  @!P2 IADD3.X R7, R3, UR40, RZ, P6, !PT ;  /* 0x000000280307ac10 */ /* 0x000fe2000b7fe4ff */
[----:B------:R-:W-:Y:S01]  /*4f00*/  BSSY B1, `(.L_x_52) ;  /* 0x0000007000017945 */ /* 0x000fe20003800000 */
[----:B--2---:R-:W-:-:S05]  /*4f10*/  @!P2 IMAD R8, R8, R17, R4 ;  /* 0x000000110808a224 */ /* 0x004fca00078e0204 */
[----:B------:R1:W-:Y:S01]  /*4f20*/  @!P2 STG.E.U8 desc[UR50][R6.64+0x9], R8 ;  /* 0x000009080600a986 */ /* 0x0003e2000c101132 */
[----:B------:R-:W-:Y:S05]  /*4f30*/  @P4 BRA `(.L_x_53) ;  /* 0x00000000000c4947 */ /* 0x000fea0003800000 */
[----:B------:R-:W2:Y:S02]  /*4f40*/  LDG.E.U8 R16, desc[UR50][R232.64+0x10] ;  /* 0x00001032e8107981 */ /* 0x000ea4000c1e1100 */
[----:B--2---:R-:W-:-:S05]  /*4f50*/  PRMT R4, R16, 0x8880, RZ ;  /* 0x0000888010047816 */ /* 0x004fca00000000ff */
[----:B------:R-:W-:-:S07]  /*4f60*/  IMAD R4, R4, R18, RZ ;  /* 0x0000001204047224 */ /* 0x000fce00078e02ff */
.L_x_53:
[----:B------:R-:W-:Y:S05]  /*4f70*/  BSYNC B1 ;  /* 0x0000000000017941 */ /* 0x000fea0003800000 */
.L_x_52:
[----:B-1----:R-:W2:Y:S01]  /*4f80*/  LDL.LU R6, [R1+0x60] ;  /* 0x0000600001067983 */ /* 0x002ea20000300800 */
[----:B------:R-:W-:Y:S01]  /*4f90*/  BSSY B1, `(.L_x_54) ;  /* 0x0000007000017945 */ /* 0x000fe20003800000 */
[----:B--2---:R-:W-:-:S05]  /*4fa0*/  @!P4 IMAD R6, R6, R17, R4 ;  /* 0x000000110606c224 */ /* 0x004fca00078e0204 */
[----:B------:R1:W-:Y:S01]  /*4fb0*/  @!P4 STG.E.U8 desc[UR50][R2.64+0x10], R6 ;  /* 0x000010060200c986 */ /* 0x0003e2000c101132 */
[----:B------:R-:W-:Y:S05]  /*4fc0*/  @P5 BRA `(.L_x_55) ;  /* 0x00000000000c5947 */ /* 0x000fea0003800000 */
[----:B------:R-:W2:Y:S02]  /*4fd0*/  LDG.E.U8 R16, desc[UR50][R232.64+0x11] ;  /* 0x00001132e8107981 */ /* 0x000ea4000c1e1100 */
[----:B--2---:R-:W-:-:S05]  /*4fe0*/  PRMT R4, R16, 0x8880, RZ ;  /* 0x0000888010047816 */ /* 0x004fca00000000ff */
[----:B------:R-:W-:-:S07]  /*4ff0*/  IMAD R4, R4, R18, RZ ;  /* 0x0000001204047224 */ /* 0x000fce00078e02ff */
.L_x_55:
[----:B------:R-:W-:Y:S05]  /*5000*/  BSYNC B1 ;  /* 0x0000000000017941 */ /* 0x000fea0003800000 */
.L_x_54:
[----:B-1----:R-:W2:Y:S01]  /*5010*/  LDL.LU R6, [R1+0x64] ;  /* 0x0000640001067983 */ /* 0x002ea20000300800 */
[----:B------:R-:W-:Y:S01]  /*5020*/  BSSY B1, `(.L_x_56) ;  /* 0x0000009000017945 */ /* 0x000fe20003800000 */
[----:B------:R-:W-:Y:S01]  /*5030*/  ISETP.LT.OR P2, PT, R0, 0x12, !P1 ;  /* 0x000000120000780c */ /* 0x000fe20004f41670 */
[----:B--2---:R-:W-:-:S05]  /*5040*/  @!P5 IMAD R6, R6, R17, R4 ;  /* 0x000000110606d224 */ /* 0x004fca00078e0204 */
[----:B------:R1:W-:Y:S02]  /*5050*/  @!P5 STG.E.U8 desc[UR50][R2.64+0x11], R6 ;  /* 0x000011060200d986 */ /* 0x0003e4000c101132 */
[----:B-1----:R-:W-:Y:S01]  /*5060*/  @!P3 IADD3 R6, P4, R2, UR41, RZ ;  /* 0x000000290206bc10 */ /* 0x002fe2000ff9e0ff */
[----:B------:R-:W-:-:S12]  /*5070*/  @P3 BRA `(.L_x_57) ;  /* 0x00000000000c3947 */ /* 0x000fd80003800000 */
[----:B------:R-:W2:Y:S02]  /*5080*/  LDG.E.U8 R16, desc[UR50][R10.64+0x10] ;  /* 0x000010320a107981 */ /* 0x000ea4000c1e1100 */
[----:B--2---:R-:W-:-:S05]  /*5090*/  PRMT R4, R16, 0x8880, RZ ;  /* 0x0000888010047816 */ /* 0x004fca00000000ff */
[----:B------:R-:W-:-:S07]  /*50a0*/  IMAD R4, R4, R18, RZ ;  /* 0x0000001204047224 */ /* 0x000fce00078e02ff */
.L_x_57:
[----:B------:R-:W-:Y:S05]  /*50b0*/  BSYNC B1 ;  /* 0x0000000000017941 */ /* 0x000fea0003800000 */
.L_x_56:
        /* <DEDUP_REMOVED lines=13> */
.L_x_59:
[----:B------:R-:W-:Y:S05]  /*5190*/  BSYNC B1 ;  /* 0x0000000000017941 */ /* 0x000fea0003800000 */
.L_x_58:
        /* <DEDUP_REMOVED lines=9> */
.L_x_61:
[----:B------:R-:W-:Y:S05]  /*5230*/  BSYNC B1 ;  /* 0x0000000000017941 */ /* 0x000fea0003800000 */
.L_x_60:
        /* <DEDUP_REMOVED lines=8> */
.L_x_63:
[----:B------:R-:W-:Y:S05]  /*52c0*/  BSYNC B1 ;  /* 0x0000000000017941 */ /* 0x000fea0003800000 */
.L_x_62:
        /* <DEDUP_REMOVED lines=10> */
.L_x_65:
[----:B------:R-:W-:Y:S05]  /*5370*/  BSYNC B1 ;  /* 0x0000000000017941 */ /* 0x000fea0003800000 */
.L_x_64:
[----:B------:R-:W2:Y:S01]  /*5380*/  LDL.LU R8, [R1+0x78] ;  /* 0x0000780001087983 */ /* 0x000ea20000300800 */
[----:B------:R-:W-:Y:S01]  /*5390*/  @!P3 IADD3.X R7, R3, UR40, RZ, P4, !PT ;  /* 0x000000280307bc10 */ /* 0x000fe2000a7fe4ff */
[----:B------:R-:W-:Y:S01]  /*53a0*/  BSSY B1, `(.L_x_66) ;  /* 0x0000008000017945 */ /* 0x000fe20003800000 */
[----:B--2---:R-:W-:-:S05]  /*53b0*/  @!P3 IMAD R8, R8, R17, R4 ;  /* 0x000000110808b224 */ /* 0x004fca00078e0204 */
[----:B------:R1:W-:Y:S02]  /*53c0*/  @!P3 STG.E.U8 desc[UR50][R6.64+0x18], R8 ;  /* 0x000018080600b986 */ /* 0x0003e4000c101132 */
[----:B-1----:R-:W-:Y:S01]  /*53d0*/  @!P2 IADD3 R6, P3, R2, UR41, RZ ;  /* 0x000000290206ac10 */ /* 0x002fe2000ff7e0ff */
[----:B------:R-:W-:-:S12]  /*53e0*/  @P2 BRA `(.L_x_67) ;  /* 0x00000000000c2947 */ /* 0x000fd80003800000 */
[----:B------:R-:W2:Y:S02]  /*53f0*/  LDG.E.U8 R16, desc[UR50][R10.64+0x19] ;  /* 0x000019320a107981 */ /* 0x000ea4000c1e1100 */
[----:B--2---:R-:W-:-:S05]  /*5400*/  PRMT R4, R16, 0x8880, RZ ;  /* 0x0000888010047816 */ /* 0x004fca00000000ff */
[----:B------:R-:W-:-:S07]  /*5410*/  IMAD R4, R4, R18, RZ ;  /* 0x0000001204047224 */ /* 0x000fce00078e02ff */
.L_x_67:
[----:B------:R-:W-:Y:S05]  /*5420*/  BSYNC B1 ;  /* 0x0000000000017941 */ /* 0x000fea0003800000 */
.L_x_66:
[----:B------:R-:W2:Y:S01]  /*5430*/  LDL.LU R8, [R1+0x7c] ;  /* 0x00007c0001087983 */ /* 0x000ea20000300800 */
[----:B------:R-:W-:Y:S02]  /*5440*/  @!P2 IADD3.X R7, R3, UR40, RZ, P3, !PT ;  /* 0x000000280307ac10 */ /* 0x000fe40009ffe4ff */
[----:B------:R-:W-:Y:S01]  /*5450*/  ISETP.GE.AND P6, PT, R23, 0x89, PT ;  /* 0x000000891700780c */ /* 0x000fe20003fc6270 */
[----:B------:R-:W-:Y:S01]  /*5460*/  STL.64 [R1+0x90], R10 ;  /* 0x0000900a01007387 */ /* 0x000fe20000100a00 */
[----:B---3--:R-:W-:Y:S02]  /*5470*/  LOP3.LUT R19, R19, 0xfffffffd, RZ, 0xc0, !PT ;  /* 0xfffffffd13137812 */ /* 0x008fe400078ec0ff */
[C---:B------:R-:W-:Y:S02]  /*5480*/  ISETP.LT.OR P5, PT, R0.reuse, 0x1, !P6 ;  /* 0x000000010000780c */ /* 0x040fe400077a1670 */
[----:B------:R-:W-:Y:S01]  /*5490*/  ISETP.LT.OR P4, PT, R0, 0x2, !P6 ;  /* 0x000000020000780c */ /* 0x000fe20007781670 */
[----:B------:R-:W-:Y:S06]  /*54a0*/  BSSY B1, `(.L_x_68) ;  /* 0x0000023000017945 */ /* 0x000fec0003800000 */
[----:B------:R-:W-:Y:S01]  /*54b0*/  @P6 LOP3.LUT R19, R19, 0x2, RZ, 0xfc, !PT ;  /* 0x0000000213136812 */ /* 0x000fe200078efcff */
[----:B--2---:R-:W-:-:S05]  /*54c0*/  @!P2 IMAD R8, R8, R17, R4 ;  /* 0x000000110808a224 */ /* 0x004fca00078e0204 */
[----:B------:R1:W-:Y:S02]  /*54d0*/  @!P2 STG.E.U8 desc[UR50][R6.64+0x19], R8 ;  /* 0x000019080600a986 */ /* 0x0003e4000c101132 */
[----:B-1----:R-:W-:-:S05]  /*54e0*/  IADD3 R8, P2, R5, 0x80, RZ ;  /* 0x0000008005087810 */ /* 0x002fca0007f5e0ff */
[----:B------:R-:W-:Y:S02]  /*54f0*/  IMAD.X R6, RZ, RZ, UR7, P2 ;  /* 0x00000007ff067e24 */ /* 0x000fe400090e06ff */
[----:B------:R-:W-:-:S04]  /*5500*/  IMAD.WIDE.U32 R12, R8, R20, R12 ;  /* 0x00000014080c7225 */ /* 0x000fc800078e000c */
[----:B------:R-:W-:-:S04]  /*5510*/  IMAD R6, R6, R20, RZ ;  /* 0x0000001406067224 */ /* 0x000fc800078e02ff */
[C---:B------:R-:W-:Y:S02]  /*5520*/  IMAD R10, R8.reuse, R21, R6 ;  /* 0x00000015080a7224 */ /* 0x040fe400078e0206 */
[----:B------:R-:W-:-:S03]  /*5530*/  IMAD.WIDE.U32 R6, R8, R20, R236 ;  /* 0x0000001408067225 */ /* 0x000fc600078e00ec */
[----:B------:R-:W-:-:S04]  /*5540*/  IADD3 R8, P2, R6, R234, RZ ;  /* 0x000000ea06087210 */ /* 0x000fc80007f5e0ff */
[----:B------:R-:W-:Y:S01]  /*5550*/  IADD3.X R9, R235, R7, R10, P2, !PT ;  /* 0x00000007eb097210 */ /* 0x000fe200017fe40a */
[----:B------:R-:W-:Y:S01]  /*5560*/  IMAD.IADD R7, R10, 0x1, R13 ;  /* 0x000000010a077824 */ /* 0x000fe200078e020d */
[----:B------:R-:W-:Y:S01]  /*5570*/  IADD3 R6, P2, P3, R14, R234, R12 ;  /* 0x000000ea0e067210 */ /* 0x000fe20007b5e00c */
[----:B------:R-:W-:Y:S02]  /*5580*/  IMAD.U32 R12, RZ, RZ, UR41 ;  /* 0x00000029ff0c7e24 */ /* 0x000fe4000f8e00ff */
[----:B------:R-:W-:Y:S01]  /*5590*/  IMAD.U32 R13, RZ, RZ, UR40 ;  /* 0x00000028ff0d7e24 */ /* 0x000fe2000f8e00ff */
[----:B------:R-:W-:Y:S02]  /*55a0*/  IADD3.X R7, R237, R235, R7, P2, P3 ;  /* 0x000000ebed077210 */ /* 0x000fe400017e6407 */
[----:B------:R-:W-:-:S04]  /*55b0*/  @!P5 IADD3 R10, P2, P3, R12, UR39, R2 ;  /* 0x000000270c0adc10 */ /* 0x000fc8000fb5e002 */
[----:B------:R-:W-:-:S05]  /*55c0*/  @!P5 IADD3.X R11, R13, UR38, R3, P2, P3 ;  /* 0x000000260d0bdc10 */ /* 0x000fca00097e6403 */
[----:B------:R1:W-:Y:S02]  /*55d0*/  @!P5 STL.64 [R1+0x50], R10 ;  /* 0x0000500a0100d387 */ /* 0x0003e40000100a00 */
[----:B-1----:R-:W-:Y:S01]  /*55e0*/  @!P4 IADD3 R10, P2, P3, R12, UR39, R2 ;  /* 0x000000270c0acc10 */ /* 0x002fe2000fb5e002 */
[----:B------:R-:W-:-:S05]  /*55f0*/  IMAD.U32 R12, RZ, RZ, UR40 ;  /* 0x00000028ff0c7e24 */ /* 0x000fca000f8e00ff */
[----:B------:R-:W-:-:S05]  /*5600*/  @!P4 IADD3.X R11, R12, UR38, R3, P2, P3 ;  /* 0x000000260c0bcc10 */ /* 0x000fca00097e6403 */
[----:B------:R1:W-:Y:S04]  /*5610*/  @!P4 STL.64 [R1+0x48], R10 ;  /* 0x0000480a0100c387 */ /* 0x0003e80000100a00 */
[----:B-1----:R1:W5:Y:S01]  /*5620*/  LDL.LU.64 R10, [R1+0x90] ;  /* 0x00009000010a7983 */ /* 0x0023620000300a00 */
[----:B------:R-:W-:Y:S02]  /*5630*/  IADD3 R12, P2, R2, UR39, RZ ;  /* 0x00000027020c7c10 */ /* 0x000fe4000ff5e0ff */
[----:B------:R-:W-:Y:S02]  /*5640*/  ISETP.GE.AND P3, PT, R23, 0x81, PT ;  /* 0x000000811700780c */ /* 0x000fe40003f66270 */
[----:B------:R-:W-:Y:S02]  /*5650*/  IADD3.X R13, R3, UR38, RZ, P2, !PT ;  /* 0x00000026030d7c10 */ /* 0x000fe400097fe4ff */
[----:B------:R-:W-:-:S02]  /*5660*/  ISETP.LT.OR P2, PT, R0, 0x1, !P3 ;  /* 0x000000010000780c */ /* 0x000fc40005f41670 */
[----:B------:R-:W-:-:S07]  /*5670*/  LOP3.LUT R19, R19, 0xfffffffb, RZ, 0xc0, !PT ;  /* 0xfffffffb13137812 */ /* 0x000fce00078ec0ff */
[----:B------:R-:W-:-:S04]  /*5680*/  @P3 LOP3.LUT R19, R19, 0x4, RZ, 0xfc, !PT ;  /* 0x0000000413133812 */ /* 0x000fc800078efcff */
[----:B-1----:R-:W-:Y:S05]  /*5690*/  @P2 BRA `(.L_x_69) ;  /* 0x00000000000c2947 */ /* 0x002fea0003800000 */
[----:B------:R-:W2:Y:S02]  /*56a0*/  LDG.E.U8 R16, desc[UR50][R8.64] ;  /* 0x0000003208107981 */ /* 0x000ea4000c1e1100 */
[----:B--2---:R-:W-:-:S05]  /*56b0*/  PRMT R4, R16, 0x8880, RZ ;  /* 0x0000888010047816 */ /* 0x004fca00000000ff */
[----:B------:R-:W-:-:S07]  /*56c0*/  IMAD R4, R4, R18, RZ ;  /* 0x0000001204047224 */ /* 0x000fce00078e02ff */
.L_x_69:
[----:B------:R-:W-:Y:S05]  /*56d0*/  BSYNC B1 ;  /* 0x0000000000017941 */ /* 0x000fea0003800000 */
.L_x_68:
[----:B------:R1:W-:Y:S04]  /*56e0*/  STL [R1+0x90], R2 ;  /* 0x0000900201007387 */ /* 0x0003e80000100800 */
[----:B-1----:R-:W2:Y:S01]  /*56f0*/  LDL.LU R2, [R1] ;  /* 0x0000000001027983 */ /* 0x002ea20000300800 */
[----:B------:R-:W-:Y:S01]  /*5700*/  ISETP.LT.OR P3, PT, R0, 0x2, !P3 ;  /* 0x000000020000780c */ /* 0x000fe20005f61670 */
[----:B--2---:R-:W-:-:S05]  /*5710*/  @!P2 IMAD R2, R2, R17, R4 ;  /* 0x000000110202a224 */ /* 0x004fca00078e0204 */
[----:B------:R1:W-:Y:S04]  /*5720*/  @!P2 STG.E.U8 desc[UR50][R12.64], R2 ;  /* 0x000000020c00a986 */ /* 0x0003e8000c101132 */
[----:B-1----:R1:W5:Y:S01]  /*5730*/  LDL.LU R2, [R1+0x90] ;  /* 0x0000900001027983 */ /* 0x0023620000300800 */
[----:B------:R-:W-:Y:S04]  /*5740*/  BSSY B1, `(.L_x_70) ;  /* 0x0000005000017945 */ /* 0x000fe80003800000 */
[----:B------:R-:W-:Y:S05]  /*5750*/  @P3 BRA `(.L_x_71) ;  /* 0x00000000000c3947 */ /* 0x000fea0003800000 */
[----:B------:R-:W2:Y:S02]  /*5760*/  LDG.E.U8 R16, desc[UR50][R8.64+0x1] ;  /* 0x0000013208107981 */ /* 0x000ea4000c1e1100 */
[----:B--2---:R-:W-:-:S05]  /*5770*/  PRMT R4, R16, 0x8880, RZ ;  /* 0x0000888010047816 */ /* 0x004fca00000000ff */
[----:B------:R-:W-:-:S07]  /*5780*/  IMAD R4, R4, R18, RZ ;  /* 0x0000001204047224 */ /* 0x000fce00078e02ff */
.L_x_71:
[----:B------:R-:W-:Y:S05]  /*5790*/  BSYNC B1 ;  /* 0x0000000000017941 */ /* 0x000fea0003800000 */
.L_x_70:
[----:B------:R-:W-:Y:S04]  /*57a0*/  STL.64 [R1+0x98], R6 ;  /* 0x0000980601007387 */ /* 0x000fe80000100a00 */
[----:B------:R2:W-:Y:S04]  /*57b0*/  STL [R1+0x90], R5 ;  /* 0x0000900501007387 */ /* 0x0005e80000100800 */
[----:B--2---:R-:W2:Y:S01]  /*57c0*/  LDL.LU R5, [R1+0x4] ;  /* 0x0000040001057983 */ /* 0x004ea20000300800 */
[----:B------:R-:W-:Y:S01]  /*57d0*/  ISETP.LT.OR P2, PT, R0, 0xa, !P6 ;  /* 0x0000000a0000780c */ /* 0x000fe20007741670 */
[----:B------:R-:W-:Y:S01]  /*57e0*/  IMAD.U32 R7, RZ, RZ, UR41 ;  /* 0x00000029ff077e24 */ /* 0x000fe2000f8e00ff */
[----:B------:R-:W-:-:S04]  /*57f0*/  LOP3.LUT R22, R22, 0xfff7ffff, RZ, 0xc0, !PT ;  /* 0xfff7ffff16167812 */ /* 0x000fc800078ec0ff */
[----:B------:R-:W-:-:S07]  /*5800*/  @P0 LOP3.LUT R22, R22, 0x80000, RZ, 0xfc, !PT ;  /* 0x0008000016160812 */ /* 0x000fce00078efcff */
[----:B-----5:R-:W-:Y:S01]  /*5810*/  @!P2 IADD3 R6, P0, P6, R7, UR39, R2 ;  /* 0x000000270706ac10 */ /* 0x020fe2000fe1e002 */
[----:B------:R-:W-:-:S05]  /*5820*/  IMAD.U32 R7, RZ, RZ, UR40 ;  /* 0x00000028ff077e24 */ /* 0x000fca000f8e00ff */
[----:B------:R-:W-:-:S05]  /*5830*/  @!P2 IADD3.X R7, R7, UR38, R3, P0, P6 ;  /* 0x000000260707ac10 */ /* 0x000fca00087ec403 */
[----:B------:R3:W-:Y:S04]  /*5840*/  @!P2 STL.64 [R1+0x60], R6 ;  /* 0x000060060100a387 */ /* 0x0007e80000100a00 */
[----:B---3--:R3:W5:Y:S01]  /*5850*/  LDL.LU.64 R6, [R1+0x98] ;  /* 0x0000980001067983 */ /* 0x0087620000300a00 */
[----:B------:R-:W-:Y:S01]  /*5860*/  BSSY B1, `(.L_x_72) ;  /* 0x0000009000017945 */ /* 0x000fe20003800000 */
[----:B------:R-:W-:Y:S01]  /*5870*/  LOP3.LUT P0, RZ, R22, 0x80000, RZ, 0xc0, !PT ;  /* 0x0008000016ff7812 */ /* 0x000fe2000780c0ff */
[----:B--2---:R-:W-:-:S05]  /*5880*/  @!P3 IMAD R5, R5, R17, R4 ;  /* 0x000000110505b224 */ /* 0x004fca00078e0204 */
[----:B------:R2:W-:Y:S04]  /*5890*/  @!P3 STG.E.U8 desc[UR50][R12.64+0x1], R5 ;  /* 0x000001050c00b986 */ /* 0x0005e8000c101132 */
[----:B--2---:R3:W5:Y:S01]  /*58a0*/  LDL.LU R5, [R1+0x90] ;  /* 0x0000900001057983 */ /* 0x0047620000300800 */
[----:B------:R-:W-:Y:S05]  /*58b0*/  @P5 BRA `(.L_x_73) ;  /* 0x00000000000c5947 */ /* 0x000fea0003800000 */
[----:B-----5:R-:W2:Y:S02]  /*58c0*/  LDG.E.U8 R16, desc[UR50][R6.64] ;  /* 0x0000003206107981 */ /* 0x020ea4000c1e1100 */
[----:B--2---:R-:W-:-:S05]  /*58d0*/  PRMT R4, R16, 0x8880, RZ ;  /* 0x0000888010047816 */ /* 0x004fca00000000ff */
[----:B------:R-:W-:-:S07]  /*58e0*/  IMAD R4, R4, R18, RZ ;  /* 0x0000001204047224 */ /* 0x000fce00078e02ff */
.L_x_73:
[----:B------:R-:W-:Y:S05]  /*58f0*/  BSYNC B1 ;  /* 0x0000000000017941 */ /* 0x000fea0003800000 */
.L_x_72:
[----:B------:R-:W-:Y:S04]  /*5900*/  STL.64 [R1+0xa0], R8 ;  /* 0x0000a00801007387 */ /* 0x000fe80000100a00 */
[----:B-----5:R2:W-:Y:S04]  /*5910*/  STL.64 [R1+0x98], R6 ;  /* 0x0000980601007387 */ /* 0x0205e80000100a00 */
[----:B--2---:R-:W2:Y:S04]  /*5920*/  LDL.LU.64 R6, [R1+0x50] ;  /* 0x0000500001067983 */ /* 0x004ea80000300a00 */
[----:B------:R4:W-:Y:S04]  /*5930*/  STL [R1+0x90], R5 ;  /* 0x0000900501007387 */ /* 0x0009e80000100800 */
[----:B----4-:R-:W4:Y:S01]  /*5940*/  LDL.LU R5, [R1+0x8] ;  /* 0x0000080001057983 */ /* 0x010f220000300800 */
[----:B------:R-:W-:Y:S01]  /*5950*/  LOP3.LUT P3, RZ, R19, 0x2, RZ, 0xc0, !PT ;  /* 0x0000000213ff7812 */ /* 0x000fe2000786c0ff */
[----:B------:R-:W-:Y:S01]  /*5960*/  IMAD.U32 R9, RZ, RZ, UR41 ;  /* 0x00000029ff097e24 */ /* 0x000fe2000f8e00ff */
[----:B------:R-:W-:-:S02]  /*5970*/  LOP3.LUT R22, R22, 0xfff7ffff, RZ, 0xc0, !PT ;  /* 0xfff7ffff16167812 */ /* 0x000fc400078ec0ff */
[----:B------:R-:W-:Y:S02]  /*5980*/  ISETP.LT.OR P3, PT, R0, 0x11, !P3 ;  /* 0x000000110000780c */ /* 0x000fe40005f61670 */
[----:B------:R-:W-:-:S11]  /*5990*/  @P0 LOP3.LUT R22, R22, 0x80000, RZ, 0xfc, !PT ;  /* 0x0008000016160812 */ /* 0x000fd600078efcff */
[----:B------:R-:W-:Y:S01]  /*59a0*/  @!P3 IADD3 R8, P0, P6, R9, UR39, R2 ;  /* 0x000000270908bc10 */ /* 0x000fe2000fe1e002 */
[----:B------:R-:W-:-:S05]  /*59b0*/  IMAD.U32 R9, RZ, RZ, UR40 ;  /* 0x00000028ff097e24 */ /* 0x000fca000f8e00ff */
[----:B------:R-:W-:-:S05]  /*59c0*/  @!P3 IADD3.X R9, R9, UR38, R3, P0, P6 ;  /* 0x000000260909bc10 */ /* 0x000fca00087ec403 */
[----:B------:R0:W-:Y:S04]  /*59d0*/  @!P3 STL.64 [R1+0x58], R8 ;  /* 0x000058080100b387 */ /* 0x0001e80000100a00 */
[----:B0-----:R0:W5:Y:S01]  /*59e0*/  LDL.LU.64 R8, [R1+0xa0] ;  /* 0x0000a00001087983 */ /* 0x0011620000300a00 */
[----:B------:R-:W-:Y:S01]  /*59f0*/  BSSY B1, `(.L_x_74) ;  /* 0x000000a000017945 */ /* 0x000fe20003800000 */
[----:B------:R-:W-:Y:S01]  /*5a00*/  LOP3.LUT P0, RZ, R22, 0x80000, RZ, 0xc0, !PT ;  /* 0x0008000016ff7812 */ /* 0x000fe2000780c0ff */
[----:B----4-:R-:W-:-:S05]  /*5a10*/  @!P5 IMAD R5, R5, R17, R4 ;  /* 0x000000110505d224 */ /* 0x010fca00078e0204 */
[----:B--2---:R2:W-:Y:S04]  /*5a20*/  @!P5 STG.E.U8 desc[UR50][R6.64], R5 ;  /* 0x000000050600d986 */ /* 0x0045e8000c101132 */
[----:B--2---:R0:W5:Y:S04]  /*5a30*/  LDL.LU.64 R6, [R1+0x98] ;  /* 0x0000980001067983 */ /* 0x0041680000300a00 */
[----:B------:R0:W5:Y:S01]  /*5a40*/  LDL.LU R5, [R1+0x90] ;  /* 0x0000900001057983 */ /* 0x0001620000300800 */
[----:B------:R-:W-:Y:S05]  /*5a50*/  @P4 BRA `(.L_x_75) ;  /* 0x00000000000c4947 */ /* 0x000fea0003800000 */
[----:B-----5:R-:W2:Y:S02]  /*5a60*/  LDG.E.U8 R16, desc[UR50][R6.64+0x1] ;  /* 0x0000013206107981 */ /* 0x020ea4000c1e1100 */
[----:B--2---:R-:W-:-:S05]  /*5a70*/  PRMT R4, R16, 0x8880, RZ ;  /* 0x0000888010047816 */ /* 0x004fca00000000ff */
[----:B------:R-:W-:-:S07]  /*5a80*/  IMAD R4, R4, R18, RZ ;  /* 0x0000001204047224 */ /* 0x000fce00078e02ff */
.L_x_75:
[----:B------:R-:W-:Y:S05]  /*5a90*/  BSYNC B1 ;  /* 0x0000000000017941 */ /* 0x000fea0003800000 */
.L_x_74:
[----:B-----5:R2:W-:Y:S04]  /*5aa0*/  STL.64 [R1+0x98], R6 ;  /* 0x0000980601007387 */ /* 0x0205e80000100a00 */
[----:B--2---:R-:W2:Y:S04]  /*5ab0*/  LDL.LU.64 R6, [R1+0x48] ;  /* 0x0000480001067983 */ /* 0x004ea80000300a00 */
[----:B------:R4:W-:Y:S04]  /*5ac0*/  STL [R1+0x90], R2 ;  /* 0x0000900201007387 */ /* 0x0009e80000100800 */
[----:B----4-:R-:W4:Y:S01]  /*5ad0*/  LDL.LU R2, [R1+0xc] ;  /* 0x00000c0001027983 */ /* 0x010f220000300800 */
[----:B------:R-:W-:Y:S01]  /*5ae0*/  LOP3.LUT P5, RZ, R19, 0x4, RZ, 0xc0, !PT ;  /* 0x0000000413ff7812 */ /* 0x000fe200078ac0ff */
[----:B----4-:R-:W-:-:S05]  /*5af0*/  @!P4 IMAD R2, R2, R17, R4 ;  /* 0x000000110202c224 */ /* 0x010fca00078e0204 */
[----:B--2---:R2:W-:Y:S04]  /*5b00*/  @!P4 STG.E.U8 desc[UR50][R6.64+0x1], R2 ;  /* 0x000001020600c986 */ /* 0x0045e8000c101132 */
[----:B--2---:R2:W5:Y:S04]  /*5b10*/  LDL.LU.64 R6, [R1+0x98] ;  /* 0x0000980001067983 */ /* 0x0045680000300a00 */
[----:B------:R2:W5:Y:S01]  /*5b20*/  LDL.LU R2, [R1+0x90] ;  /* 0x0000900001027983 */ /* 0x0005620000300800 */
[----:B------:R-:W-:Y:S01]  /*5b30*/  ISETP.LT.OR P4, PT, R0, 0x9, !P5 ;  /* 0x000000090000780c */ /* 0x000fe20006f81670 */
[----:B------:R-:W-:-:S12]  /*5b40*/  BSSY B1, `(.L_x_76) ;  /* 0x0000005000017945 */ /* 0x000fd80003800000 */
[----:B--2---:R-:W-:Y:S05]  /*5b50*/  @P4 BRA `(.L_x_77) ;  /* 0x00000000000c4947 */ /* 0x004fea0003800000 */
[----:B------:R-:W2:Y:S02]  /*5b60*/  LDG.E.U8 R16, desc[UR50][R8.64+0x8] ;  /* 0x0000083208107981 */ /* 0x000ea4000c1e1100 */
[----:B--2---:R-:W-:-:S05]  /*5b70*/  PRMT R4, R16, 0x8880, RZ ;  /* 0x0000888010047816 */ /* 0x004fca00000000ff */
[----:B------:R-:W-:-:S07]  /*5b80*/  IMAD R4, R4, R18, RZ ;  /* 0x0000001204047224 */ /* 0x000fce00078e02ff */
.L_x_77:
[----:B------:R-:W-:Y:S05]  /*5b90*/  BSYNC B1 ;  /* 0x0000000000017941 */ /* 0x000fea0003800000 */
.L_x_76:
[----:B-----5:R2:W-:Y:S04]  /*5ba0*/  STL [R1+0x90], R2 ;  /* 0x0000900201007387 */ /* 0x0205e80000100800 */
[----:B--2---:R-:W2:Y:S01]  /*5bb0*/  LDL.LU R2, [R1+0x10] ;  /* 0x0000100001027983 */ /* 0x004ea20000300800 */
[----:B------:R-:W-:Y:S01]  /*5bc0*/  BSSY B1, `(.L_x_78) ;  /* 0x0000009000017945 */ /* 0x000fe20003800000 */
[----:B--2---:R-:W-:-:S05]  /*5bd0*/  @!P4 IMAD R2, R2, R17, R4 ;  /* 0x000000110202c224 */ /* 0x004fca00078e0204 */
[----:B------:R2:W-:Y:S04]  /*5be0*/  @!P4 STG.E.U8 desc[UR50][R12.64+0x8], R2 ;  /* 0x000008020c00c986 */ /* 0x0005e8000c101132 */
[----:B--2---:R2:W5:Y:S01]  /*5bf0*/  LDL.LU R2, [R1+0x90] ;  /* 0x0000900001027983 */ /* 0x0045620000300800 */
[----:B------:R-:W-:-:S13]  /*5c00*/  ISETP.LT.OR P4, PT, R0, 0xa, !P5 ;  /* 0x0000000a0000780c */ /* 0x000fda0006f81670 */
[----:B--2---:R-:W-:Y:S05]  /*5c10*/  @P4 BRA `(.L_x_79) ;  /* 0x00000000000c4947 */ /* 0x004fea0003800000 */
[----:B------:R-:W2:Y:S02]  /*5c20*/  LDG.E.U8 R16, desc[UR50][R8.64+0x9] ;  /* 0x0000093208107981 */ /* 0x000ea4000c1e1100 */
[----:B--2---:R-:W-:-:S05]  /*5c30*/  PRMT R4, R16, 0x8880, RZ ;  /* 0x0000888010047816 */ /* 0x004fca00000000ff */
[----:B------:R-:W-:-:S07]  /*5c40*/  IMAD R4, R4, R18, RZ ;  /* 0x0000001204047224 */ /* 0x000fce00078e02ff */
.L_x_79:
[----:B------:R-:W-:Y:S05]  /*5c50*/  BSYNC B1 ;  /* 0x0000000000017941 */ /* 0x000fea0003800000 */
.L_x_78:
[----:B-----5:R2:W-:Y:S04]  /*5c60*/  STL [R1+0x90], R2 ;  /* 0x0000900201007387 */ /* 0x0205e80000100800 */
[----:B--2---:R-:W2:Y:S01]  /*5c70*/  LDL.LU R2, [R1+0x14] ;  /* 0x0000140001027983 */ /* 0x004ea20000300800 */
[----:B------:R-:W-:-:S04]  /*5c80*/  LOP3.LUT P6, RZ, R19, 0x2, RZ, 0xc0, !PT ;  /* 0x0000000213ff7812 */ /* 0x000fc800078cc0ff */
[----:B------:R-:W-:Y:S01]  /*5c90*/  ISETP.LT.OR P5, PT, R0, 0x9, !P6 ;  /* 0x000000090000780c */ /* 0x000fe200077a1670 */
[----:B--2---:R-:W-:-:S05]  /*5ca0*/  @!P4 IMAD R2, R2, R17, R4 ;  /* 0x000000110202c224 */ /* 0x004fca00078e0204 */
[----:B------:R2:W-:Y:S04]  /*5cb0*/  @!P4 STG.E.U8 desc[UR50][R12.64+0x9], R2 ;  /* 0x000009020c00c986 */ /* 0x0005e8000c101132 */
[----:B--2---:R2:W5:Y:S01]  /*5cc0*/  LDL.LU R2, [R1+0x90] ;  /* 0x0000900001027983 */ /* 0x0045620000300800 */
[----:B------:R-:W-:Y:S04]  /*5cd0*/  BSSY B1, `(.L_x_80) ;  /* 0x0000005000017945 */ /* 0x000fe80003800000 */
[----:B------:R-:W-:Y:S05]  /*5ce0*/  @P5 BRA `(.L_x_81) ;  /* 0x00000000000c5947 */ /* 0x000fea0003800000 */
[----:B------:R-:W4:Y:S02]  /*5cf0*/  LDG.E.U8 R16, desc[UR50][R6.64+0x8] ;  /* 0x0000083206107981 */ /* 0x000f24000c1e1100 */
[----:B----4-:R-:W-:-:S05]  /*5d00*/  PRMT R4, R16, 0x8880, RZ ;  /* 0x0000888010047816 */ /* 0x010fca00000000ff */
[----:B------:R-:W-:-:S07]  /*5d10*/  IMAD R4, R4, R18, RZ ;  /* 0x0000001204047224 */ /* 0x000fce00078e02ff */
.L_x_81:
[----:B------:R-:W-:Y:S05]  /*5d20*/  BSYNC B1 ;  /* 0x0000000000017941 */ /* 0x000fea0003800000 */
.L_x_80:
[----:B------:R-:W-:Y:S04]  /*5d30*/  STL.64 [R1+0x98], R6 ;  /* 0x0000980601007387 */ /* 0x000fe80000100a00 */
[----:B------:R4:W-:Y:S04]  /*5d40*/  STL [R1+0x90], R5 ;  /* 0x0000900501007387 */ /* 0x0009e80000100800 */
[----:B----4-:R-:W4:Y:S01]  /*5d50*/  LDL.LU R5, [R1+0x18] ;  /* 0x0000180001057983 */ /* 0x010f220000300800 */
[----:B------:R-:W-:Y:S01]  /*5d60*/  ISETP.LT.OR P4, PT, R0, 0x12, !P6 ;  /* 0x000000120000780c */ /* 0x000fe20007781670 */
[----:B------:R-:W-:Y:S01]  /*5d70*/  IMAD.U32 R7, RZ, RZ, UR41 ;  /* 0x00000029ff077e24 */ /* 0x000fe2000f8e00ff */
[----:B------:R-:W-:-:S04]  /*5d80*/  LOP3.LUT R22, R22, 0xfff7ffff, RZ, 0xc0, !PT ;  /* 0xfff7ffff16167812 */ /* 0x000fc800078ec0ff */
[----:B------:R-:W-:-:S07]  /*5d90*/  @P0 LOP3.LUT R22, R22, 0x80000, RZ, 0xfc, !PT ;  /* 0x0008000016160812 */ /* 0x000fce00078efcff */
[----:B-----5:R-:W-:Y:S01]  /*5da0*/  @!P4 IADD3 R6, P0, P6, R7, UR39, R2 ;  /* 0x000000270706cc10 */ /* 0x020fe2000fe1e002 */
[----:B------:R-:W-:-:S05]  /*5db0*/  IMAD.U32 R7, RZ, RZ, UR40 ;  /* 0x00000028ff077e24 */ /* 0x000fca000f8e00ff */
[----:B------:R-:W-:Y:S01]  /*5dc0*/  @!P4 IADD3.X R7, R7, UR38, R3, P0, P6 ;  /* 0x000000260707cc10 */ /* 0x000fe200087ec403 */
[----:B------:R-:W-:Y:S01]  /*5dd0*/  BSSY B1, `(.L_x_82) ;  /* 0x000000d000017945 */ /* 0x000fe20003800000 */
[----:B------:R-:W-:-:S03]  /*5de0*/  LOP3.LUT P0, RZ, R22, 0x80000, RZ, 0xc0, !PT ;  /* 0x0008000016ff7812 */ /* 0x000fc6000780c0ff */
[----:B------:R0:W-:Y:S02]  /*5df0*/  @!P4 STL.64 [R1+0x8], R6 ;  /* 0x000008060100c387 */ /* 0x0001e40000100a00 */
[----:B0-----:R-:W-:-:S04]  /*5e00*/  @!P5 IADD3 R6, P6, R12, UR41, RZ ;  /* 0x000000290c06dc10 */ /* 0x001fc8000ffde0ff */
[----:B------:R-:W-:Y:S01]  /*5e10*/  @!P5 IADD3.X R7, R13, UR40, RZ, P6, !PT ;  /* 0x000000280d07dc10 */ /* 0x000fe2000b7fe4ff */
[----:B----4-:R-:W-:-:S05]  /*5e20*/  @!P5 IMAD R5, R5, R17, R4 ;  /* 0x000000110505d224 */ /* 0x010fca00078e0204 */
[----:B------:R0:W-:Y:S04]  /*5e30*/  @!P5 STG.E.U8 desc[UR50][R6.64+0x8], R5 ;  /* 0x000008050600d986 */ /* 0x0001e8000c101132 */
[----:B0-----:R0:W5:Y:S04]  /*5e40*/  LDL.LU.64 R6, [R1+0x98] ;  /* 0x0000980001067983 */ /* 0x0011680000300a00 */
[----:B------:R0:W5:Y:S01]  /*5e50*/  LDL.LU R5, [R1+0x90] ;  /* 0x0000900001057983 */ /* 0x0001620000300800 */
[----:B------:R-:W-:Y:S05]  /*5e60*/  @P2 BRA `(.L_x_83) ;  /* 0x00000000000c2947 */ /* 0x000fea0003800000 */
[----:B-----5:R-:W4:Y:S02]  /*5e70*/  LDG.E.U8 R16, desc[UR50][R6.64+0x9] ;  /* 0x0000093206107981 */ /* 0x020f24000c1e1100 */
[----:B----4-:R-:W-:-:S05]  /*5e80*/  PRMT R4, R16, 0x8880, RZ ;  /* 0x0000888010047816 */ /* 0x010fca00000000ff */
[----:B------:R-:W-:-:S07]  /*5e90*/  IMAD R4, R4, R18, RZ ;  /* 0x0000001204047224 */ /* 0x000fce00078e02ff */
.L_x_83:
[----:B------:R-:W-:Y:S05]  /*5ea0*/  BSYNC B1 ;  /* 0x0000000000017941 */ /* 0x000fea0003800000 */
.L_x_82:
[----:B-----5:R4:W-:Y:S04]  /*5eb0*/  STL.64 [R1+0x98], R6 ;  /* 0x0000980601007387 */ /* 0x0209e80000100a00 */
[----:B----4-:R-:W4:Y:S04]  /*5ec0*/  LDL.LU.64 R6, [R1+0x60] ;  /* 0x0000600001067983 */ /* 0x010f280000300a00 */
[----:B------:R0:W-:Y:S04]  /*5ed0*/  STL [R1+0x90], R2 ;  /* 0x0000900201007387 */ /* 0x0001e80000100800 */
[----:B0-----:R-:W2:Y:S01]  /*5ee0*/  LDL.LU R2, [R1+0x1c] ;  /* 0x00001c0001027983 */ /* 0x001ea20000300800 */
[----:B------:R-:W-:Y:S01]  /*5ef0*/  LOP3.LUT P6, RZ, R19, 0x4, RZ, 0xc0, !PT ;  /* 0x0000000413ff7812 */ /* 0x000fe200078cc0ff */
[----:B--2---:R-:W-:-:S05]  /*5f00*/  @!P2 IMAD R2, R2, R17, R4 ;  /* 0x000000110202a224 */ /* 0x004fca00078e0204 */
[----:B----4-:R0:W-:Y:S04]  /*5f10*/  @!P2 STG.E.U8 desc[UR50][R6.64+0x9], R2 ;  /* 0x000009020600a986 */ /* 0x0101e8000c101132 */
[----:B0-----:R0:W5:Y:S04]  /*5f20*/  LDL.LU.64 R6, [R1+0x98] ;  /* 0x0000980001067983 */ /* 0x0011680000300a00 */
[----:B------:R0:W5:Y:S01]  /*5f30*/  LDL.LU R2, [R1+0x90] ;  /* 0x0000900001027983 */ /* 0x0001620000300800 */
[----:B------:R-:W-:Y:S01]  /*5f40*/  ISETP.LT.OR P2, PT, R0, 0x11, !P6 ;  /* 0x000000110000780c */ /* 0x000fe20007741670 */
[----:B------:R-:W-:-:S12]  /*5f50*/  BSSY B1, `(.L_x_84) ;  /* 0x0000005000017945 */ /* 0x000fd80003800000 */
[----:B0-----:R-:W-:Y:S05]  /*5f60*/  @P2 BRA `(.L_x_85) ;  /* 0x00000000000c2947 */ /* 0x001fea0003800000 */
[----:B------:R-:W2:Y:S02]  /*5f70*/  LDG.E.U8 R16, desc[UR50][R8.64+0x10] ;  /* 0x0000103208107981 */ /* 0x000ea4000c1e1100 */
[----:B--2---:R-:W-:-:S05]  /*5f80*/  PRMT R4, R16, 0x8880, RZ ;  /* 0x0000888010047816 */ /* 0x004fca00000000ff */
[----:B------:R-:W-:-:S07]  /*5f90*/  IMAD R4, R4, R18, RZ ;  /* 0x0000001204047224 */ /* 0x000fce00078e02ff */
.L_x_85:
[----:B------:R-:W-:Y:S05]  /*5fa0*/  BSYNC B1 ;  /* 0x0000000000017941 */ /* 0x000fea0003800000 */
.L_x_84:
[----:B-----5:R0:W-:Y:S04]  /*5fb0*/  STL [R1+0x90], R2 ;  /* 0x0000900201007387 */ /* 0x0201e80000100800 */
[----:B0-----:R-:W2:Y:S01]  /*5fc0*/  LDL.LU R2, [R1+0x20] ;  /* 0x0000200001027983 */ /* 0x001ea20000300800 */
[----:B------:R-:W-:Y:S01]  /*5fd0*/  BSSY B1, `(.L_x_86) ;  /* 0x0000009000017945 */ /* 0x000fe20003800000 */
[----:B--2---:R-:W-:-:S05]  /*5fe0*/  @!P2 IMAD R2, R2, R17, R4 ;  /* 0x000000110202a224 */ /* 0x004fca00078e0204 */
[----:B------:R0:W-:Y:S04]  /*5ff0*/  @!P2 STG.E.U8 desc[UR50][R12.64+0x10], R2 ;  /* 0x000010020c00a986 */ /* 0x0001e8000c101132 */
[----:B0-----:R0:W5:Y:S01]  /*6000*/  LDL.LU R2, [R1+0x90] ;  /* 0x0000900001027983 */ /* 0x0011620000300800 */
[----:B------:R-:W-:-:S13]  /*6010*/  ISETP.LT.OR P2, PT, R0, 0x12, !P6 ;  /* 0x000000120000780c */ /* 0x000fda0007741670 */
[----:B0-----:R-:W-:Y:S05]  /*6020*/  @P2 BRA `(.L_x_87) ;  /* 0x00000000000c2947 */ /* 0x001fea0003800000 */
[----:B------:R-:W2:Y:S02]  /*6030*/  LDG.E.U8 R16, desc[UR50][R8.64+0x11] ;  /* 0x0000113208107981 */ /* 0x000ea4000c1e1100 */
[----:B--2---:R-:W-:-:S05]  /*6040*/  PRMT R4, R16, 0x8880, RZ ;  /* 0x0000888010047816 */ /* 0x004fca00000000ff */
[----:B------:R-:W-:-:S07]  /*6050*/  IMAD R4, R4, R18, RZ ;  /* 0x0000001204047224 */ /* 0x000fce00078e02ff */
.L_x_87:
[----:B------:R-:W-:Y:S05]  /*6060*/  BSYNC B1 ;  /* 0x0000000000017941 */ /* 0x000fea0003800000 */
.L_x_86:
[----:B-----5:R0:W-:Y:S04]  /*6070*/  STL [R1+0x90], R2 ;  /* 0x0000900201007387 */ /* 0x0201e80000100800 */
[----:B0-----:R-:W2:Y:S01]  /*6080*/  LDL.LU R2, [R1+0x24] ;  /* 0x0000240001027983 */ /* 0x001ea20000300800 */
[----:B------:R-:W-:Y:S01]  /*6090*/  LOP3.LUT P5, RZ, R19, 0x2, RZ, 0xc0, !PT ;  /* 0x0000000213ff7812 */ /* 0x000fe200078ac0ff */
[----:B--2---:R-:W-:-:S05]  /*60a0*/  @!P2 IMAD R2, R2, R17, R4 ;  /* 0x000000110202a224 */ /* 0x004fca00078e0204 */
[----:B------:R0:W-:Y:S04]  /*60b0*/  @!P2 STG.E.U8 desc[UR50][R12.64+0x11], R2 ;  /* 0x000011020c00a986 */ /* 0x0001e8000c101132 */
[----:B0-----:R0:W5:Y:S01]  /*60c0*/  LDL.LU R2, [R1+0x90] ;  /* 0x0000900001027983 */ /* 0x0011620000300800 */
[----:B------:R-:W-:Y:S01]  /*60d0*/  BSSY B1, `(.L_x_88) ;  /* 0x0000006000017945 */ /* 0x000fe20003800000 */
[----:B------:R-:W-:-:S03]  /*60e0*/  ISETP.LT.OR P2, PT, R0, 0x19, !P5 ;  /* 0x000000190000780c */ /* 0x000fc60006f41670 */
[----:B------:R-:W-:Y:S10]  /*60f0*/  @P3 BRA `(.L_x_89) ;  /* 0x00000000000c3947 */ /* 0x000ff40003800000 */
[----:B------:R-:W2:Y:S02]  /*6100*/  LDG.E.U8 R16, desc[UR50][R6.64+0x10] ;  /* 0x0000103206107981 */ /* 0x000ea4000c1e1100 */
[----:B--2---:R-:W-:-:S05]  /*6110*/  PRMT R4, R16, 0x8880, RZ ;  /* 0x0000888010047816 */ /* 0x004fca00000000ff */
[----:B------:R-:W-:-:S07]  /*6120*/  IMAD R4, R4, R18, RZ ;  /* 0x0000001204047224 */ /* 0x000fce00078e02ff */
.L_x_89:
[----:B------:R-:W-:Y:S05]  /*6130*/  BSYNC B1 ;  /* 0x0000000000017941 */ /* 0x000fea0003800000 */
.L_x_88:
[----:B-----5:R2:W-:Y:S04]  /*6140*/  STL.64 [R1+0x98], R2 ;  /* 0x0000980201007387 */ /* 0x0205e80000100a00 */
[----:B--2---:R-:W2:Y:S04]  /*6150*/  LDL.LU.64 R2, [R1+0x58] ;  /* 0x0000580001027983 */ /* 0x004ea80000300a00 */
[----:B------:R4:W-:Y:S04]  /*6160*/  STL [R1+0x90], R0 ;  /* 0x0000900001007387 */ /* 0x0009e80000100800 */
[----:B----4-:R-:W4:Y:S02]  /*6170*/  LDL.LU R0, [R1+0x28] ;  /* 0x0000280001007983 */ /* 0x010f240000300800 */
[----:B----4-:R-:W-:-:S05]  /*6180*/  @!P3 IMAD R0, R0, R17, R4 ;  /* 0x000000110000b224 */ /* 0x010fca00078e0204 */
[----:B--2---:R2:W-:Y:S04]  /*6190*/  @!P3 STG.E.U8 desc[UR50][R2.64+0x10], R0 ;  /* 0x000010000200b986 */ /* 0x0045e8000c101132 */
[----:B--2---:R2:W5:Y:S04]  /*61a0*/  LDL.LU.64 R2, [R1+0x98] ;  /* 0x0000980001027983 */ /* 0x0045680000300a00 */
[----:B------:R2:W5:Y:S01]  /*61b0*/  LDL.LU R0, [R1+0x90] ;  /* 0x0000900001007983 */ /* 0x0005620000300800 */
[----:B------:R-:W-:Y:S04]  /*61c0*/  BSSY B1, `(.L_x_90) ;  /* 0x0000005000017945 */ /* 0x000fe80003800000 */
[----:B------:R-:W-:Y:S05]  /*61d0*/  @P4 BRA `(.L_x_91) ;  /* 0x00000000000c4947 */ /* 0x000fea0003800000 */
[----:B------:R-:W4:Y:S02]  /*61e0*/  LDG.E.U8 R16, desc[UR50][R6.64+0x11] ;  /* 0x0000113206107981 */ /* 0x000f24000c1e1100 */
[----:B----4-:R-:W-:-:S05]  /*61f0*/  PRMT R4, R16, 0x8880, RZ ;  /* 0x0000888010047816 */ /* 0x010fca00000000ff */
[----:B------:R-:W-:-:S07]  /*6200*/  IMAD R4, R4, R18, RZ ;  /* 0x0000001204047224 */ /* 0x000fce00078e02ff */
.L_x_91:
[----:B------:R-:W-:Y:S05]  /*6210*/  BSYNC B1 ;  /* 0x0000000000017941 */ /* 0x000fea0003800000 */
.L_x_90:
[----:B------:R4:W-:Y:S04]  /*6220*/  STL.64 [R1+0x98], R8 ;  /* 0x0000980801007387 */ /* 0x0009e80000100a00 */
[----:B----4-:R-:W4:Y:S04]  /*6230*/  LDL.LU.64 R8, [R1+0x8] ;  /* 0x0000080001087983 */ /* 0x010f280000300a00 */
[----:B------:R0:W-:Y:S04]  /*6240*/  STL.64 [R1+0x90], R6 ;  /* 0x0000900601007387 */ /* 0x0001e80000100a00 */
[----:B0-----:R-:W2:Y:S01]  /*6250*/  LDL.LU R7, [R1+0x2c] ;  /* 0x00002c0001077983 */ /* 0x001ea20000300800 */
[----:B------:R-:W-:-:S02]  /*6260*/  IMAD.U32 R6, RZ, RZ, UR41 ;  /* 0x00000029ff067e24 */ /* 0x000fc4000f8e00ff */
[----:B--2---:R-:W-:-:S05]  /*6270*/  @!P4 IMAD R7, R7, R17, R4 ;  /* 0x000000110707c224 */ /* 0x004fca00078e0204 */
[----:B----4-:R0:W-:Y:S01]  /*6280*/  @!P4 STG.E.U8 desc[UR50][R8.64+0x11], R7 ;  /* 0x000011070800c986 */ /* 0x0101e2000c101132 */
[----:B-----5:R-:W-:Y:S01]  /*6290*/  @!P2 IADD3 R6, P3, P4, R6, UR39, R2 ;  /* 0x000000270606ac10 */ /* 0x020fe2000fc7e002 */
[----:B0-----:R-:W-:Y:S02]  /*62a0*/  IMAD.U32 R7, RZ, RZ, UR40 ;  /* 0x00000028ff077e24 */ /* 0x001fe4000f8e00ff */
[----:B------:R0:W5:Y:S03]  /*62b0*/  LDL.LU.64 R8, [R1+0x98] ;  /* 0x0000980001087983 */ /* 0x0001660000300a00 */
[----:B------:R-:W-:-:S05]  /*62c0*/  @!P2 IADD3.X R7, R7, UR38, R3, P3, P4 ;  /* 0x000000260707ac10 */ /* 0x000fca0009fe8403 */
[----:B------:R2:W-:Y:S04]  /*62d0*/  @!P2 STL.64 [R1], R6 ;  /* 0x000000060100a387 */ /* 0x0005e80000100a00 */
[----:B--2---:R0:W5:Y:S01]  /*62e0*/  LDL.LU.64 R6, [R1+0x90] ;  /* 0x0000900001067983 */ /* 0x0041620000300a00 */
[C---:B------:R-:W-:Y:S01]  /*62f0*/  ISETP.LT.OR P4, PT, R0.reuse, 0x19, !P6 ;  /* 0x000000190000780c */ /* 0x040fe20007781670 */
[----:B------:R-:W-:Y:S01]  /*6300*/  BSSY B1, `(.L_x_92) ;  /* 0x0000006000017945 */ /* 0x000fe20003800000 */
[----:B------:R-:W-:-:S11]  /*6310*/  ISETP.LT.OR P3, PT, R0, 0x1a, !P6 ;  /* 0x0000001a0000780c */ /* 0x000fd60007761670 */
[----:B0-----:R-:W-:Y:S05]  /*6320*/  @P4 BRA `(.L_x_93) ;  /* 0x00000000000c4947 */ /* 0x001fea0003800000 */
[----:B-----5:R-:W2:Y:S02]  /*6330*/  LDG.E.U8 R16, desc[UR50][R8.64+0x18] ;  /* 0x0000183208107981 */ /* 0x020ea4000c1e1100 */
[----:B--2---:R-:W-:-:S05]  /*6340*/  PRMT R4, R16, 0x8880, RZ ;  /* 0x0000888010047816 */ /* 0x004fca00000000ff */
[----:B------:R-:W-:-:S07]  /*6350*/  IMAD R4, R4, R18, RZ ;  /* 0x0000001204047224 */ /* 0x000fce00078e02ff */
.L_x_93:
[----:B------:R-:W-:Y:S05]  /*6360*/  BSYNC B1 ;  /* 0x0000000000017941 */ /* 0x000fea0003800000 */
.L_x_92:
[----:B------:R0:W-:Y:S04]  /*6370*/  STL [R1+0x90], R0 ;  /* 0x0000900001007387 */ /* 0x0001e80000100800 */
[----:B0-----:R-:W2:Y:S01]  /*6380*/  LDL.LU R0, [R1+0x30] ;  /* 0x0000300001007983 */ /* 0x001ea20000300800 */
[----:B------:R-:W-:Y:S01]  /*6390*/  BSSY B1, `(.L_x_94) ;  /* 0x0000008000017945 */ /* 0x000fe20003800000 */
[----:B--2---:R-:W-:-:S05]  /*63a0*/  @!P4 IMAD R0, R0, R17, R4 ;  /* 0x000000110000c224 */ /* 0x004fca00078e0204 */
[----:B------:R0:W-:Y:S04]  /*63b0*/  @!P4 STG.E.U8 desc[UR50][R12.64+0x18], R0 ;  /* 0x000018000c00c986 */ /* 0x0001e8000c101132 */
[----:B0-----:R0:W5:Y:S01]  /*63c0*/  LDL.LU R0, [R1+0x90] ;  /* 0x0000900001007983 */ /* 0x0011620000300800 */
[----:B------:R-:W-:Y:S05]  /*63d0*/  @P3 BRA `(.L_x_95) ;  /* 0x00000000000c3947 */ /* 0x000fea0003800000 */
[----:B-----5:R-:W2:Y:S02]  /*63e0*/  LDG.E.U8 R16, desc[UR50][R8.64+0x19] ;  /* 0x0000193208107981 */ /* 0x020ea4000c1e1100 */
[----:B--2---:R-:W-:-:S05]  /*63f0*/  PRMT R4, R16, 0x8880, RZ ;  /* 0x0000888010047816 */ /* 0x004fca00000000ff */
[----:B------:R-:W-:-:S07]  /*6400*/  IMAD R4, R4, R18, RZ ;  /* 0x0000001204047224 */ /* 0x000fce00078e02ff */
.L_x_95:
[----:B------:R-:W-:Y:S05]  /*6410*/  BSYNC B1 ;  /* 0x0000000000017941 */ /* 0x000fea0003800000 */
.L_x_94:
[----:B------:R2:W-:Y:S04]  /*6420*/  STL [R1+0x90], R2 ;  /* 0x0000900201007387 */ /* 0x0005e80000100800 */
[----:B--2---:R-:W2:Y:S01]  /*6430*/  LDL.LU R2, [R1+0x34] ;  /* 0x0000340001027983 */ /* 0x004ea20000300800 */
[----:B------:R-:W-:Y:S01]  /*6440*/  BSSY B1, `(.L_x_96) ;  /* 0x000000a000017945 */ /* 0x000fe20003800000 */
[----:B------:R-:W-:Y:S01]  /*6450*/  IADD3 R5, P4, R5, 0x100, RZ ;  /* 0x0000010005057810 */ /* 0x000fe20007f9e0ff */
[----:B--2---:R-:W-:-:S05]  /*6460*/  @!P3 IMAD R2, R2, R17, R4 ;  /* 0x000000110202b224 */ /* 0x004fca00078e0204 */
[----:B------:R2:W-:Y:S04]  /*6470*/  @!P3 STG.E.U8 desc[UR50][R12.64+0x19], R2 ;  /* 0x000019020c00b986 */ /* 0x0005e8000c101132 */
[----:B--2---:R2:W5:Y:S02]  /*6480*/  LDL.LU R2, [R1+0x90] ;  /* 0x0000900001027983 */ /* 0x0045640000300800 */
[----:B-----5:R-:W-:Y:S01]  /*6490*/  ISETP.LT.OR P3, PT, R0, 0x1a, !P5 ;  /* 0x0000001a0000780c */ /* 0x020fe20006f61670 */
[----:B------:R-:W-:-:S12]  /*64a0*/  @P2 BRA `(.L_x_97) ;  /* 0x00000000000c2947 */ /* 0x000fd80003800000 */
[----:B------:R-:W4:Y:S02]  /*64b0*/  LDG.E.U8 R16, desc[UR50][R6.64+0x18] ;  /* 0x0000183206107981 */ /* 0x000f24000c1e1100 */
[----:B----4-:R-:W-:-:S05]  /*64c0*/  PRMT R4, R16, 0x8880, RZ ;  /* 0x0000888010047816 */ /* 0x010fca00000000ff */
[----:B------:R-:W-:-:S07]  /*64d0*/  IMAD R4, R4, R18, RZ ;  /* 0x0000001204047224 */ /* 0x000fce00078e02ff */
.L_x_97:
[----:B------:R-:W-:Y:S05]  /*64e0*/  BSYNC B1 ;  /* 0x0000000000017941 */ /* 0x000fea0003800000 */
.L_x_96:
[----:B------:R-:W4:Y:S04]  /*64f0*/  LDL.LU R15, [R1+0x38] ;  /* 0x00003800010f7983 */ /* 0x000f280000300800 */
[----:B------:R0:W-:Y:S04]  /*6500*/  STL.64 [R1+0xa0], R10 ;  /* 0x0000a00a01007387 */ /* 0x0001e80000100a00 */
[----:B0-----:R-:W2:Y:S04]  /*6510*/  LDL.LU.64 R10, [R1] ;  /* 0x00000000010a7983 */ /* 0x001ea80000300a00 */
[----:B------:R-:W-:Y:S04]  /*6520*/  STL.64 [R1+0x98], R8 ;  /* 0x0000980801007387 */ /* 0x000fe80000100a00 */
[----:B------:R0:W-:Y:S04]  /*6530*/  STL.64 [R1+0x90], R6 ;  /* 0x0000900601007387 */ /* 0x0001e80000100a00 */
[----:B0-----:R-:W3:Y:S01]  /*6540*/  LDL.LU.64 R6, [R1+0x40] ;  /* 0x0000400001067983 */ /* 0x001ee20000300a00 */
[----:B------:R-:W-:Y:S01]  /*6550*/  IMAD.U32 R8, RZ, RZ, UR41 ;  /* 0x00000029ff087e24 */ /* 0x000fe2000f8e00ff */
[----:B------:R-:W-:Y:S01]  /*6560*/  BSSY B1, `(.L_x_98) ;  /* 0x0000017000017945 */ /* 0x000fe20003800000 */
[----:B----4-:R-:W-:-:S02]  /*6570*/  @!P2 IMAD R9, R15, R17, R4 ;  /* 0x000000110f09a224 */ /* 0x010fc400078e0204 */
[----:B------:R-:W-:-:S04]  /*6580*/  IMAD.X R15, RZ, RZ, UR7, P4 ;  /* 0x00000007ff0f7e24 */ /* 0x000fc8000a0e06ff */
[-C--:B------:R-:W-:Y:S01]  /*6590*/  IMAD R15, R15, R20.reuse, RZ ;  /* 0x000000140f0f7224 */ /* 0x080fe200078e02ff */
[----:B--2---:R0:W-:Y:S01]  /*65a0*/  @!P2 STG.E.U8 desc[UR50][R10.64+0x18], R9 ;  /* 0x000018090a00a986 */ /* 0x0041e2000c101132 */
[----:B------:R-:W-:Y:S02]  /*65b0*/  @!P3 IADD3 R8, P2, P4, R8, UR39, R2 ;  /* 0x000000270808bc10 */ /* 0x000fe4000fc5e002 */
[----:B------:R-:W-:Y:S02]  /*65c0*/  IMAD R21, R5, R21, R15 ;  /* 0x0000001505157224 */ /* 0x000fe400078e020f */
[----:B0-----:R-:W-:Y:S01]  /*65d0*/  IMAD.U32 R9, RZ, RZ, UR40 ;  /* 0x00000028ff097e24 */ /* 0x001fe2000f8e00ff */
[----:B------:R0:W5:Y:S04]  /*65e0*/  LDL.LU.64 R10, [R1+0xa0] ;  /* 0x0000a000010a7983 */ /* 0x0001680000300a00 */
[----:B------:R-:W-:Y:S01]  /*65f0*/  @!P3 IADD3.X R9, R9, UR38, R3, P2, P4 ;  /* 0x000000260909bc10 */ /* 0x000fe200097e8403 */
[----:B---3--:R-:W-:-:S04]  /*6600*/  IMAD.WIDE.U32 R6, R5, R20, R6 ;  /* 0x0000001405067225 */ /* 0x008fc800078e0006 */
[----:B------:R2:W-:Y:S01]  /*6610*/  @!P3 STL.64 [R1+0x8], R8 ;  /* 0x000008080100b387 */ /* 0x0005e20000100a00 */
[----:B------:R-:W-:-:S03]  /*6620*/  IADD3 R14, P2, P4, R14, R234, R6 ;  /* 0x000000ea0e0e7210 */ /* 0x000fc60007c5e006 */
[----:B--2---:R0:W5:Y:S04]  /*6630*/  LDL.LU.64 R8, [R1+0x98] ;  /* 0x0000980001087983 */ /* 0x0041680000300a00 */
[----:B------:R2:W-:Y:S02]  /*6640*/  STL [R1+0x10], R21 ;  /* 0x0000101501007387 */ /* 0x0005e40000100800 */
[----:B--2---:R-:W-:Y:S02]  /*6650*/  IMAD.IADD R21, R21, 0x1, R7 ;  /* 0x0000000115157824 */ /* 0x004fe400078e0207 */
[----:B------:R0:W5:Y:S04]  /*6660*/  LDL.LU.64 R6, [R1+0x90] ;  /* 0x0000900001067983 */ /* 0x0001680000300a00 */
[----:B------:R2:W-:Y:S02]  /*6670*/  STL [R1], R21 ;  /* 0x0000001501007387 */ /* 0x0005e40000100800 */
[----:B--2---:R-:W-:Y:S01]  /*6680*/  IMAD.WIDE.U32 R20, R5, R20, R236 ;  /* 0x0000001405147225 */ /* 0x004fe200078e00ec */
[----:B0-----:R-:W-:Y:S06]  /*6690*/  @P3 BRA `(.L_x_99) ;  /* 0x00000000000c3947 */ /* 0x001fec0003800000 */
[----:B-----5:R-:W2:Y:S02]  /*66a0*/  LDG.E.U8 R16, desc[UR50][R6.64+0x19] ;  /* 0x0000193206107981 */ /* 0x020ea4000c1e1100 */
[----:B--2---:R-:W-:-:S05]  /*66b0*/  PRMT R4, R16, 0x8880, RZ ;  /* 0x0000888010047816 */ /* 0x004fca00000000ff */
[----:B------:R-:W-:-:S07]  /*66c0*/  IMAD R4, R4, R18, RZ ;  /* 0x0000001204047224 */ /* 0x000fce00078e02ff */
.L_x_99:
[----:B------:R-:W-:Y:S05]  /*66d0*/  BSYNC B1 ;  /* 0x0000000000017941 */ /* 0x000fea0003800000 */
.L_x_98:
[----:B------:R-:W2:Y:S04]  /*66e0*/  LDL.LU R5, [R1+0x3c] ;  /* 0x00003c0001057983 */ /* 0x000ea80000300800 */
[----:B------:R-:W3:Y:S04]  /*66f0*/  LDL.LU R15, [R1] ;  /* 0x00000000010f7983 */ /* 0x000ee80000300800 */
[----:B-----5:R0:W-:Y:S04]  /*6700*/  STL.64 [R1+0x90], R6 ;  /* 0x0000900601007387 */ /* 0x0201e80000100a00 */
[----:B0-----:R-:W4:Y:S01]  /*6710*/  LDL.LU.64 R6, [R1+0x8] ;  /* 0x0000080001067983 */ /* 0x001f220000300a00 */
[----:B------:R-:W-:Y:S01]  /*6720*/  ISETP.GE.AND P6, PT, R23, 0x101, PT ;  /* 0x000001011700780c */ /* 0x000fe20003fc6270 */
[----:B--2---:R-:W-:Y:S01]  /*6730*/  @!P3 IMAD R5, R5, R17, R4 ;  /* 0x000000110505b224 */ /* 0x004fe200078e0204 */
[----:B---3--:R-:W-:-:S02]  /*6740*/  IADD3.X R15, R237, R235, R15, P2, P4 ;  /* 0x000000ebed0f7210 */ /* 0x008fc400017e840f */
[----:B------:R-:W-:Y:S02]  /*6750*/  IADD3 R20, P4, R20, R234, RZ ;  /* 0x000000ea14147210 */ /* 0x000fe40007f9e0ff */
[----:B------:R-:W2:Y:S04]  /*6760*/  LDL.LU R234, [R1+0x10] ;  /* 0x0000100001ea7983 */ /* 0x000ea80000300800 */
[----:B----4-:R0:W-:Y:S04]  /*6770*/  @!P3 STG.E.U8 desc[UR50][R6.64+0x19], R5 ;  /* 0x000019050600b986 */ /* 0x0101e8000c101132 */
[----:B0-----:R0:W5:Y:S01]  /*6780*/  LDL.LU.64 R6, [R1+0x90] ;  /* 0x0000900001067983 */ /* 0x0011620000300a00 */
[----:B------:R-:W-:Y:S01]  /*6790*/  ISETP.LT.OR P2, PT, R0, 0x1, !P6 ;  /* 0x000000010000780c */ /* 0x000fe20007741670 */
[----:B------:R-:W-:Y:S01]  /*67a0*/  BSSY B1, `(.L_x_100) ;  /* 0x000000a000017945 */ /* 0x000fe20003800000 */
[----:B------:R-:W-:-:S04]  /*67b0*/  LOP3.LUT R19, R19, 0xfffffffe, RZ, 0xc0, !PT ;  /* 0xfffffffe13137812 */ /* 0x000fc800078ec0ff */
[----:B------:R-:W-:Y:S02]  /*67c0*/  @P6 LOP3.LUT R19, R19, 0x1, RZ, 0xfc, !PT ;  /* 0x0000000113136812 */ /* 0x000fe400078efcff */
[----:B--2---:R-:W-:Y:S02]  /*67d0*/  IADD3.X R21, R235, R21, R234, P4, !PT ;  /* 0x00000015eb157210 */ /* 0x004fe400027fe4ea */
[----:B------:R-:W-:-:S04]  /*67e0*/  IADD3 R234, P3, R2, UR43, RZ ;  /* 0x0000002b02ea7c10 */ /* 0x000fc8000ff7e0ff */
[----:B------:R-:W-:Y:S01]  /*67f0*/  IADD3.X R235, R3, UR42, RZ, P3, !PT ;  /* 0x0000002a03eb7c10 */ /* 0x000fe20009ffe4ff */
[----:B0-----:R-:W-:Y:S08]  /*6800*/  @P2 BRA `(.L_x_101) ;  /* 0x00000000000c2947 */ /* 0x001ff00003800000 */
[----:B------:R-:W2:Y:S02]  /*6810*/  LDG.E.U8 R16, desc[UR50][R20.64] ;  /* 0x0000003214107981 */ /* 0x000ea4000c1e1100 */
[----:B--2---:R-:W-:-:S05]  /*6820*/  PRMT R4, R16, 0x8880, RZ ;  /* 0x0000888010047816 */ /* 0x004fca00000000ff */
[----:B------:R-:W-:-:S07]  /*6830*/  IMAD R4, R4, R18, RZ ;  /* 0x0000001204047224 */ /* 0x000fce00078e02ff */
.L_x_101:
[----:B------:R-:W-:Y:S05]  /*6840*/  BSYNC B1 ;  /* 0x0000000000017941 */ /* 0x000fea0003800000 */
.L_x_100:
[----:B------:R-:W-:Y:S01]  /*6850*/  ISETP.LT.OR P4, PT, R0, 0x2, !P6 ;  /* 0x000000020000780c */ /* 0x000fe20007781670 */
[----:B------:R-:W-:Y:S01]  /*6860*/  @!P2 IMAD R216, R216, R17, R4 ;  /* 0x00000011d8d8a224 */ /* 0x000fe200078e0204 */
[----:B------:R-:W-:Y:S04]  /*6870*/  BSSY B1, `(.L_x_102) ;  /* 0x0000007000017945 */ /* 0x000fe80003800000 */
[----:B------:R0:W-:Y:S01]  /*6880*/  @!P2 STG.E.U8 desc[UR50][R234.64], R216 ;  /* 0x000000d8ea00a986 */ /* 0x0001e2000c101132 */
[----:B------:R-:W-:-:S06]  /*6890*/  ISETP.GE.AND P2, PT, R23, 0x109, PT ;  /* 0x000001091700780c */ /* 0x000fcc0003f46270 */
[----:B------:R-:W-:Y:S07]  /*68a0*/  @P4 BRA `(.L_x_103) ;  /* 0x00000000000c4947 */ /* 0x000fee0003800000 */
[----:B------:R-:W2:Y:S02]  /*68b0*/  LDG.E.U8 R16, desc[UR50][R20.64+0x1] ;  /* 0x0000013214107981 */ /* 0x000ea4000c1e1100 */
[----:B--2---:R-:W-:-:S05]  /*68c0*/  PRMT R5, R16, 0x8880, RZ ;  /* 0x0000888010057816 */ /* 0x004fca00000000ff */
[----:B------:R-:W-:-:S07]  /*68d0*/  IMAD R4, R5, R18, RZ ;  /* 0x0000001205047224 */ /* 0x000fce00078e02ff */
.L_x_103:
[----:B------:R-:W-:Y:S05]  /*68e0*/  BSYNC B1 ;  /* 0x0000000000017941 */ /* 0x000fea0003800000 */
.L_x_102:
[----:B------:R-:W-:Y:S01]  /*68f0*/  @!P4 IMAD R5, R217, R17, R4 ;  /* 0x00000011d905c224 */ /* 0x000fe200078e0204 */
[----:B------:R-:W-:Y:S01]  /*6900*/  ISETP.LT.OR P3, PT, R0, 0x1, !P2 ;  /* 0x000000010000780c */ /* 0x000fe20005761670 */
[----:B0-----:R-:W-:Y:S01]  /*6910*/  @!P4 IMAD.MOV.U32 R216, RZ, RZ, R234 ;  /* 0x000000ffffd8c224 */ /* 0x001fe200078e00ea */
[----:B------:R-:W-:Y:S01]  /*6920*/  BSSY B1, `(.L_x_104) ;  /* 0x0000009000017945 */ /* 0x000fe20003800000 */
[----:B------:R-:W-:-:S05]  /*6930*/  @!P4 IMAD.MOV.U32 R217, RZ, RZ, R235 ;  /* 0x000000ffffd9c224 */ /* 0x000fca00078e00eb */
[----:B------:R0:W-:Y:S05]  /*6940*/  @!P4 STG.E.U8 desc[UR50][R216.64+0x1], R5 ;  /* 0x00000105d800c986 */ /* 0x0001ea000c101132 */
[----:B------:R-:W-:-:S04]  /*6950*/  @!P3 IADD3 R236, P5, R234, UR41, RZ ;  /* 0x00000029eaecbc10 */ /* 0x000fc8000ffbe0ff */
[----:B------:R-:W-:Y:S01]  /*6960*/  @!P3 IADD3.X R237, R235, UR40, RZ, P5, !PT ;  /* 0x00000028ebedbc10 */ /* 0x000fe2000affe4ff */
[----:B------:R-:W-:Y:S08]  /*6970*/  @P3 BRA `(.L_x_105) ;  /* 0x00000000000c3947 */ /* 0x000ff00003800000 */
[----:B------:R-:W2:Y:S02]  /*6980*/  LDG.E.U8 R16, desc[UR50][R14.64] ;  /* 0x000000320e107981 */ /* 0x000ea4000c1e1100 */
[----:B--2---:R-:W-:-:S05]  /*6990*/  PRMT R4, R16, 0x8880, RZ ;  /* 0x0000888010047816 */ /* 0x004fca00000000ff */
[----:B------:R-:W-:-:S07]  /*69a0*/  IMAD R4, R4, R18, RZ ;  /* 0x0000001204047224 */ /* 0x000fce00078e02ff */
.L_x_105:
[----:B------:R-:W-:Y:S05]  /*69b0*/  BSYNC B1 ;  /* 0x0000000000017941 */ /* 0x000fea0003800000 */
.L_x_104:
[----:B------:R-:W-:Y:S01]  /*69c0*/  @!P3 IMAD R218, R218, R17, R4 ;  /* 0x00000011dadab224 */ /* 0x000fe200078e0204 */
[----:B------:R-:W-:Y:S01]  /*69d0*/  ISETP.LT.OR P4, PT, R0, 0x2, !P2 ;  /* 0x000000020000780c */ /* 0x000fe20005781670 */
[----:B------:R-:W-:Y:S03]  /*69e0*/  BSSY B1, `(.L_x_106) ;  /* 0x0000008000017945 */ /* 0x000fe60003800000 */
[----:B------:R2:W-:Y:S09]  /*69f0*/  @!P3 STG.E.U8 desc[UR50][R236.64], R218 ;  /* 0x000000daec00b986 */ /* 0x0005f2000c101132 */
[----:B0-----:R-:W-:-:S04]  /*6a00*/  @!P4 IADD3 R216, P5, R234, UR41, RZ ;  /* 0x00000029ead8cc10 */ /* 0x001fc8000ffbe0ff */
[----:B------:R-:W-:Y:S01]  /*6a10*/  @!P4 IADD3.X R217, R235, UR40, RZ, P5, !PT ;  /* 0x00000028ebd9cc10 */ /* 0x000fe2000affe4ff */
[----:B--2---:R-:W-:Y:S08]  /*6a20*/  @P4 BRA `(.L_x_107) ;  /* 0x00000000000c4947 */ /* 0x004ff00003800000 */
[----:B------:R-:W2:Y:S02]  /*6a30*/  LDG.E.U8 R16, desc[UR50][R14.64+0x1] ;  /* 0x000001320e107981 */ /* 0x000ea4000c1e1100 */
[----:B--2---:R-:W-:-:S05]  /*6a40*/  PRMT R5, R16, 0x8880, RZ ;  /* 0x0000888010057816 */ /* 0x004fca00000000ff */
[----:B------:R-:W-:-:S07]  /*6a50*/  IMAD R4, R5, R18, RZ ;  /* 0x0000001205047224 */ /* 0x000fce00078e02ff */
.L_x_107:
[----:B------:R-:W-:Y:S05]  /*6a60*/  BSYNC B1 ;  /* 0x0000000000017941 */ /* 0x000fea0003800000 */
.L_x_106:
[----:B------:R-:W-:Y:S01]  /*6a70*/  @!P4 IMAD R219, R219, R17, R4 ;  /* 0x00000011dbdbc224 */ /* 0x000fe200078e0204 */
[----:B------:R-:W-:Y:S01]  /*6a80*/  ISETP.LT.OR P3, PT, R0, 0x9, !P6 ;  /* 0x000000090000780c */ /* 0x000fe20007761670 */
[----:B------:R-:W-:Y:S03]  /*6a90*/  BSSY B1, `(.L_x_108) ;  /* 0x0000006000017945 */ /* 0x000fe60003800000 */
[----:B------:R0:W-:Y:S09]  /*6aa0*/  @!P4 STG.E.U8 desc[UR50][R216.64+0x1], R219 ;  /* 0x000001dbd800c986 */ /* 0x0001f2000c101132 */
[----:B------:R-:W-:Y:S05]  /*6ab0*/  @P3 BRA `(.L_x_109) ;  /* 0x00000000000c3947 */ /* 0x000fea0003800000 */
[----:B------:R-:W2:Y:S02]  /*6ac0*/  LDG.E.U8 R16, desc[UR50][R20.64+0x8] ;  /* 0x0000083214107981 */ /* 0x000ea4000c1e1100 */
[----:B--2---:R-:W-:-:S05]  /*6ad0*/  PRMT R5, R16, 0x8880, RZ ;  /* 0x0000888010057816 */ /* 0x004fca00000000ff */
[----:B------:R-:W-:-:S07]  /*6ae0*/  IMAD R4, R5, R18, RZ ;  /* 0x0000001205047224 */ /* 0x000fce00078e02ff */
.L_x_109:
[----:B------:R-:W-:Y:S05]  /*6af0*/  BSYNC B1 ;  /* 0x0000000000017941 */ /* 0x000fea0003800000 */
.L_x_108:
[----:B------:R-:W-:Y:S01]  /*6b00*/  @!P3 IMAD R5, R220, R17, R4 ;  /* 0x00000011dc05b224 */ /* 0x000fe200078e0204 */
[----:B------:R-:W-:Y:S01]  /*6b10*/  BSSY B1, `(.L_x_110) ;  /* 0x0000009000017945 */ /* 0x000fe20003800000 */
[----:B0-----:R-:W-:Y:S02]  /*6b20*/  IMAD.MOV.U32 R216, RZ, RZ, R234 ;  /* 0x000000ffffd87224 */ /* 0x001fe400078e00ea */
[----:B------:R-:W-:-:S05]  /*6b30*/  IMAD.MOV.U32 R217, RZ, RZ, R235 ;  /* 0x000000ffffd97224 */ /* 0x000fca00078e00eb */
[----:B------:R0:W-:Y:S01]  /*6b40*/  @!P3 STG.E.U8 desc[UR50][R216.64+0x8], R5 ;  /* 0x00000805d800b986 */ /* 0x0001e2000c101132 */
[----:B------:R-:W-:-:S13]  /*6b50*/  ISETP.LT.OR P3, PT, R0, 0xa, !P6 ;  /* 0x0000000a0000780c */ /* 0x000fda0007761670 */
[----:B0-----:R-:W-:Y:S05]  /*6b60*/  @P3 BRA `(.L_x_111) ;  /* 0x00000000000c3947 */ /* 0x001fea0003800000 */
[----:B------:R-:W2:Y:S02]  /*6b70*/  LDG.E.U8 R16, desc[UR50][R20.64+0x9] ;  /* 0x0000093214107981 */ /* 0x000ea4000c1e1100 */
[----:B--2---:R-:W-:-:S05]  /*6b80*/  PRMT R5, R16, 0x8880, RZ ;  /* 0x0000888010057816 */ /* 0x004fca00000000ff */
[----:B------:R-:W-:-:S07]  /*6b90*/  IMAD R4, R5, R18, RZ ;  /* 0x0000001205047224 */ /* 0x000fce00078e02ff */
.L_x_111:
[----:B------:R-:W-:Y:S05]  /*6ba0*/  BSYNC B1 ;  /* 0x0000000000017941 */ /* 0x000fea0003800000 */
.L_x_110:
[----:B------:R-:W-:Y:S01]  /*6bb0*/  @!P3 IMAD R23, R221, R17, R4 ;  /* 0x00000011dd17b224 */ /* 0x000fe200078e0204 */
[----:B------:R-:W-:Y:S01]  /*6bc0*/  BSSY B1, `(.L_x_112) ;  /* 0x0000009000017945 */ /* 0x000fe20003800000 */
[----:B------:R-:W-:Y:S02]  /*6bd0*/  IMAD.U32 R221, RZ, RZ, UR41 ;  /* 0x00000029ffdd7e24 */ /* 0x000fe4000f8e00ff */
[----:B------:R-:W-:Y:S01]  /*6be0*/  IMAD.U32 R5, RZ, RZ, UR40 ;  /* 0x00000028ff057e24 */ /* 0x000fe2000f8e00ff */
[----:B------:R0:W-:Y:S01]  /*6bf0*/  @!P3 STG.E.U8 desc[UR50][R216.64+0x9], R23 ;  /* 0x00000917d800b986 */ /* 0x0001e2000c101132 */
[----:B------:R-:W-:-:S13]  /*6c00*/  ISETP.LT.OR P3, PT, R0, 0x9, !P2 ;  /* 0x000000090000780c */ /* 0x000fda0005761670 */
[----:B0-----:R-:W-:Y:S05]  /*6c10*/  @P3 BRA `(.L_x_113) ;  /* 0x00000000000c3947 */ /* 0x001fea0003800000 */
[----:B------:R-:W2:Y:S02]  /*6c20*/  LDG.E.U8 R16, desc[UR50][R14.64+0x8] ;  /* 0x000008320e107981 */ /* 0x000ea4000c1e1100 */
[----:B--2---:R-:W-:-:S05]  /*6c30*/  PRMT R23, R16, 0x8880, RZ ;  /* 0x0000888010177816 */ /* 0x004fca00000000ff */
[----:B------:R-:W-:-:S07]  /*6c40*/  IMAD R4, R23, R18, RZ ;  /* 0x0000001217047224 */ /* 0x000fce00078e02ff */
.L_x_113:
[----:B------:R-:W-:Y:S05]  /*6c50*/  BSYNC B1 ;  /* 0x0000000000017941 */ /* 0x000fea0003800000 */
.L_x_112:
[----:B------:R-:W-:Y:S01]  /*6c60*/  ISETP.LT.OR P4, PT, R0, 0xa, !P2 ;  /* 0x0000000a0000780c */ /* 0x000fe20005781670 */
[----:B------:R-:W-:-:S12]  /*6c70*/  BSSY B1, `(.L_x_114) ;  /* 0x000000b000017945 */ /* 0x000fd80003800000 */
[----:B------:R-:W-:-:S04]  /*6c80*/  @!P4 IADD3 R220, P5, P6, R221, UR43, R2 ;  /* 0x0000002bdddccc10 */ /* 0x000fc8000febe002 */
[----:B------:R-:W-:Y:S01]  /*6c90*/  @!P4 IADD3.X R221, R5, UR42, R3, P5, P6 ;  /* 0x0000002a05ddcc10 */ /* 0x000fe2000afec403 */
[----:B------:R-:W-:Y:S01]  /*6ca0*/  @!P3 IMAD R5, R222, R17, R4 ;  /* 0x00000011de05b224 */ /* 0x000fe200078e0204 */
[----:B------:R-:W-:-:S04]  /*6cb0*/  @!P3 IADD3 R218, P5, R234, UR41, RZ ;  /* 0x00000029eadabc10 */ /* 0x000fc8000ffbe0ff */
[----:B------:R-:W-:-:S05]  /*6cc0*/  @!P3 IADD3.X R219, R235, UR40, RZ, P5, !PT ;  /* 0x00000028ebdbbc10 */ /* 0x000fca000affe4ff */
[----:B------:R0:W-:Y:S01]  /*6cd0*/  @!P3 STG.E.U8 desc[UR50][R218.64+0x8], R5 ;  /* 0x00000805da00b986 */ /* 0x0001e2000c101132 */
[----:B------:R-:W-:Y:S05]  /*6ce0*/  @P4 BRA `(.L_x_115) ;  /* 0x00000000000c4947 */ /* 0x000fea0003800000 */
[----:B------:R-:W0:Y:S02]  /*6cf0*/  LDG.E.U8 R16, desc[UR50][R14.64+0x9] ;  /* 0x000009320e107981 */ /* 0x000e24000c1e1100 */
[----:B0-----:R-:W-:-:S05]  /*6d00*/  PRMT R5, R16, 0x8880, RZ ;  /* 0x0000888010057816 */ /* 0x001fca00000000ff */
[----:B------:R-:W-:-:S07]  /*6d10*/  IMAD R4, R5, R18, RZ ;  /* 0x0000001205047224 */ /* 0x000fce00078e02ff */
.L_x_115:
[----:B------:R-:W-:Y:S05]  /*6d20*/  BSYNC B1 ;  /* 0x0000000000017941 */ /* 0x000fea0003800000 */
.L_x_114:
[----:B------:R-:W-:Y:S01]  /*6d30*/  @!P4 IMAD R223, R223, R17, R4 ;  /* 0x00000011dfdfc224 */ /* 0x000fe200078e0204 */
[----:B------:R-:W-:Y:S01]  /*6d40*/  LOP3.LUT P5, RZ, R19, 0x1, RZ, 0xc0, !PT ;  /* 0x0000000113ff7812 */ /* 0x000fe200078ac0ff */
[----:B------:R-:W-:Y:S03]  /*6d50*/  BSSY B1, `(.L_x_116) ;  /* 0x0000007000017945 */ /* 0x000fe60003800000 */
[----:B------:R2:W-:Y:S01]  /*6d60*/  @!P4 STG.E.U8 desc[UR50][R220.64+0x9], R223 ;  /* 0x000009dfdc00c986 */ /* 0x0005e2000c101132 */
[----:B------:R-:W-:-:S13]  /*6d70*/  ISETP.LT.OR P3, PT, R0, 0x11, !P5 ;  /* 0x000000110000780c */ /* 0x000fda0006f61670 */
[----:B--2---:R-:W-:Y:S05]  /*6d80*/  @P3 BRA `(.L_x_117) ;  /* 0x00000000000c3947 */ /* 0x004fea0003800000 */
[----:B------:R-:W0:Y:S02]  /*6d90*/  LDG.E.U8 R16, desc[UR50][R20.64+0x10] ;  /* 0x0000103214107981 */ /* 0x000e24000c1e1100 */
[----:B0-----:R-:W-:-:S05]  /*6da0*/  PRMT R5, R16, 0x8880, RZ ;  /* 0x0000888010057816 */ /* 0x001fca00000000ff */
[----:B------:R-:W-:-:S07]  /*6db0*/  IMAD R4, R5, R18, RZ ;  /* 0x0000001205047224 */ /* 0x000fce00078e02ff */
.L_x_117:
[----:B------:R-:W-:Y:S05]  /*6dc0*/  BSYNC B1 ;  /* 0x0000000000017941 */ /* 0x000fea0003800000 */
.L_x_116:
[----:B0-----:R-:W-:Y:S01]  /*6dd0*/  @!P3 IMAD R5, R224, R17, R4 ;  /* 0x00000011e005b224 */ /* 0x001fe200078e0204 */
[----:B------:R-:W-:Y:S01]  /*6de0*/  ISETP.LT.OR P4, PT, R0, 0x12, !P5 ;  /* 0x000000120000780c */ /* 0x000fe20006f81670 */
[----:B------:R-:W-:Y:S01]  /*6df0*/  BSSY B1, `(.L_x_118) ;  /* 0x0000008000017945 */ /* 0x000fe20003800000 */
[----:B------:R-:W-:Y:S02]  /*6e00*/  IMAD.U32 R221, RZ, RZ, UR41 ;  /* 0x00000029ffdd7e24 */ /* 0x000fe4000f8e00ff */
[----:B------:R0:W-:Y:S01]  /*6e10*/  @!P3 STG.E.U8 desc[UR50][R216.64+0x10], R5 ;  /* 0x00001005d800b986 */ /* 0x0001e2000c101132 */
[----:B------:R-:W-:-:S08]  /*6e20*/  IMAD.U32 R23, RZ, RZ, UR40 ;  /* 0x00000028ff177e24 */ /* 0x000fd0000f8e00ff */
[----:B------:R-:W-:Y:S05]  /*6e30*/  @P4 BRA `(.L_x_119) ;  /* 0x00000000000c4947 */ /* 0x000fea0003800000 */
[----:B------:R-:W0:Y:S02]  /*6e40*/  LDG.E.U8 R16, desc[UR50][R20.64+0x11] ;  /* 0x0000113214107981 */ /* 0x000e24000c1e1100 */
[----:B0-----:R-:W-:-:S05]  /*6e50*/  PRMT R5, R16, 0x8880, RZ ;  /* 0x0000888010057816 */ /* 0x001fca00000000ff */
[----:B------:R-:W-:-:S07]  /*6e60*/  IMAD R4, R5, R18, RZ ;  /* 0x0000001205047224 */ /* 0x000fce00078e02ff */
.L_x_119:
[----:B------:R-:W-:Y:S05]  /*6e70*/  BSYNC B1 ;  /* 0x0000000000017941 */ /* 0x000fea0003800000 */
.L_x_118:
[----:B------:R-:W-:Y:S01]  /*6e80*/  @!P4 IMAD R225, R225, R17, R4 ;  /* 0x00000011e1e1c224 */ /* 0x000fe200078e0204 */
[----:B------:R-:W-:Y:S01]  /*6e90*/  ISETP.LT.OR P3, PT, R0, 0x11, !P2 ;  /* 0x000000110000780c */ /* 0x000fe20005761670 */
[----:B------:R-:W-:Y:S01]  /*6ea0*/  BSSY B1, `(.L_x_120) ;  /* 0x000000a000017945 */ /* 0x000fe20003800000 */
[----:B------:R-:W-:Y:S02]  /*6eb0*/  IMAD.U32 R219, RZ, RZ, UR41 ;  /* 0x00000029ffdb7e24 */ /* 0x000fe4000f8e00ff */
[----:B------:R2:W-:Y:S09]  /*6ec0*/  @!P4 STG.E.U8 desc[UR50][R216.64+0x11], R225 ;  /* 0x000011e1d800c986 */ /* 0x0005f2000c101132 */
[----:B------:R-:W-:-:S04]  /*6ed0*/  @!P3 IADD3 R220, P5, P6, R221, UR43, R2 ;  /* 0x0000002bdddcbc10 */ /* 0x000fc8000febe002 */
[----:B------:R-:W-:Y:S01]  /*6ee0*/  @!P3 IADD3.X R221, R23, UR42, R3, P5, P6 ;  /* 0x0000002a17ddbc10 */ /* 0x000fe2000afec403 */
[----:B------:R-:W-:Y:S01]  /*6ef0*/  IMAD.U32 R23, RZ, RZ, UR40 ;  /* 0x00000028ff177e24 */ /* 0x000fe2000f8e00ff */
[----:B--2---:R-:W-:Y:S07]  /*6f00*/  @P3 BRA `(.L_x_121) ;  /* 0x00000000000c3947 */ /* 0x004fee0003800000 */
[----:B------:R-:W0:Y:S02]  /*6f10*/  LDG.E.U8 R16, desc[UR50][R14.64+0x10] ;  /* 0x000010320e107981 */ /* 0x000e24000c1e1100 */
[----:B0-----:R-:W-:-:S05]  /*6f20*/  PRMT R5, R16, 0x8880, RZ ;  /* 0x0000888010057816 */ /* 0x001fca00000000ff */
[----:B------:R-:W-:-:S07]  /*6f30*/  IMAD R4, R5, R18, RZ ;  /* 0x0000001205047224 */ /* 0x000fce00078e02ff */
.L_x_121:
[----:B------:R-:W-:Y:S05]  /*6f40*/  BSYNC B1 ;  /* 0x0000000000017941 */ /* 0x000fea0003800000 */
.L_x_120:
[----:B0-----:R-:W-:Y:S01]  /*6f50*/  @!P3 IMAD R5, R226, R17, R4 ;  /* 0x00000011e205b224 */ /* 0x001fe200078e0204 */
[----:B------:R-:W-:Y:S01]  /*6f60*/  ISETP.LT.OR P4, PT, R0, 0x12, !P2 ;  /* 0x000000120000780c */ /* 0x000fe20005781670 */
[----:B------:R-:W-:Y:S03]  /*6f70*/  BSSY B1, `(.L_x_122) ;  /* 0x0000008000017945 */ /* 0x000fe60003800000 */
[----:B------:R0:W-:Y:S09]  /*6f80*/  @!P3 STG.E.U8 desc[UR50][R220.64+0x10], R5 ;  /* 0x00001005dc00b986 */ /* 0x0001f2000c101132 */
[----:B------:R-:W-:-:S04]  /*6f90*/  @!P4 IADD3 R218, P5, P6, R219, UR43, R2 ;  /* 0x0000002bdbdacc10 */ /* 0x000fc8000febe002 */
[----:B------:R-:W-:Y:S01]  /*6fa0*/  @!P4 IADD3.X R219, R23, UR42, R3, P5, P6 ;  /* 0x0000002a17dbcc10 */ /* 0x000fe2000afec403 */
[----:B0-----:R-:W-:Y:S08]  /*6fb0*/  @P4 BRA `(.L_x_123) ;  /* 0x00000000000c4947 */ /* 0x001ff00003800000 */
[----:B------:R-:W2:Y:S02]  /*6fc0*/  LDG.E.U8 R16, desc[UR50][R14.64+0x11] ;  /* 0x000011320e107981 */ /* 0x000ea4000c1e1100 */
[----:B--2---:R-:W-:-:S05]  /*6fd0*/  PRMT R5, R16, 0x8880, RZ ;  /* 0x0000888010057816 */ /* 0x004fca00000000ff */
[----:B------:R-:W-:-:S07]  /*6fe0*/  IMAD R4, R5, R18, RZ ;  /* 0x0000001205047224 */ /* 0x000fce00078e02ff */
.L_x_123:
[----:B------:R-:W-:Y:S05]  /*6ff0*/  BSYNC B1 ;  /* 0x0000000000017941 */ /* 0x000fea0003800000 */
.L_x_122:
[----:B------:R-:W-:Y:S01]  /*7000*/  @!P4 IMAD R227, R227, R17, R4 ;  /* 0x00000011e3e3c224 */ /* 0x000fe200078e0204 */
[----:B------:R-:W-:Y:S01]  /*7010*/  LOP3.LUT P5, RZ, R19, 0x1, RZ, 0xc0, !PT ;  /* 0x0000000113ff7812 */ /* 0x000fe200078ac0ff */
[----:B------:R-:W-:Y:S03]  /*7020*/  BSSY B1, `(.L_x_124) ;  /* 0x0000007000017945 */ /* 0x000fe60003800000 */
[----:B------:R0:W-:Y:S01]  /*7030*/  @!P4 STG.E.U8 desc[UR50][R218.64+0x11], R227 ;  /* 0x000011e3da00c986 */ /* 0x0001e2000c101132 */
[----:B------:R-:W-:-:S13]  /*7040*/  ISETP.LT.OR P3, PT, R0, 0x19, !P5 ;  /* 0x000000190000780c */ /* 0x000fda0006f61670 */
[----:B0-----:R-:W-:Y:S05]  /*7050*/  @P3 BRA `(.L_x_125) ;  /* 0x00000000000c3947 */ /* 0x001fea0003800000 */
[----:B------:R-:W2:Y:S02]  /*7060*/  LDG.E.U8 R16, desc[UR50][R20.64+0x18] ;  /* 0x0000183214107981 */ /* 0x000ea4000c1e1100 */
[----:B--2---:R-:W-:-:S05]  /*7070*/  PRMT R5, R16, 0x8880, RZ ;  /* 0x0000888010057816 */ /* 0x004fca00000000ff */
[----:B------:R-:W-:-:S07]  /*7080*/  IMAD R4, R5, R18, RZ ;  /* 0x0000001205047224 */ /* 0x000fce00078e02ff */
.L_x_125:
[----:B------:R-:W-:Y:S05]  /*7090*/  BSYNC B1 ;  /* 0x0000000000017941 */ /* 0x000fea0003800000 */
.L_x_124:
[----:B------:R-:W-:Y:S01]  /*70a0*/  @!P3 IMAD R5, R228, R17, R4 ;  /* 0x00000011e405b224 */ /* 0x000fe200078e0204 */
        /* <DEDUP_REMOVED lines=9> */
.L_x_127:
[----:B------:R-:W-:Y:S05]  /*7140*/  BSYNC B1 ;  /* 0x0000000000017941 */ /* 0x000fea0003800000 */
.L_x_126:
        /* <DEDUP_REMOVED lines=12> */
.L_x_129:
[----:B------:R-:W-:Y:S05]  /*7210*/  BSYNC B1 ;  /* 0x0000000000017941 */ /* 0x000fea0003800000 */
.L_x_128:
        /* <DEDUP_REMOVED lines=10> */
.L_x_131:
[----:B------:R-:W-:Y:S05]  /*72c0*/  BSYNC B1 ;  /* 0x0000000000017941 */ /* 0x000fea0003800000 */
.L_x_130:
        /* <DEDUP_REMOVED lines=8> */
.L_x_133:
[----:B------:R-:W-:Y:S05]  /*7350*/  BSYNC B1 ;  /* 0x0000000000017941 */ /* 0x000fea0003800000 */
.L_x_132:
        /* <DEDUP_REMOVED lines=8> */
.L_x_135:
[----:B------:R-:W-:Y:S05]  /*73e0*/  BSYNC B1 ;  /* 0x0000000000017941 */ /* 0x000fea0003800000 */
.L_x_134:
[----:B------:R-:W-:Y:S01]  /*73f0*/  @!P4 IMAD R201, R201, R17, R4 ;  /* 0x00000011c9c9c224 */ /* 0x000fe200078e0204 */
[----:B------:R-:W-:Y:S01]  /*7400*/  ISETP.LT.OR P3, PT, R0, 0x21, !P1 ;  /* 0x000000210000780c */ /* 0x000fe20004f61670 */
[----:B------:R-:W-:Y:S03]  /*7410*/  BSSY B1, `(.L_x_136) ;  /* 0x0000008000017945 */ /* 0x000fe60003800000 */
[----:B------:R3:W-:Y:S09]  /*7420*/  @!P4 STG.E.U8 desc[UR50][R2.64+0x21], R201 ;  /* 0x000021c90200c986 */ /* 0x0007f2000c101132 */
[----:B------:R-:W-:-:S04]  /*7430*/  @!P3 IADD3 R218, P5, R2, UR41, RZ ;  /* 0x0000002902dabc10 */ /* 0x000fc8000ffbe0ff */
[----:B------:R-:W-:Y:S01]  /*7440*/  @!P3 IADD3.X R219, R3, UR40, RZ, P5, !PT ;  /* 0x0000002803dbbc10 */ /* 0x000fe2000affe4ff */
[----:B---3--:R-:W-:Y:S08]  /*7450*/  @P3 BRA `(.L_x_137) ;  /* 0x00000000000c3947 */ /* 0x008ff00003800000 */
[----:B------:R-:W2:Y:S02]  /*7460*/  LDG.E.U8 R16, desc[UR50][R10.64+0x20] ;  /* 0x000020320a107981 */ /* 0x000ea4000c1e1100 */
[----:B--2---:R-:W-:-:S05]  /*7470*/  PRMT R5, R16, 0x8880, RZ ;  /* 0x0000888010057816 */ /* 0x004fca00000000ff */
[----:B------:R-:W-:-:S07]  /*7480*/  IMAD R4, R5, R18, RZ ;  /* 0x0000001205047224 */ /* 0x000fce00078e02ff */
.L_x_137:
[----:B------:R-:W-:Y:S05]  /*7490*/  BSYNC B1 ;  /* 0x0000000000017941 */ /* 0x000fea0003800000 */
.L_x_136:
[----:B--2---:R-:W-:Y:S01]  /*74a0*/  @!P3 IMAD R5, R202, R17, R4 ;  /* 0x00000011ca05b224 */ /* 0x004fe200078e0204 */
[----:B------:R-:W-:Y:S01]  /*74b0*/  ISETP.LT.OR P4, PT, R0, 0x22, !P1 ;  /* 0x000000220000780c */ /* 0x000fe20004f81670 */
[----:B------:R-:W-:Y:S03]  /*74c0*/  BSSY B1, `(.L_x_138) ;  /* 0x0000008000017945 */ /* 0x000fe60003800000 */
[----:B------:R2:W-:Y:S09]  /*74d0*/  @!P3 STG.E.U8 desc[UR50][R218.64+0x20], R5 ;  /* 0x00002005da00b986 */ /* 0x0005f2000c101132 */
[----:B------:R-:W-:-:S04]  /*74e0*/  @!P4 IADD3 R200, P5, R2, UR41, RZ ;  /* 0x0000002902c8cc10 */ /* 0x000fc8000ffbe0ff */
[----:B------:R-:W-:Y:S01]  /*74f0*/  @!P4 IADD3.X R201, R3, UR40, RZ, P5, !PT ;  /* 0x0000002803c9cc10 */ /* 0x000fe2000affe4ff */
[----:B--2---:R-:W-:Y:S08]  /*7500*/  @P4 BRA `(.L_x_139) ;  /* 0x00000000000c4947 */ /* 0x004ff00003800000 */
[----:B------:R-:W2:Y:S02]  /*7510*/  LDG.E.U8 R16, desc[UR50][R10.64+0x21] ;  /* 0x000021320a107981 */ /* 0x000ea4000c1e1100 */
[----:B--2---:R-:W-:-:S05]  /*7520*/  PRMT R5, R16, 0x8880, RZ ;  /* 0x0000888010057816 */ /* 0x004fca00000000ff */
[----:B------:R-:W-:-:S07]  /*7530*/  IMAD R4, R5, R18, RZ ;  /* 0x0000001205047224 */ /* 0x000fce00078e02ff */
.L_x_139:
[----:B------:R-:W-:Y:S05]  /*7540*/  BSYNC B1 ;  /* 0x0000000000017941 */ /* 0x000fea0003800000 */
.L_x_138:
[----:B------:R-:W-:Y:S01]  /*7550*/  @!P4 IMAD R203, R203, R17, R4 ;  /* 0x00000011cbcbc224 */ /* 0x000fe200078e0204 */
[----:B------:R-:W-:Y:S01]  /*7560*/  ISETP.LT.OR P3, PT, R0, 0x29, !P0 ;  /* 0x000000290000780c */ /* 0x000fe20004761670 */
[----:B------:R-:W-:Y:S03]  /*7570*/  BSSY B1, `(.L_x_140) ;  /* 0x0000006000017945 */ /* 0x000fe60003800000 */
[----:B------:R2:W-:Y:S09]  /*7580*/  @!P4 STG.E.U8 desc[UR50][R200.64+0x21], R203 ;  /* 0x000021cbc800c986 */ /* 0x0005f2000c101132 */
[----:B------:R-:W-:Y:S05]  /*7590*/  @P3 BRA `(.L_x_141) ;  /* 0x00000000000c3947 */ /* 0x000fea0003800000 */
[----:B------:R-:W3:Y:S02]  /*75a0*/  LDG.E.U8 R16, desc[UR50][R232.64+0x28] ;  /* 0x00002832e8107981 */ /* 0x000ee4000c1e1100 */
[----:B---3--:R-:W-:-:S05]  /*75b0*/  PRMT R5, R16, 0x8880, RZ ;  /* 0x0000888010057816 */ /* 0x008fca00000000ff */
[----:B------:R-:W-:-:S07]  /*75c0*/  IMAD R4, R5, R18, RZ ;  /* 0x0000001205047224 */ /* 0x000fce00078e02ff */
.L_x_141:
[----:B------:R-:W-:Y:S05]  /*75d0*/  BSYNC B1 ;  /* 0x0000000000017941 */ /* 0x000fea0003800000 */
.L_x_140:
        /* <DEDUP_REMOVED lines=8> */
.L_x_143:
[----:B------:R-:W-:Y:S05]  /*7660*/  BSYNC B1 ;  /* 0x0000000000017941 */ /* 0x000fea0003800000 */
.L_x_142:
[----:B------:R-:W-:Y:S01]  /*7670*/  @!P4 IMAD R205, R205, R17, R4 ;  /* 0x00000011cdcdc224 */ /* 0x000fe200078e0204 */
[----:B------:R-:W-:Y:S01]  /*7680*/  ISETP.LT.OR P3, PT, R0, 0x29, !P1 ;  /* 0x000000290000780c */ /* 0x000fe20004f61670 */
[----:B------:R-:W-:Y:S03]  /*7690*/  BSSY B1, `(.L_x_144) ;  /* 0x0000008000017945 */ /* 0x000fe60003800000 */
[----:B------:R4:W-:Y:S09]  /*76a0*/  @!P4 STG.E.U8 desc[UR50][R2.64+0x29], R205 ;  /* 0x000029cd0200c986 */ /* 0x0009f2000c101132 */
[----:B--2---:R-:W-:-:S04]  /*76b0*/  @!P3 IADD3 R200, P5, R2, UR41, RZ ;  /* 0x0000002902c8bc10 */ /* 0x004fc8000ffbe0ff */
[----:B------:R-:W-:Y:S01]  /*76c0*/  @!P3 IADD3.X R201, R3, UR40, RZ, P5, !PT ;  /* 0x0000002803c9bc10 */ /* 0x000fe2000affe4ff */
[----:B----4-:R-:W-:Y:S08]  /*76d0*/  @P3 BRA `(.L_x_145) ;  /* 0x00000000000c3947 */ /* 0x010ff00003800000 */
[----:B------:R-:W3:Y:S02]  /*76e0*/  LDG.E.U8 R16, desc[UR50][R10.64+0x28] ;  /* 0x000028320a107981 */ /* 0x000ee4000c1e1100 */
[----:B---3--:R-:W-:-:S05]  /*76f0*/  PRMT R5, R16, 0x8880, RZ ;  /* 0x0000888010057816 */ /* 0x008fca00000000ff */
[----:B------:R-:W-:-:S07]  /*7700*/  IMAD R4, R5, R18, RZ ;  /* 0x0000001205047224 */ /* 0x000fce00078e02ff */
.L_x_145:
[----:B------:R-:W-:Y:S05]  /*7710*/  BSYNC B1 ;  /* 0x0000000000017941 */ /* 0x000fea0003800000 */
.L_x_144:
[----:B---3--:R-:W-:Y:S01]  /*7720*/  @!P3 IMAD R5, R206, R17, R4 ;  /* 0x00000011ce05b224 */ /* 0x008fe200078e0204 */
        /* <DEDUP_REMOVED lines=9> */
.L_x_147:
[----:B------:R-:W-:Y:S05]  /*77c0*/  BSYNC B1 ;  /* 0x0000000000017941 */ /* 0x000fea0003800000 */
.L_x_146:
        /* <DEDUP_REMOVED lines=8> */
.L_x_149:
[----:B------:R-:W-:Y:S05]  /*7850*/  BSYNC B1 ;  /* 0x0000000000017941 */ /* 0x000fea0003800000 */
.L_x_148:
        /* <DEDUP_REMOVED lines=8> */
.L_x_151:
[----:B------:R-:W-:Y:S05]  /*78e0*/  BSYNC B1 ;  /* 0x0000000000017941 */ /* 0x000fea0003800000 */
.L_x_150:
[----:B------:R-:W-:Y:S01]  /*78f0*/  @!P4 IMAD R209, R209, R17, R4 ;  /* 0x00000011d1d1c224 */ /* 0x000fe200078e0204 */
[----:B------:R-:W-:Y:S01]  /*7900*/  ISETP.LT.OR P3, PT, R0, 0x31, !P1 ;  /* 0x000000310000780c */ /* 0x000fe20004f61670 */
[----:B------:R-:W-:Y:S03]  /*7910*/  BSSY B1, `(.L_x_152) ;  /* 0x0000008000017945 */ /* 0x000fe60003800000 */
[----:B------:R4:W-:Y:S09]  /*7920*/  @!P4 STG.E.U8 desc[UR50][R2.64+0x31], R209 ;  /* 0x000031d10200c986 */ /* 0x0009f2000c101132 */
[----:B------:R-:W-:-:S04]  /*7930*/  @!P3 IADD3 R200, P5, R2, UR41, RZ ;  /* 0x0000002902c8bc10 */ /* 0x000fc8000ffbe0ff */
[----:B------:R-:W-:Y:S01]  /*7940*/  @!P3 IADD3.X R201, R3, UR40, RZ, P5, !PT ;  /* 0x0000002803c9bc10 */ /* 0x000fe2000affe4ff */
[----:B----4-:R-:W-:Y:S08]  /*7950*/  @P3 BRA `(.L_x_153) ;  /* 0x00000000000c3947 */ /* 0x010ff00003800000 */
[----:B------:R-:W3:Y:S02]  /*7960*/  LDG.E.U8 R16, desc[UR50][R10.64+0x30] ;  /* 0x000030320a107981 */ /* 0x000ee4000c1e1100 */
[----:B---3--:R-:W-:-:S05]  /*7970*/  PRMT R5, R16, 0x8880, RZ ;  /* 0x0000888010057816 */ /* 0x008fca00000000ff */
[----:B------:R-:W-:-:S07]  /*7980*/  IMAD R4, R5, R18, RZ ;  /* 0x0000001205047224 */ /* 0x000fce00078e02ff */
.L_x_153:
[----:B------:R-:W-:Y:S05]  /*7990*/  BSYNC B1 ;  /* 0x0000000000017941 */ /* 0x000fea0003800000 */
.L_x_152:
[----:B---3--:R-:W-:Y:S01]  /*79a0*/  @!P3 IMAD R5, R210, R17, R4 ;  /* 0x00000011d205b224 */ /* 0x008fe200078e0204 */
[----:B------:R-:W-:Y:S01]  /*79b0*/  ISETP.LT.OR P4, PT, R0, 0x32, !P1 ;  /* 0x000000320000780c */ /* 0x000fe20004f81670 */
[----:B------:R-:W-:Y:S03]  /*79c0*/  BSSY B1, `(.L_x_154) ;  /* 0x0000008000017945 */ /* 0x000fe60003800000 */
[----:B------:R3:W-:Y:S09]  /*79d0*/  @!P3 STG.E.U8 desc[UR50][R200.64+0x30], R5 ;  /* 0x00003005c800b986 */ /* 0x0007f2000c101132 */
[----:B--2---:R-:W-:-:S04]  /*79e0*/  @!P4 IADD3 R202, P5, R2, UR41, RZ ;  /* 0x0000002902cacc10 */ /* 0x004fc8000ffbe0ff */
[----:B------:R-:W-:Y:S01]  /*79f0*/  @!P4 IADD3.X R203, R3, UR40, RZ, P5, !PT ;  /* 0x0000002803cbcc10 */ /* 0x000fe2000affe4ff */
[----:B---3--:R-:W-:Y:S08]  /*7a00*/  @P4 BRA `(.L_x_155) ;  /* 0x00000000000c4947 */ /* 0x008ff00003800000 */
[----:B------:R-:W2:Y:S02]  /*7a10*/  LDG.E.U8 R16, desc[UR50][R10.64+0x31] ;  /* 0x000031320a107981 */ /* 0x000ea4000c1e1100 */
[----:B--2---:R-:W-:-:S05]  /*7a20*/  PRMT R5, R16, 0x8880, RZ ;  /* 0x0000888010057816 */ /* 0x004fca00000000ff */
[----:B------:R-:W-:-:S07]  /*7a30*/  IMAD R4, R5, R18, RZ ;  /* 0x0000001205047224 */ /* 0x000fce00078e02ff */
.L_x_155:
[----:B------:R-:W-:Y:S05]  /*7a40*/  BSYNC B1 ;  /* 0x0000000000017941 */ /* 0x000fea0003800000 */
.L_x_154:
        /* <DEDUP_REMOVED lines=8> */
.L_x_157:
[----:B------:R-:W-:Y:S05]  /*7ad0*/  BSYNC B1 ;  /* 0x0000000000017941 */ /* 0x000fea0003800000 */
.L_x_156:
        /* <DEDUP_REMOVED lines=8> */
.L_x_159:
[----:B------:R-:W-:Y:S05]  /*7b60*/  BSYNC B1 ;  /* 0x0000000000017941 */ /* 0x000fea0003800000 */
.L_x_158:
        /* <DEDUP_REMOVED lines=10> */
.L_x_161:
[----:B------:R-:W-:Y:S05]  /*7c10*/  BSYNC B1 ;  /* 0x0000000000017941 */ /* 0x000fea0003800000 */
.L_x_160:
        /* <DEDUP_REMOVED lines=10> */
.L_x_163:
[----:B------:R-:W-:Y:S05]  /*7cc0*/  BSYNC B1 ;  /* 0x0000000000017941 */ /* 0x000fea0003800000 */
.L_x_162:
[----:B------:R-:W-:Y:S01]  /*7cd0*/  @!P4 IMAD R215, R215, R17, R4 ;  /* 0x00000011d7d7c224 */ /* 0x000fe200078e0204 */
[----:B------:R-:W-:Y:S01]  /*7ce0*/  LOP3.LUT P5, RZ, R19, 0x4, RZ, 0xc0, !PT ;  /* 0x0000000413ff7812 */ /* 0x000fe200078ac0ff */
[----:B------:R-:W-:Y:S03]  /*7cf0*/  BSSY B1, `(.L_x_164) ;  /* 0x0000007000017945 */ /* 0x000fe60003800000 */
[----:B------:R2:W-:Y:S01]  /*7d00*/  @!P4 STG.E.U8 desc[UR50][R202.64+0x39], R215 ;  /* 0x000039d7ca00c986 */ /* 0x0005e2000c101132 */
[----:B------:R-:W-:-:S13]  /*7d10*/  ISETP.LT.OR P3, PT, R0, 0x21, !P5 ;  /* 0x000000210000780c */ /* 0x000fda0006f61670 */
[----:B--2---:R-:W-:Y:S05]  /*7d20*/  @P3 BRA `(.L_x_165) ;  /* 0x00000000000c3947 */ /* 0x004fea0003800000 */
[----:B------:R-:W2:Y:S02]  /*7d30*/  LDG.E.U8 R16, desc[UR50][R8.64+0x20] ;  /* 0x0000203208107981 */ /* 0x000ea4000c1e1100 */
[----:B--2---:R-:W-:-:S05]  /*7d40*/  PRMT R5, R16, 0x8880, RZ ;  /* 0x0000888010057816 */ /* 0x004fca00000000ff */
[----:B------:R-:W-:-:S07]  /*7d50*/  IMAD R4, R5, R18, RZ ;  /* 0x0000001205047224 */ /* 0x000fce00078e02ff */
.L_x_165:
[----:B------:R-:W-:Y:S05]  /*7d60*/  BSYNC B1 ;  /* 0x0000000000017941 */ /* 0x000fea0003800000 */
.L_x_164:
[----:B------:R-:W-:Y:S01]  /*7d70*/  @!P3 IMAD R5, R184, R17, R4 ;  /* 0x00000011b805b224 */ /* 0x000fe200078e0204 */
[----:B------:R-:W-:Y:S01]  /*7d80*/  ISETP.LT.OR P4, PT, R0, 0x22, !P5 ;  /* 0x000000220000780c */ /* 0x000fe20006f81670 */
[----:B------:R-:W-:Y:S01]  /*7d90*/  BSSY B1, `(.L_x_166) ;  /* 0x0000008000017945 */ /* 0x000fe20003800000 */
[----:B------:R-:W-:Y:S02]  /*7da0*/  IMAD.U32 R201, RZ, RZ, UR41 ;  /* 0x00000029ffc97e24 */ /* 0x000fe4000f8e00ff */
[----:B------:R2:W-:Y:S01]  /*7db0*/  @!P3 STG.E.U8 desc[UR50][R12.64+0x20], R5 ;  /* 0x000020050c00b986 */ /* 0x0005e2000c101132 */
[----:B------:R-:W-:-:S08]  /*7dc0*/  IMAD.U32 R23, RZ, RZ, UR40 ;  /* 0x00000028ff177e24 */ /* 0x000fd0000f8e00ff */
[----:B------:R-:W-:Y:S05]  /*7dd0*/  @P4 BRA `(.L_x_167) ;  /* 0x00000000000c4947 */ /* 0x000fea0003800000 */
[----:B------:R-:W2:Y:S02]  /*7de0*/  LDG.E.U8 R16, desc[UR50][R8.64+0x21] ;  /* 0x0000213208107981 */ /* 0x000ea4000c1e1100 */
[----:B--2---:R-:W-:-:S05]  /*7df0*/  PRMT R5, R16, 0x8880, RZ ;  /* 0x0000888010057816 */ /* 0x004fca00000000ff */
[----:B------:R-:W-:-:S07]  /*7e00*/  IMAD R4, R5, R18, RZ ;  /* 0x0000001205047224 */ /* 0x000fce00078e02ff */
.L_x_167:
[----:B------:R-:W-:Y:S05]  /*7e10*/  BSYNC B1 ;  /* 0x0000000000017941 */ /* 0x000fea0003800000 */
.L_x_166:
[----:B------:R-:W-:Y:S01]  /*7e20*/  @!P4 IMAD R185, R185, R17, R4 ;  /* 0x00000011b9b9c224 */ /* 0x000fe200078e0204 */
[----:B------:R-:W-:Y:S01]  /*7e30*/  LOP3.LUT P3, RZ, R19, 0x2, RZ, 0xc0, !PT ;  /* 0x0000000213ff7812 */ /* 0x000fe2000786c0ff */
[----:B------:R-:W-:Y:S01]  /*7e40*/  BSSY B1, `(.L_x_168) ;  /* 0x000000b000017945 */ /* 0x000fe20003800000 */
[----:B------:R-:W-:Y:S02]  /*7e50*/  IMAD.U32 R203, RZ, RZ, UR40 ;  /* 0x00000028ffcb7e24 */ /* 0x000fe4000f8e00ff */
[----:B------:R3:W-:Y:S01]  /*7e60*/  @!P4 STG.E.U8 desc[UR50][R12.64+0x21], R185 ;  /* 0x000021b90c00c986 */ /* 0x0007e2000c101132 */
[----:B------:R-:W-:-:S13]  /*7e70*/  ISETP.LT.OR P3, PT, R0, 0x21, !P3 ;  /* 0x000000210000780c */ /* 0x000fda0005f61670 */
[----:B------:R-:W-:-:S04]  /*7e80*/  @!P3 IADD3 R200, P5, P6, R201, UR39, R2 ;  /* 0x00000027c9c8bc10 */ /* 0x000fc8000febe002 */
[----:B------:R-:W-:Y:S01]  /*7e90*/  @!P3 IADD3.X R201, R23, UR38, R3, P5, P6 ;  /* 0x0000002617c9bc10 */ /* 0x000fe2000afec403 */
[----:B------:R-:W-:Y:S01]  /*7ea0*/  IMAD.U32 R23, RZ, RZ, UR41 ;  /* 0x00000029ff177e24 */ /* 0x000fe2000f8e00ff */
[----:B---3--:R-:W-:Y:S07]  /*7eb0*/  @P3 BRA `(.L_x_169) ;  /* 0x00000000000c3947 */ /* 0x008fee0003800000 */
[----:B-----5:R-:W2:Y:S02]  /*7ec0*/  LDG.E.U8 R16, desc[UR50][R6.64+0x20] ;  /* 0x0000203206107981 */ /* 0x020ea4000c1e1100 */
[----:B--2---:R-:W-:-:S05]  /*7ed0*/  PRMT R5, R16, 0x8880, RZ ;  /* 0x0000888010057816 */ /* 0x004fca00000000ff */
[----:B------:R-:W-:-:S07]  /*7ee0*/  IMAD R4, R5, R18, RZ ;  /* 0x0000001205047224 */ /* 0x000fce00078e02ff */
.L_x_169:
[----:B------:R-:W-:Y:S05]  /*7ef0*/  BSYNC B1 ;  /* 0x0000000000017941 */ /* 0x000fea0003800000 */
.L_x_168:
[----:B--2---:R-:W-:Y:S01]  /*7f00*/  @!P3 IMAD R5, R186, R17, R4 ;  /* 0x00000011ba05b224 */ /* 0x004fe200078e0204 */
[----:B------:R-:W-:Y:S01]  /*7f10*/  LOP3.LUT P4, RZ, R19, 0x2, RZ, 0xc0, !PT ;  /* 0x0000000213ff7812 */ /* 0x000fe2000788c0ff */
[----:B------:R-:W-:Y:S03]  /*7f20*/  BSSY B1, `(.L_x_170) ;  /* 0x0000009000017945 */ /* 0x000fe60003800000 */
[----:B------:R2:W-:Y:S01]  /*7f30*/  @!P3 STG.E.U8 desc[UR50][R200.64+0x20], R5 ;  /* 0x00002005c800b986 */ /* 0x0005e2000c101132 */
[----:B------:R-:W-:-:S13]  /*7f40*/  ISETP.LT.OR P4, PT, R0, 0x22, !P4 ;  /* 0x000000220000780c */ /* 0x000fda0006781670 */
[----:B------:R-:W-:-:S04]  /*7f50*/  @!P4 IADD3 R184, P5, P6, R23, UR39, R2 ;  /* 0x0000002717b8cc10 */ /* 0x000fc8000febe002 */
[----:B------:R-:W-:Y:S01]  /*7f60*/  @!P4 IADD3.X R185, R203, UR38, R3, P5, P6 ;  /* 0x00000026cbb9cc10 */ /* 0x000fe2000afec403 */
[----:B--2---:R-:W-:Y:S08]  /*7f70*/  @P4 BRA `(.L_x_171) ;  /* 0x00000000000c4947 */ /* 0x004ff00003800000 */
[----:B-----5:R-:W2:Y:S02]  /*7f80*/  LDG.E.U8 R16, desc[UR50][R6.64+0x21] ;  /* 0x0000213206107981 */ /* 0x020ea4000c1e1100 */
[----:B--2---:R-:W-:-:S05]  /*7f90*/  PRMT R5, R16, 0x8880, RZ ;  /* 0x0000888010057816 */ /* 0x004fca00000000ff */
[----:B------:R-:W-:-:S07]  /*7fa0*/  IMAD R4, R5, R18, RZ ;  /* 0x0000001205047224 */ /* 0x000fce00078e02ff */
.L_x_171:
[----:B------:R-:W-:Y:S05]  /*7fb0*/  BSYNC B1 ;  /* 0x0000000000017941 */ /* 0x000fea0003800000 */
.L_x_170:
        /* <DEDUP_REMOVED lines=9> */
.L_x_173:
[----:B------:R-:W-:Y:S05]  /*8050*/  BSYNC B1 ;  /* 0x0000000000017941 */ /* 0x000fea0003800000 */
.L_x_172:
        /* <DEDUP_REMOVED lines=10> */
.L_x_175:
[----:B------:R-:W-:Y:S05]  /*8100*/  BSYNC B1 ;  /* 0x0000000000017941 */ /* 0x000fea0003800000 */
.L_x_174:
        /* <DEDUP_REMOVED lines=13> */
.L_x_177:
[----:B------:R-:W-:Y:S05]  /*81e0*/  BSYNC B1 ;  /* 0x0000000000017941 */ /* 0x000fea0003800000 */
.L_x_176:
        /* <DEDUP_REMOVED lines=11> */
.L_x_179:
[----:B------:R-:W-:Y:S05]  /*82a0*/  BSYNC B1 ;  /* 0x0000000000017941 */ /* 0x000fea0003800000 */
.L_x_178:
        /* <DEDUP_REMOVED lines=9> */
.L_x_181:
[----:B------:R-:W-:Y:S05]  /*8340*/  BSYNC B1 ;  /* 0x0000000000017941 */ /* 0x000fea0003800000 */
.L_x_180:
        /* <DEDUP_REMOVED lines=10> */
.L_x_183:
[----:B------:R-:W-:Y:S05]  /*83f0*/  BSYNC B1 ;  /* 0x0000000000017941 */ /* 0x000fea0003800000 */
.L_x_182:
        /* <DEDUP_REMOVED lines=13> */
.L_x_185:
[----:B------:R-:W-:Y:S05]  /*84d0*/  BSYNC B1 ;  /* 0x0000000000017941 */ /* 0x000fea0003800000 */
.L_x_184:
        /* <DEDUP_REMOVED lines=11> */
.L_x_187:
[----:B------:R-:W-:Y:S05]  /*8590*/  BSYNC B1 ;  /* 0x0000000000017941 */ /* 0x000fea0003800000 */
.L_x_186:
        /* <DEDUP_REMOVED lines=9> */
.L_x_189:
[----:B------:R-:W-:Y:S05]  /*8630*/  BSYNC B1 ;  /* 0x0000000000017941 */ /* 0x000fea0003800000 */
.L_x_188:
        /* <DEDUP_REMOVED lines=10> */
.L_x_191:
[----:B------:R-:W-:Y:S05]  /*86e0*/  BSYNC B1 ;  /* 0x0000000000017941 */ /* 0x000fea0003800000 */
.L_x_190:
        /* <DEDUP_REMOVED lines=13> */
.L_x_193:
[----:B------:R-:W-:Y:S05]  /*87c0*/  BSYNC B1 ;  /* 0x0000000000017941 */ /* 0x000fea0003800000 */
.L_x_192:
        /* <DEDUP_REMOVED lines=11> */
.L_x_195:
[----:B------:R-:W-:Y:S05]  /*8880*/  BSYNC B1 ;  /* 0x0000000000017941 */ /* 0x000fea0003800000 */
.L_x_194:
        /* <DEDUP_REMOVED lines=9> */
.L_x_197:
[----:B------:R-:W-:Y:S05]  /*8920*/  BSYNC B1 ;  /* 0x0000000000017941 */ /* 0x000fea0003800000 */
.L_x_196:
        /* <DEDUP_REMOVED lines=10> */
.L_x_199:
[----:B------:R-:W-:Y:S05]  /*89d0*/  BSYNC B1 ;  /* 0x0000000000017941 */ /* 0x000fea0003800000 */
.L_x_198:
        /* <DEDUP_REMOVED lines=8> */
[----:B---3--:R-:W-:Y:S07]  /*8a60*/  @P3 BRA `(.L_x_201) ;  /* 0x00000000000c3947 */ /* 0x008fee0003800000 */
[----:B------:R-:W2:Y:S02]  /*8a70*/  LDG.E.U8 R16, desc[UR50][R14.64+0x20] ;  /* 0x000020320e107981 */ /* 0x000ea4000c1e1100 */
[----:B--2---:R-:W-:-:S05]  /*8a80*/  PRMT R5, R16, 0x8880, RZ ;  /* 0x0000888010057816 */ /* 0x004fca00000000ff */
[----:B------:R-:W-:-:S07]  /*8a90*/  IMAD R4, R5, R18, RZ ;  /* 0x0000001205047224 */ /* 0x000fce00078e02ff */
.L_x_201:
[----:B------:R-:W-:Y:S05]  /*8aa0*/  BSYNC B1 ;  /* 0x0000000000017941 */ /* 0x000fea0003800000 */
.L_x_200:
[----:B--2---:R-:W-:Y:S01]  /*8ab0*/  @!P3 IMAD R5, R170, R17, R4 ;  /* 0x00000011aa05b224 */ /* 0x004fe200078e0204 */
[----:B------:R-:W-:Y:S01]  /*8ac0*/  ISETP.LT.OR P4, PT, R0, 0x22, !P2 ;  /* 0x000000220000780c */ /* 0x000fe20005781670 */
[----:B------:R-:W-:Y:S03]  /*8ad0*/  BSSY B1, `(.L_x_202) ;  /* 0x0000008000017945 */ /* 0x000fe60003800000 */
[----:B------:R2:W-:Y:S09]  /*8ae0*/  @!P3 STG.E.U8 desc[UR50][R184.64+0x20], R5 ;  /* 0x00002005b800b986 */ /* 0x0005f2000c101132 */
[----:B------:R-:W-:-:S04]  /*8af0*/  @!P4 IADD3 R168, P5, P6, R23, UR43, R2 ;  /* 0x0000002b17a8cc10 */ /* 0x000fc8000febe002 */
[----:B------:R-:W-:Y:S01]  /*8b00*/  @!P4 IADD3.X R169, R187, UR42, R3, P5, P6 ;  /* 0x0000002abba9cc10 */ /* 0x000fe2000afec403 */
[----:B--2---:R-:W-:Y:S08]  /*8b10*/  @P4 BRA `(.L_x_203) ;  /* 0x00000000000c4947 */ /* 0x004ff00003800000 */
[----:B------:R-:W2:Y:S02]  /*8b20*/  LDG.E.U8 R16, desc[UR50][R14.64+0x21] ;  /* 0x000021320e107981 */ /* 0x000ea4000c1e1100 */
[----:B--2---:R-:W-:-:S05]  /*8b30*/  PRMT R5, R16, 0x8880, RZ ;  /* 0x0000888010057816 */ /* 0x004fca00000000ff */
[----:B------:R-:W-:-:S07]  /*8b40*/  IMAD R4, R5, R18, RZ ;  /* 0x0000001205047224 */ /* 0x000fce00078e02ff */
.L_x_203:
[----:B------:R-:W-:Y:S05]  /*8b50*/  BSYNC B1 ;  /* 0x0000000000017941 */ /* 0x000fea0003800000 */
.L_x_202:
        /* <DEDUP_REMOVED lines=9> */
.L_x_205:
[----:B------:R-:W-:Y:S05]  /*8bf0*/  BSYNC B1 ;  /* 0x0000000000017941 */ /* 0x000fea0003800000 */
.L_x_204:
        /* <DEDUP_REMOVED lines=10> */
.L_x_207:
[----:B------:R-:W-:Y:S05]  /*8ca0*/  BSYNC B1 ;  /* 0x0000000000017941 */ /* 0x000fea0003800000 */
.L_x_206:
        /* <DEDUP_REMOVED lines=12> */
.L_x_209:
[----:B------:R-:W-:Y:S05]  /*8d70*/  BSYNC B1 ;  /* 0x0000000000017941 */ /* 0x000fea0003800000 */
.L_x_208:
        /* <DEDUP_REMOVED lines=10> */
.L_x_211:
[----:B------:R-:W-:Y:S05]  /*8e20*/  BSYNC B1 ;  /* 0x0000000000017941 */ /* 0x000fea0003800000 */
.L_x_210:
        /* <DEDUP_REMOVED lines=9> */
.L_x_213:
[----:B------:R-:W-:Y:S05]  /*8ec0*/  BSYNC B1 ;  /* 0x0000000000017941 */ /* 0x000fea0003800000 */
.L_x_212:
        /* <DEDUP_REMOVED lines=10> */
.L_x_215:
[----:B------:R-:W-:Y:S05]  /*8f70*/  BSYNC B1 ;  /* 0x0000000000017941 */ /* 0x000fea0003800000 */
.L_x_214:
        /* <DEDUP_REMOVED lines=12> */
.L_x_217:
[----:B------:R-:W-:Y:S05]  /*9040*/  BSYNC B1 ;  /* 0x0000000000017941 */ /* 0x000fea0003800000 */
.L_x_216:
        /* <DEDUP_REMOVED lines=10> */
.L_x_219:
[----:B------:R-:W-:Y:S05]  /*90f0*/  BSYNC B1 ;  /* 0x0000000000017941 */ /* 0x000fea0003800000 */
.L_x_218:
        /* <DEDUP_REMOVED lines=9> */
.L_x_221:
[----:B------:R-:W-:Y:S05]  /*9190*/  BSYNC B1 ;  /* 0x0000000000017941 */ /* 0x000fea0003800000 */
.L_x_220:
        /* <DEDUP_REMOVED lines=10> */
.L_x_223:
[----:B------:R-:W-:Y:S05]  /*9240*/  BSYNC B1 ;  /* 0x0000000000017941 */ /* 0x000fea0003800000 */
.L_x_222:
        /* <DEDUP_REMOVED lines=12> */
.L_x_225:
[----:B------:R-:W-:Y:S05]  /*9310*/  BSYNC B1 ;  /* 0x0000000000017941 */ /* 0x000fea0003800000 */
.L_x_224:
        /* <DEDUP_REMOVED lines=10> */
.L_x_227:
[----:B------:R-:W-:Y:S05]  /*93c0*/  BSYNC B1 ;  /* 0x0000000000017941 */ /* 0x000fea0003800000 */
.L_x_226:
        /* <DEDUP_REMOVED lines=8> */
.L_x_229:
[----:B------:R-:W-:Y:S05]  /*9450*/  BSYNC B1 ;  /* 0x0000000000017941 */ /* 0x000fea0003800000 */
.L_x_228:
        /* <DEDUP_REMOVED lines=8> */
.L_x_231:
[----:B------:R-:W-:Y:S05]  /*94e0*/  BSYNC B1 ;  /* 0x0000000000017941 */ /* 0x000fea0003800000 */
.L_x_230:
        /* <DEDUP_REMOVED lines=10> */
.L_x_233:
[----:B------:R-:W-:Y:S05]  /*9590*/  BSYNC B1 ;  /* 0x0000000000017941 */ /* 0x000fea0003800000 */
.L_x_232:
[----:B---3--:R-:W-:Y:S01]  /*95a0*/  @!P3 IMAD R5, R154, R17, R4 ;  /* 0x000000119a05b224 */ /* 0x008fe200078e0204 */
[----:B------:R-:W-:Y:S01]  /*95b0*/  ISETP.LT.OR P4, PT, R0, 0x42, !P1 ;  /* 0x000000420000780c */ /* 0x000fe20004f81670 */
[----:B------:R-:W-:Y:S03]  /*95c0*/  BSSY B1, `(.L_x_234) ;  /* 0x0000008000017945 */ /* 0x000fe60003800000 */
[----:B------:R3:W-:Y:S09]  /*95d0*/  @!P3 STG.E.U8 desc[UR50][R168.64+0x40], R5 ;  /* 0x00004005a800b986 */ /* 0x0007f2000c101132 */
[----:B------:R-:W-:-:S04]  /*95e0*/  @!P4 IADD3 R152, P5, R2, UR41, RZ ;  /* 0x000000290298cc10 */ /* 0x000fc8000ffbe0ff */
[----:B------:R-:W-:Y:S01]  /*95f0*/  @!P4 IADD3.X R153, R3, UR40, RZ, P5, !PT ;  /* 0x000000280399cc10 */ /* 0x000fe2000affe4ff */
[----:B---3--:R-:W-:Y:S08]  /*9600*/  @P4 BRA `(.L_x_235) ;  /* 0x00000000000c4947 */ /* 0x008ff00003800000 */
[----:B------:R-:W3:Y:S02]  /*9610*/  LDG.E.U8 R16, desc[UR50][R10.64+0x41] ;  /* 0x000041320a107981 */ /* 0x000ee4000c1e1100 */
[----:B---3--:R-:W-:-:S05]  /*9620*/  PRMT R5, R16, 0x8880, RZ ;  /* 0x0000888010057816 */ /* 0x008fca00000000ff */
[----:B------:R-:W-:-:S07]  /*9630*/  IMAD R4, R5, R18, RZ ;  /* 0x0000001205047224 */ /* 0x000fce00078e02ff */
.L_x_235:
[----:B------:R-:W-:Y:S05]  /*9640*/  BSYNC B1 ;  /* 0x0000000000017941 */ /* 0x000fea0003800000 */
.L_x_234:
[----:B------:R-:W-:Y:S01]  /*9650*/  @!P4 IMAD R155, R155, R17, R4 ;  /* 0x000000119b9bc224 */ /* 0x000fe200078e0204 */
[----:B------:R-:W-:Y:S01]  /*9660*/  ISETP.LT.OR P3, PT, R0, 0x49, !P0 ;  /* 0x000000490000780c */ /* 0x000fe20004761670 */
[----:B------:R-:W-:Y:S03]  /*9670*/  BSSY B1, `(.L_x_236) ;  /* 0x0000006000017945 */ /* 0x000fe60003800000 */
[----:B------:R3:W-:Y:S09]  /*9680*/  @!P4 STG.E.U8 desc[UR50][R152.64+0x41], R155 ;  /* 0x0000419b9800c986 */ /* 0x0007f2000c101132 */
[----:B------:R-:W-:Y:S05]  /*9690*/  @P3 BRA `(.L_x_237) ;  /* 0x00000000000c3947 */ /* 0x000fea0003800000 */
[----:B------:R-:W4:Y:S02]  /*96a0*/  LDG.E.U8 R16, desc[UR50][R232.64+0x48] ;  /* 0x00004832e8107981 */ /* 0x000f24000c1e1100 */
[----:B----4-:R-:W-:-:S05]  /*96b0*/  PRMT R5, R16, 0x8880, RZ ;  /* 0x0000888010057816 */ /* 0x010fca00000000ff */
[----:B------:R-:W-:-:S07]  /*96c0*/  IMAD R4, R5, R18, RZ ;  /* 0x0000001205047224 */ /* 0x000fce00078e02ff */
.L_x_237:
[----:B------:R-:W-:Y:S05]  /*96d0*/  BSYNC B1 ;  /* 0x0000000000017941 */ /* 0x000fea0003800000 */
.L_x_236:
        /* <DEDUP_REMOVED lines=8> */
.L_x_239:
[----:B------:R-:W-:Y:S05]  /*9760*/  BSYNC B1 ;  /* 0x0000000000017941 */ /* 0x000fea0003800000 */
.L_x_238:
[----:B------:R-:W-:Y:S01]  /*9770*/  @!P4 IMAD R157, R157, R17, R4 ;  /* 0x000000119d9dc224 */ /* 0x000fe200078e0204 */
[----:B------:R-:W-:Y:S01]  /*9780*/  ISETP.LT.OR P3, PT, R0, 0x49, !P1 ;  /* 0x000000490000780c */ /* 0x000fe20004f61670 */
[----:B------:R-:W-:Y:S03]  /*9790*/  BSSY B1, `(.L_x_240) ;  /* 0x0000008000017945 */ /* 0x000fe60003800000 */
[----:B------:R0:W-:Y:S09]  /*97a0*/  @!P4 STG.E.U8 desc[UR50][R2.64+0x49], R157 ;  /* 0x0000499d0200c986 */ /* 0x0001f2000c101132 */
[----:B---3--:R-:W-:-:S04]  /*97b0*/  @!P3 IADD3 R152, P5, R2, UR41, RZ ;  /* 0x000000290298bc10 */ /* 0x008fc8000ffbe0ff */
[----:B------:R-:W-:Y:S01]  /*97c0*/  @!P3 IADD3.X R153, R3, UR40, RZ, P5, !PT ;  /* 0x000000280399bc10 */ /* 0x000fe2000affe4ff */
[----:B0-----:R-:W-:Y:S08]  /*97d0*/  @P3 BRA `(.L_x_241) ;  /* 0x00000000000c3947 */ /* 0x001ff00003800000 */
[----:B------:R-:W4:Y:S02]  /*97e0*/  LDG.E.U8 R16, desc[UR50][R10.64+0x48] ;  /* 0x000048320a107981 */ /* 0x000f24000c1e1100 */
[----:B----4-:R-:W-:-:S05]  /*97f0*/  PRMT R5, R16, 0x8880, RZ ;  /* 0x0000888010057816 */ /* 0x010fca00000000ff */
[----:B------:R-:W-:-:S07]  /*9800*/  IMAD R4, R5, R18, RZ ;  /* 0x0000001205047224 */ /* 0x000fce00078e02ff */
.L_x_241:
[----:B------:R-:W-:Y:S05]  /*9810*/  BSYNC B1 ;  /* 0x0000000000017941 */ /* 0x000fea0003800000 */
.L_x_240:
[----:B----4-:R-:W-:Y:S01]  /*9820*/  @!P3 IMAD R5, R158, R17, R4 ;  /* 0x000000119e05b224 */ /* 0x010fe200078e0204 */
[----:B------:R-:W-:Y:S01]  /*9830*/  ISETP.LT.OR P4, PT, R0, 0x4a, !P1 ;  /* 0x0000004a0000780c */ /* 0x000fe20004f81670 */
[----:B------:R-:W-:Y:S03]  /*9840*/  BSSY B1, `(.L_x_242) ;  /* 0x0000008000017945 */ /* 0x000fe60003800000 */
[----:B------:R0:W-:Y:S09]  /*9850*/  @!P3 STG.E.U8 desc[UR50][R152.64+0x48], R5 ;  /* 0x000048059800b986 */ /* 0x0001f2000c101132 */
[----:B------:R-:W-:-:S04]  /*9860*/  @!P4 IADD3 R154, P5, R2, UR41, RZ ;  /* 0x00000029029acc10 */ /* 0x000fc8000ffbe0ff */
[----:B------:R-:W-:Y:S01]  /*9870*/  @!P4 IADD3.X R155, R3, UR40, RZ, P5, !PT ;  /* 0x00000028039bcc10 */ /* 0x000fe2000affe4ff */
[----:B0-----:R-:W-:Y:S08]  /*9880*/  @P4 BRA `(.L_x_243) ;  /* 0x00000000000c4947 */ /* 0x001ff00003800000 */
[----:B------:R-:W3:Y:S02]  /*9890*/  LDG.E.U8 R16, desc[UR50][R10.64+0x49] ;  /* 0x000049320a107981 */ /* 0x000ee4000c1e1100 */
[----:B---3--:R-:W-:-:S05]  /*98a0*/  PRMT R5, R16, 0x8880, RZ ;  /* 0x0000888010057816 */ /* 0x008fca00000000ff */
[----:B------:R-:W-:-:S07]  /*98b0*/  IMAD R4, R5, R18, RZ ;  /* 0x0000001205047224 */ /* 0x000fce00078e02ff */
.L_x_243:
[----:B------:R-:W-:Y:S05]  /*98c0*/  BSYNC B1 ;  /* 0x0000000000017941 */ /* 0x000fea0003800000 */
.L_x_242:
        /* <DEDUP_REMOVED lines=8> */
.L_x_245:
[----:B------:R-:W-:Y:S05]  /*9950*/  BSYNC B1 ;  /* 0x0000000000017941 */ /* 0x000fea0003800000 */
.L_x_244:
        /* <DEDUP_REMOVED lines=8> */
.L_x_247:
[----:B------:R-:W-:Y:S05]  /*99e0*/  BSYNC B1 ;  /* 0x0000000000017941 */ /* 0x000fea0003800000 */
.L_x_246:
        /* <DEDUP_REMOVED lines=10> */
.L_x_249:
[----:B------:R-:W-:Y:S05]  /*9a90*/  BSYNC B1 ;  /* 0x0000000000017941 */ /* 0x000fea0003800000 */
.L_x_248:
[----:B---3--:R-:W-:Y:S01]  /*9aa0*/  @!P3 IMAD R5, R162, R17, R4 ;  /* 0x00000011a205b224 */ /* 0x008fe200078e0204 */
[----:B------:R-:W-:Y:S01]  /*9ab0*/  ISETP.LT.OR P4, PT, R0, 0x52, !P1 ;  /* 0x000000520000780c */ /* 0x000fe20004f81670 */
[----:B------:R-:W-:Y:S03]  /*9ac0*/  BSSY B1, `(.L_x_250) ;  /* 0x0000008000017945 */ /* 0x000fe60003800000 */
[----:B------:R3:W-:Y:S09]  /*9ad0*/  @!P3 STG.E.U8 desc[UR50][R152.64+0x50], R5 ;  /* 0x000050059800b986 */ /* 0x0007f2000c101132 */
[----:B0-----:R-:W-:-:S04]  /*9ae0*/  @!P4 IADD3 R154, P5, R2, UR41, RZ ;  /* 0x00000029029acc10 */ /* 0x001fc8000ffbe0ff */
[----:B------:R-:W-:Y:S01]  /*9af0*/  @!P4 IADD3.X R155, R3, UR40, RZ, P5, !PT ;  /* 0x00000028039bcc10 */ /* 0x000fe2000affe4ff */
[----:B---3--:R-:W-:Y:S08]  /*9b00*/  @P4 BRA `(.L_x_251) ;  /* 0x00000000000c4947 */ /* 0x008ff00003800000 */
[----:B------:R-:W3:Y:S02]  /*9b10*/  LDG.E.U8 R16, desc[UR50][R10.64+0x51] ;  /* 0x000051320a107981 */ /* 0x000ee4000c1e1100 */
[----:B---3--:R-:W-:-:S05]  /*9b20*/  PRMT R5, R16, 0x8880, RZ ;  /* 0x0000888010057816 */ /* 0x008fca00000000ff */
[----:B------:R-:W-:-:S07]  /*9b30*/  IMAD R4, R5, R18, RZ ;  /* 0x0000001205047224 */ /* 0x000fce00078e02ff */
.L_x_251:
[----:B------:R-:W-:Y:S05]  /*9b40*/  BSYNC B1 ;  /* 0x0000000000017941 */ /* 0x000fea0003800000 */
.L_x_250:
        /* <DEDUP_REMOVED lines=8> */
.L_x_253:
[----:B------:R-:W-:Y:S05]  /*9bd0*/  BSYNC B1 ;  /* 0x0000000000017941 */ /* 0x000fea0003800000 */
.L_x_252:
        /* <DEDUP_REMOVED lines=8> */
.L_x_255:
[----:B------:R-:W-:Y:S05]  /*9c60*/  BSYNC B1 ;  /* 0x0000000000017941 */ /* 0x000fea0003800000 */
.L_x_254:
        /* <DEDUP_REMOVED lines=10> */
.L_x_257:
[----:B------:R-:W-:Y:S05]  /*9d10*/  BSYNC B1 ;  /* 0x0000000000017941 */ /* 0x000fea0003800000 */
.L_x_256:
        /* <DEDUP_REMOVED lines=10> */
.L_x_259:
[----:B------:R-:W-:Y:S05]  /*9dc0*/  BSYNC B1 ;  /* 0x0000000000017941 */ /* 0x000fea0003800000 */
.L_x_258:
[----:B------:R-:W-:Y:S01]  /*9dd0*/  @!P4 IMAD R167, R167, R17, R4 ;  /* 0x00000011a7a7c224 */ /* 0x000fe200078e0204 */
[----:B------:R-:W-:Y:S01]  /*9de0*/  LOP3.LUT P5, RZ, R19, 0x4, RZ, 0xc0, !PT ;  /* 0x0000000413ff7812 */ /* 0x000fe200078ac0ff */
[----:B------:R-:W-:Y:S03]  /*9df0*/  BSSY B1, `(.L_x_260) ;  /* 0x0000007000017945 */ /* 0x000fe60003800000 */
[----:B------:R0:W-:Y:S01]  /*9e00*/  @!P4 STG.E.U8 desc[UR50][R154.64+0x59], R167 ;  /* 0x000059a79a00c986 */ /* 0x0001e2000c101132 */
[----:B------:R-:W-:-:S13]  /*9e10*/  ISETP.LT.OR P3, PT, R0, 0x41, !P5 ;  /* 0x000000410000780c */ /* 0x000fda0006f61670 */
[----:B0-----:R-:W-:Y:S05]  /*9e20*/  @P3 BRA `(.L_x_261) ;  /* 0x00000000000c3947 */ /* 0x001fea0003800000 */
[----:B------:R-:W3:Y:S02]  /*9e30*/  LDG.E.U8 R16, desc[UR50][R8.64+0x40] ;  /* 0x0000403208107981 */ /* 0x000ee4000c1e1100 */
[----:B---3--:R-:W-:-:S05]  /*9e40*/  PRMT R5, R16, 0x8880, RZ ;  /* 0x0000888010057816 */ /* 0x008fca00000000ff */
[----:B------:R-:W-:-:S07]  /*9e50*/  IMAD R4, R5, R18, RZ ;  /* 0x0000001205047224 */ /* 0x000fce00078e02ff */
.L_x_261:
[----:B------:R-:W-:Y:S05]  /*9e60*/  BSYNC B1 ;  /* 0x0000000000017941 */ /* 0x000fea0003800000 */
.L_x_260:
        /* <DEDUP_REMOVED lines=10> */
.L_x_263:
[----:B------:R-:W-:Y:S05]  /*9f10*/  BSYNC B1 ;  /* 0x0000000000017941 */ /* 0x000fea0003800000 */
.L_x_262:
        /* <DEDUP_REMOVED lines=10> */
[----:B-----5:R-:W0:Y:S02]  /*9fc0*/  LDG.E.U8 R16, desc[UR50][R6.64+0x40] ;  /* 0x0000403206107981 */ /* 0x020e24000c1e1100 */
[----:B0-----:R-:W-:-:S05]  /*9fd0*/  PRMT R5, R16, 0x8880, RZ ;  /* 0x0000888010057816 */ /* 0x001fca00000000ff */
[----:B------:R-:W-:-:S07]  /*9fe0*/  IMAD R4, R5, R18, RZ ;  /* 0x0000001205047224 */ /* 0x000fce00078e02ff */
.L_x_265:
[----:B------:R-:W-:Y:S05]  /*9ff0*/  BSYNC B1 ;  /* 0x0000000000017941 */ /* 0x000fea0003800000 */
.L_x_264:
[----:B0-----:R-:W-:Y:S01]  /*a000*/  @!P3 IMAD R5, R138, R17, R4 ;  /* 0x000000118a05b224 */ /* 0x001fe200078e0204 */
[----:B------:R-:W-:Y:S01]  /*a010*/  LOP3.LUT P4, RZ, R19, 0x2, RZ, 0xc0, !PT ;  /* 0x0000000213ff7812 */ /* 0x000fe2000788c0ff */
[----:B------:R-:W-:Y:S03]  /*a020*/  BSSY B1, `(.L_x_266) ;  /* 0x0000009000017945 */ /* 0x000fe60003800000 */
[----:B------:R0:W-:Y:S01]  /*a030*/  @!P3 STG.E.U8 desc[UR50][R152.64+0x40], R5 ;  /* 0x000040059800b986 */ /* 0x0001e2000c101132 */
[----:B------:R-:W-:-:S13]  /*a040*/  ISETP.LT.OR P4, PT, R0, 0x42, !P4 ;  /* 0x000000420000780c */ /* 0x000fda0006781670 */
[----:B------:R-:W-:-:S04]  /*a050*/  @!P4 IADD3 R136, P5, P6, R23, UR39, R2 ;  /* 0x000000271788cc10 */ /* 0x000fc8000febe002 */
[----:B------:R-:W-:Y:S01]  /*a060*/  @!P4 IADD3.X R137, R155, UR38, R3, P5, P6 ;  /* 0x000000269b89cc10 */ /* 0x000fe2000afec403 */
[----:B0-----:R-:W-:Y:S08]  /*a070*/  @P4 BRA `(.L_x_267) ;  /* 0x00000000000c4947 */ /* 0x001ff00003800000 */
[----:B-----5:R-:W3:Y:S02]  /*a080*/  LDG.E.U8 R16, desc[UR50][R6.64+0x41] ;  /* 0x0000413206107981 */ /* 0x020ee4000c1e1100 */
[----:B---3--:R-:W-:-:S05]  /*a090*/  PRMT R5, R16, 0x8880, RZ ;  /* 0x0000888010057816 */ /* 0x008fca00000000ff */
[----:B------:R-:W-:-:S07]  /*a0a0*/  IMAD R4, R5, R18, RZ ;  /* 0x0000001205047224 */ /* 0x000fce00078e02ff */
.L_x_267:
[----:B------:R-:W-:Y:S05]  /*a0b0*/  BSYNC B1 ;  /* 0x0000000000017941 */ /* 0x000fea0003800000 */
.L_x_266:
        /* <DEDUP_REMOVED lines=9> */
.L_x_269:
[----:B------:R-:W-:Y:S05]  /*a150*/  BSYNC B1 ;  /* 0x0000000000017941 */ /* 0x000fea0003800000 */
.L_x_268:
        /* <DEDUP_REMOVED lines=10> */
.L_x_271:
[----:B------:R-:W-:Y:S05]  /*a200*/  BSYNC B1 ;  /* 0x0000000000017941 */ /* 0x000fea0003800000 */
.L_x_270:
        /* <DEDUP_REMOVED lines=13> */
.L_x_273:
[----:B------:R-:W-:Y:S05]  /*a2e0*/  BSYNC B1 ;  /* 0x0000000000017941 */ /* 0x000fea0003800000 */
.L_x_272:
        /* <DEDUP_REMOVED lines=11> */
.L_x_275:
[----:B------:R-:W-:Y:S05]  /*a3a0*/  BSYNC B1 ;  /* 0x0000000000017941 */ /* 0x000fea0003800000 */
.L_x_274:
        /* <DEDUP_REMOVED lines=9> */
.L_x_277:
[----:B------:R-:W-:Y:S05]  /*a440*/  BSYNC B1 ;  /* 0x0000000000017941 */ /* 0x000fea0003800000 */
.L_x_276:
        /* <DEDUP_REMOVED lines=10> */
.L_x_279:
[----:B------:R-:W-:Y:S05]  /*a4f0*/  BSYNC B1 ;  /* 0x0000000000017941 */ /* 0x000fea0003800000 */
.L_x_278:
        /* <DEDUP_REMOVED lines=13> */
.L_x_281:
[----:B------:R-:W-:Y:S05]  /*a5d0*/  BSYNC B1 ;  /* 0x0000000000017941 */ /* 0x000fea0003800000 */
.L_x_280:
        /* <DEDUP_REMOVED lines=11> */
.L_x_283:
[----:B------:R-:W-:Y:S05]  /*a690*/  BSYNC B1 ;  /* 0x0000000000017941 */ /* 0x000fea0003800000 */
.L_x_282:
        /* <DEDUP_REMOVED lines=9> */
.L_x_285:
[----:B------:R-:W-:Y:S05]  /*a730*/  BSYNC B1 ;  /* 0x0000000000017941 */ /* 0x000fea0003800000 */
.L_x_284:
        /* <DEDUP_REMOVED lines=10> */
.L_x_287:
[----:B------:R-:W-:Y:S05]  /*a7e0*/  BSYNC B1 ;  /* 0x0000000000017941 */ /* 0x000fea0003800000 */
.L_x_286:
        /* <DEDUP_REMOVED lines=13> */
.L_x_289:
[----:B------:R-:W-:Y:S05]  /*a8c0*/  BSYNC B1 ;  /* 0x0000000000017941 */ /* 0x000fea0003800000 */
.L_x_288:
        /* <DEDUP_REMOVED lines=11> */
.L_x_291:
[----:B------:R-:W-:Y:S05]  /*a980*/  BSYNC B1 ;  /* 0x0000000000017941 */ /* 0x000fea0003800000 */
.L_x_290:
        /* <DEDUP_REMOVED lines=9> */
.L_x_293:
[----:B------:R-:W-:Y:S05]  /*aa20*/  BSYNC B1 ;  /* 0x0000000000017941 */ /* 0x000fea0003800000 */
.L_x_292:
        /* <DEDUP_REMOVED lines=10> */
.L_x_295:
[----:B------:R-:W-:Y:S05]  /*aad0*/  BSYNC B1 ;  /* 0x0000000000017941 */ /* 0x000fea0003800000 */
.L_x_294:
        /* <DEDUP_REMOVED lines=9> */
[----:B------:R-:W0:Y:S02]  /*ab70*/  LDG.E.U8 R16, desc[UR50][R14.64+0x40] ;  /* 0x000040320e107981 */ /* 0x000e24000c1e1100 */
[----:B0-----:R-:W-:-:S05]  /*ab80*/  PRMT R5, R16, 0x8880, RZ ;  /* 0x0000888010057816 */ /* 0x001fca00000000ff */
[----:B------:R-:W-:-:S07]  /*ab90*/  IMAD R4, R5, R18, RZ ;  /* 0x0000001205047224 */ /* 0x000fce00078e02ff */
.L_x_297:
[----:B------:R-:W-:Y:S05]  /*aba0*/  BSYNC B1 ;  /* 0x0000000000017941 */ /* 0x000fea0003800000 */
.L_x_296:
[----:B0-----:R-:W-:Y:S01]  /*abb0*/  @!P3 IMAD R5, R122, R17, R4 ;  /* 0x000000117a05b224 */ /* 0x001fe200078e0204 */
[----:B------:R-:W-:Y:S01]  /*abc0*/  ISETP.LT.OR P4, PT, R0, 0x42, !P2 ;  /* 0x000000420000780c */ /* 0x000fe20005781670 */
[----:B------:R-:W-:Y:S03]  /*abd0*/  BSSY B1, `(.L_x_298) ;  /* 0x0000008000017945 */ /* 0x000fe60003800000 */
[----:B------:R0:W-:Y:S09]  /*abe0*/  @!P3 STG.E.U8 desc[UR50][R136.64+0x40], R5 ;  /* 0x000040058800b986 */ /* 0x0001f2000c101132 */
[----:B------:R-:W-:-:S04]  /*abf0*/  @!P4 IADD3 R120, P5, P6, R23, UR43, R2 ;  /* 0x0000002b1778cc10 */ /* 0x000fc8000febe002 */
[----:B------:R-:W-:Y:S01]  /*ac00*/  @!P4 IADD3.X R121, R139, UR42, R3, P5, P6 ;  /* 0x0000002a8b79cc10 */ /* 0x000fe2000afec403 */
[----:B0-----:R-:W-:Y:S08]  /*ac10*/  @P4 BRA `(.L_x_299) ;  /* 0x00000000000c4947 */ /* 0x001ff00003800000 */
[----:B------:R-:W3:Y:S02]  /*ac20*/  LDG.E.U8 R16, desc[UR50][R14.64+0x41] ;  /* 0x000041320e107981 */ /* 0x000ee4000c1e1100 */
[----:B---3--:R-:W-:-:S05]  /*ac30*/  PRMT R5, R16, 0x8880, RZ ;  /* 0x0000888010057816 */ /* 0x008fca00000000ff */
[----:B------:R-:W-:-:S07]  /*ac40*/  IMAD R4, R5, R18, RZ ;  /* 0x0000001205047224 */ /* 0x000fce00078e02ff */
.L_x_299:
[----:B------:R-:W-:Y:S05]  /*ac50*/  BSYNC B1 ;  /* 0x0000000000017941 */ /* 0x000fea0003800000 */
.L_x_298:
        /* <DEDUP_REMOVED lines=9> */
.L_x_301:
[----:B------:R-:W-:Y:S05]  /*acf0*/  BSYNC B1 ;  /* 0x0000000000017941 */ /* 0x000fea0003800000 */
.L_x_300:
        /* <DEDUP_REMOVED lines=10> */
.L_x_303:
[----:B------:R-:W-:Y:S05]  /*ada0*/  BSYNC B1 ;  /* 0x0000000000017941 */ /* 0x000fea0003800000 */
.L_x_302:
        /* <DEDUP_REMOVED lines=12> */
.L_x_305:
[----:B------:R-:W-:Y:S05]  /*ae70*/  BSYNC B1 ;  /* 0x0000000000017941 */ /* 0x000fea0003800000 */
.L_x_304:
        /* <DEDUP_REMOVED lines=10> */
.L_x_307:
[----:B------:R-:W-:Y:S05]  /*af20*/  BSYNC B1 ;  /* 0x0000000000017941 */ /* 0x000fea0003800000 */
.L_x_306:
        /* <DEDUP_REMOVED lines=9> */
.L_x_309:
[----:B------:R-:W-:Y:S05]  /*afc0*/  BSYNC B1 ;  /* 0x0000000000017941 */ /* 0x000fea0003800000 */
.L_x_308:
        /* <DEDUP_REMOVED lines=10> */
.L_x_311:
[----:B------:R-:W-:Y:S05]  /*b070*/  BSYNC B1 ;  /* 0x0000000000017941 */ /* 0x000fea0003800000 */
.L_x_310:
        /* <DEDUP_REMOVED lines=12> */
.L_x_313:
[----:B------:R-:W-:Y:S05]  /*b140*/  BSYNC B1 ;  /* 0x0000000000017941 */ /* 0x000fea0003800000 */
.L_x_312:
        /* <DEDUP_REMOVED lines=10> */
.L_x_315:
[----:B------:R-:W-:Y:S05]  /*b1f0*/  BSYNC B1 ;  /* 0x0000000000017941 */ /* 0x000fea0003800000 */
.L_x_314:
        /* <DEDUP_REMOVED lines=9> */
.L_x_317:
[----:B------:R-:W-:Y:S05]  /*b290*/  BSYNC B1 ;  /* 0x0000000000017941 */ /* 0x000fea0003800000 */
.L_x_316:
        /* <DEDUP_REMOVED lines=10> */
.L_x_319:
[----:B------:R-:W-:Y:S05]  /*b340*/  BSYNC B1 ;  /* 0x0000000000017941 */ /* 0x000fea0003800000 */
.L_x_318:
        /* <DEDUP_REMOVED lines=12> */
.L_x_321:
[----:B------:R-:W-:Y:S05]  /*b410*/  BSYNC B1 ;  /* 0x0000000000017941 */ /* 0x000fea0003800000 */
.L_x_320:
        /* <DEDUP_REMOVED lines=10> */
.L_x_323:
[----:B------:R-:W-:Y:S05]  /*b4c0*/  BSYNC B1 ;  /* 0x0000000000017941 */ /* 0x000fea0003800000 */
.L_x_322:
        /* <DEDUP_REMOVED lines=8> */
.L_x_325:
[----:B------:R-:W-:Y:S05]  /*b550*/  BSYNC B1 ;  /* 0x0000000000017941 */ /* 0x000fea0003800000 */
.L_x_324:
        /* <DEDUP_REMOVED lines=8> */
.L_x_327:
[----:B------:R-:W-:Y:S05]  /*b5e0*/  BSYNC B1 ;  /* 0x0000000000017941 */ /* 0x000fea0003800000 */
.L_x_326:
        /* <DEDUP_REMOVED lines=10> */
.L_x_329:
[----:B------:R-:W-:Y:S05]  /*b690*/  BSYNC B1 ;  /* 0x0000000000017941 */ /* 0x000fea0003800000 */
.L_x_328:
        /* <DEDUP_REMOVED lines=10> */
.L_x_331:
[----:B------:R-:W-:Y:S05]  /*b740*/  BSYNC B1 ;  /* 0x0000000000017941 */ /* 0x000fea0003800000 */
.L_x_330:
        /* <DEDUP_REMOVED lines=8> */
.L_x_333:
[----:B------:R-:W-:Y:S05]  /*b7d0*/  BSYNC B1 ;  /* 0x0000000000017941 */ /* 0x000fea0003800000 */
.L_x_332:
        /* <DEDUP_REMOVED lines=8> */
.L_x_335:
[----:B------:R-:W-:Y:S05]  /*b860*/  BSYNC B1 ;  /* 0x0000000000017941 */ /* 0x000fea0003800000 */
.L_x_334:
        /* <DEDUP_REMOVED lines=10> */
.L_x_337:
[----:B------:R-:W-:Y:S05]  /*b910*/  BSYNC B1 ;  /* 0x0000000000017941 */ /* 0x000fea0003800000 */
.L_x_336:
        /* <DEDUP_REMOVED lines=10> */
.L_x_339:
[----:B------:R-:W-:Y:S05]  /*b9c0*/  BSYNC B1 ;  /* 0x0000000000017941 */ /* 0x000fea0003800000 */
.L_x_338:
        /* <DEDUP_REMOVED lines=8> */
.L_x_341:
[----:B------:R-:W-:Y:S05]  /*ba50*/  BSYNC B1 ;  /* 0x0000000000017941 */ /* 0x000fea0003800000 */
.L_x_340:
        /* <DEDUP_REMOVED lines=8> */
.L_x_343:
[----:B------:R-:W-:Y:S05]  /*bae0*/  BSYNC B1 ;  /* 0x0000000000017941 */ /* 0x000fea0003800000 */
.L_x_342:
        /* <DEDUP_REMOVED lines=10> */
.L_x_345:
[----:B------:R-:W-:Y:S05]  /*bb90*/  BSYNC B1 ;  /* 0x0000000000017941 */ /* 0x000fea0003800000 */
.L_x_344:
        /* <DEDUP_REMOVED lines=10> */
.L_x_347:
[----:B------:R-:W-:Y:S05]  /*bc40*/  BSYNC B1 ;  /* 0x0000000000017941 */ /* 0x000fea0003800000 */
.L_x_346:
        /* <DEDUP_REMOVED lines=8> */
.L_x_349:
[----:B------:R-:W-:Y:S05]  /*bcd0*/  BSYNC B1 ;  /* 0x0000000000017941 */ /* 0x000fea0003800000 */
.L_x_348:
        /* <DEDUP_REMOVED lines=8> */
.L_x_351:
[----:B------:R-:W-:Y:S05]  /*bd60*/  BSYNC B1 ;  /* 0x0000000000017941 */ /* 0x000fea0003800000 */
.L_x_350:
        /* <DEDUP_REMOVED lines=10> */
.L_x_353:
[----:B------:R-:W-:Y:S05]  /*be10*/  BSYNC B1 ;  /* 0x0000000000017941 */ /* 0x000fea0003800000 */
.L_x_352:
        /* <DEDUP_REMOVED lines=10> */
.L_x_355:
[----:B------:R-:W-:Y:S05]  /*bec0*/  BSYNC B1 ;  /* 0x0000000000017941 */ /* 0x000fea0003800000 */
.L_x_354:
        /* <DEDUP_REMOVED lines=9> */
.L_x_357:
[----:B------:R-:W-:Y:S05]  /*bf60*/  BSYNC B1 ;  /* 0x0000000000017941 */ /* 0x000fea0003800000 */
.L_x_356:
        /* <DEDUP_REMOVED lines=10> */
.L_x_359:
[----:B------:R-:W-:Y:S05]  /*c010*/  BSYNC B1 ;  /* 0x0000000000017941 */ /* 0x000fea0003800000 */
.L_x_358:
        /* <DEDUP_REMOVED lines=13> */
.L_x_361:
[----:B------:R-:W-:Y:S05]  /*c0f0*/  BSYNC B1 ;  /* 0x0000000000017941 */ /* 0x000fea0003800000 */
.L_x_360:
        /* <DEDUP_REMOVED lines=11> */
.L_x_363:
[----:B------:R-:W-:Y:S05]  /*c1b0*/  BSYNC B1 ;  /* 0x0000000000017941 */ /* 0x000fea0003800000 */
.L_x_362:
        /* <DEDUP_REMOVED lines=9> */
.L_x_365:
[----:B------:R-:W-:Y:S05]  /*c250*/  BSYNC B1 ;  /* 0x0000000000017941 */ /* 0x000fea0003800000 */
.L_x_364:
        /* <DEDUP_REMOVED lines=10> */
.L_x_367:
[----:B------:R-:W-:Y:S05]  /*c300*/  BSYNC B1 ;  /* 0x0000000000017941 */ /* 0x000fea0003800000 */
.L_x_366:
        /* <DEDUP_REMOVED lines=13> */
.L_x_369:
[----:B------:R-:W-:Y:S05]  /*c3e0*/  BSYNC B1 ;  /* 0x0000000000017941 */ /* 0x000fea0003800000 */
.L_x_368:
        /* <DEDUP_REMOVED lines=11> */
.L_x_371:
[----:B------:R-:W-:Y:S05]  /*c4a0*/  BSYNC B1 ;  /* 0x0000000000017941 */ /* 0x000fea0003800000 */
.L_x_370:
        /* <DEDUP_REMOVED lines=9> */
.L_x_373:
[----:B------:R-:W-:Y:S05]  /*c540*/  BSYNC B1 ;  /* 0x0000000000017941 */ /* 0x000fea0003800000 */
.L_x_372:
        /* <DEDUP_REMOVED lines=10> */
.L_x_375:
[----:B------:R-:W-:Y:S05]  /*c5f0*/  BSYNC B1 ;  /* 0x0000000000017941 */ /* 0x000fea0003800000 */
.L_x_374:
        /* <DEDUP_REMOVED lines=13> */
.L_x_377:
[----:B------:R-:W-:Y:S05]  /*c6d0*/  BSYNC B1 ;  /* 0x0000000000017941 */ /* 0x000fea0003800000 */
.L_x_376:
        /* <DEDUP_REMOVED lines=11> */
.L_x_379:
[----:B------:R-:W-:Y:S05]  /*c790*/  BSYNC B1 ;  /* 0x0000000000017941 */ /* 0x000fea0003800000 */
.L_x_378:
        /* <DEDUP_REMOVED lines=9> */
.L_x_381:
[----:B------:R-:W-:Y:S05]  /*c830*/  BSYNC B1 ;  /* 0x0000000000017941 */ /* 0x000fea0003800000 */
.L_x_380:
        /* <DEDUP_REMOVED lines=10> */
.L_x_383:
[----:B------:R-:W-:Y:S05]  /*c8e0*/  BSYNC B1 ;  /* 0x0000000000017941 */ /* 0x000fea0003800000 */
.L_x_382:
        /* <DEDUP_REMOVED lines=13> */
.L_x_385:
[----:B------:R-:W-:Y:S05]  /*c9c0*/  BSYNC B1 ;  /* 0x0000000000017941 */ /* 0x000fea0003800000 */
.L_x_384:
        /* <DEDUP_REMOVED lines=11> */
.L_x_387:
[----:B------:R-:W-:Y:S05]  /*ca80*/  BSYNC B1 ;  /* 0x0000000000017941 */ /* 0x000fea0003800000 */
.L_x_386:
        /* <DEDUP_REMOVED lines=9> */
.L_x_389:
[----:B------:R-:W-:Y:S05]  /*cb20*/  BSYNC B1 ;  /* 0x0000000000017941 */ /* 0x000fea0003800000 */
.L_x_388:
        /* <DEDUP_REMOVED lines=10> */
.L_x_391:
[----:B------:R-:W-:Y:S05]  /*cbd0*/  BSYNC B1 ;  /* 0x0000000000017941 */ /* 0x000fea0003800000 */
.L_x_390:
        /* <DEDUP_REMOVED lines=12> */
.L_x_393:
[----:B------:R-:W-:Y:S05]  /*cca0*/  BSYNC B1 ;  /* 0x0000000000017941 */ /* 0x000fea0003800000 */
.L_x_392:
        /* <DEDUP_REMOVED lines=10> */
.L_x_395:
[----:B------:R-:W-:Y:S05]  /*cd50*/  BSYNC B1 ;  /* 0x0000000000017941 */ /* 0x000fea0003800000 */
.L_x_394:
        /* <DEDUP_REMOVED lines=9> */
.L_x_397:
[----:B------:R-:W-:Y:S05]  /*cdf0*/  BSYNC B1 ;  /* 0x0000000000017941 */ /* 0x000fea0003800000 */
.L_x_396:
        /* <DEDUP_REMOVED lines=10> */
.L_x_399:
[----:B------:R-:W-:Y:S05]  /*cea0*/  BSYNC B1 ;  /* 0x0000000000017941 */ /* 0x000fea0003800000 */
.L_x_398:
        /* <DEDUP_REMOVED lines=12> */
.L_x_401:
[----:B------:R-:W-:Y:S05]  /*cf70*/  BSYNC B1 ;  /* 0x0000000000017941 */ /* 0x000fea0003800000 */
.L_x_400:
        /* <DEDUP_REMOVED lines=10> */
.L_x_403:
[----:B------:R-:W-:Y:S05]  /*d020*/  BSYNC B1 ;  /* 0x0000000000017941 */ /* 0x000fea0003800000 */
.L_x_402:
        /* <DEDUP_REMOVED lines=9> */
.L_x_405:
[----:B------:R-:W-:Y:S05]  /*d0c0*/  BSYNC B1 ;  /* 0x0000000000017941 */ /* 0x000fea0003800000 */
.L_x_404:
        /* <DEDUP_REMOVED lines=10> */
.L_x_407:
[----:B------:R-:W-:Y:S05]  /*d170*/  BSYNC B1 ;  /* 0x0000000000017941 */ /* 0x000fea0003800000 */
.L_x_406:
        /* <DEDUP_REMOVED lines=12> */
.L_x_409:
[----:B------:R-:W-:Y:S05]  /*d240*/  BSYNC B1 ;  /* 0x0000000000017941 */ /* 0x000fea0003800000 */
.L_x_408:
        /* <DEDUP_REMOVED lines=10> */
.L_x_411:
[----:B------:R-:W-:Y:S05]  /*d2f0*/  BSYNC B1 ;  /* 0x0000000000017941 */ /* 0x000fea0003800000 */
.L_x_410:
        /* <DEDUP_REMOVED lines=9> */
.L_x_413:
[----:B------:R-:W-:Y:S05]  /*d390*/  BSYNC B1 ;  /* 0x0000000000017941 */ /* 0x000fea0003800000 */
.L_x_412:
        /* <DEDUP_REMOVED lines=10> */
.L_x_415:
[----:B------:R-:W-:Y:S05]  /*d440*/  BSYNC B1 ;  /* 0x0000000000017941 */ /* 0x000fea0003800000 */
.L_x_414:
        /* <DEDUP_REMOVED lines=12> */
.L_x_417:
[----:B------:R-:W-:Y:S05]  /*d510*/  BSYNC B1 ;  /* 0x0000000000017941 */ /* 0x000fea0003800000 */
.L_x_416:
        /* <DEDUP_REMOVED lines=10> */
.L_x_419:
[----:B------:R-:W-:Y:S05]  /*d5c0*/  BSYNC B1 ;  /* 0x0000000000017941 */ /* 0x000fea0003800000 */
.L_x_418:
        /* <DEDUP_REMOVED lines=8> */
.L_x_421:
[----:B------:R-:W-:Y:S05]  /*d650*/  BSYNC B1 ;  /* 0x0000000000017941 */ /* 0x000fea0003800000 */
.L_x_420:
        /* <DEDUP_REMOVED lines=8> */
.L_x_423:
[----:B------:R-:W-:Y:S05]  /*d6e0*/  BSYNC B1 ;  /* 0x0000000000017941 */ /* 0x000fea0003800000 */
.L_x_422:
        /* <DEDUP_REMOVED lines=10> */
.L_x_425:
[----:B------:R-:W-:Y:S05]  /*d790*/  BSYNC B1 ;  /* 0x0000000000017941 */ /* 0x000fea0003800000 */
.L_x_424:
        /* <DEDUP_REMOVED lines=10> */
.L_x_427:
[----:B------:R-:W-:Y:S05]  /*d840*/  BSYNC B1 ;  /* 0x0000000000017941 */ /* 0x000fea0003800000 */
.L_x_426:
        /* <DEDUP_REMOVED lines=8> */
.L_x_429:
[----:B------:R-:W-:Y:S05]  /*d8d0*/  BSYNC B1 ;  /* 0x0000000000017941 */ /* 0x000fea0003800000 */
.L_x_428:
        /* <DEDUP_REMOVED lines=8> */
.L_x_431:
[----:B------:R-:W-:Y:S05]  /*d960*/  BSYNC B1 ;  /* 0x0000000000017941 */ /* 0x000fea0003800000 */
.L_x_430:
        /* <DEDUP_REMOVED lines=10> */
.L_x_433:
[----:B------:R-:W-:Y:S05]  /*da10*/  BSYNC B1 ;  /* 0x0000000000017941 */ /* 0x000fea0003800000 */
.L_x_432:
        /* <DEDUP_REMOVED lines=10> */
.L_x_435:
[----:B------:R-:W-:Y:S05]  /*dac0*/  BSYNC B1 ;  /* 0x0000000000017941 */ /* 0x000fea0003800000 */
.L_x_434:
        /* <DEDUP_REMOVED lines=8> */
.L_x_437:
[----:B------:R-:W-:Y:S05]  /*db50*/  BSYNC B1 ;  /* 0x0000000000017941 */ /* 0x000fea0003800000 */
.L_x_436:
        /* <DEDUP_REMOVED lines=8> */
.L_x_439:
[----:B------:R-:W-:Y:S05]  /*dbe0*/  BSYNC B1 ;  /* 0x0000000000017941 */ /* 0x000fea0003800000 */
.L_x_438:
        /* <DEDUP_REMOVED lines=10> */
.L_x_441:
[----:B------:R-:W-:Y:S05]  /*dc90*/  BSYNC B1 ;  /* 0x0000000000017941 */ /* 0x000fea0003800000 */
.L_x_440:
        /* <DEDUP_REMOVED lines=10> */
.L_x_443:
[----:B------:R-:W-:Y:S05]  /*dd40*/  BSYNC B1 ;  /* 0x0000000000017941 */ /* 0x000fea0003800000 */
.L_x_442:
[----:B------:R-:W-:Y:S01]  /*dd50*/  @!P4 IMAD R67, R67, R17, R4 ;  /* 0x000000114343c224 */ /* 0x000fe200078e0204 */
[----:B------:R-:W-:Y:S01]  /*dd60*/  BSSY B1, `(.L_x_444) ;  /* 0x0000009000017945 */ /* 0x000fe20003800000 */
[----:B------:R-:W-:Y:S02]  /*dd70*/  IMAD.U32 R61, RZ, RZ, UR41 ;  /* 0x00000029ff3d7e24 */ /* 0x000fe4000f8e00ff */
[----:B------:R-:W-:Y:S01]  /*dd80*/  IMAD.U32 R23, RZ, RZ, UR40 ;  /* 0x00000028ff177e24 */ /* 0x000fe2000f8e00ff */
[----:B------:R0:W-:Y:S01]  /*dd90*/  @!P4 STG.E.U8 desc[UR50][R58.64+0x91], R67 ;  /* 0x000091433a00c986 */ /* 0x0001e2000c101132 */
[----:B------:R-:W-:-:S13]  /*dda0*/  ISETP.LT.OR P4, PT, R0, 0x99, !P0 ;  /* 0x000000990000780c */ /* 0x000fda0004781670 */
[----:B0-----:R-:W-:Y:S05]  /*ddb0*/  @P4 BRA `(.L_x_445) ;  /* 0x00000000000c4947 */ /* 0x001fea0003800000 */
[----:B------:R-:W3:Y:S02]  /*ddc0*/  LDG.E.U8 R16, desc[UR50][R232.64+0x98] ;  /* 0x00009832e8107981 */ /* 0x000ee4000c1e1100 */
[----:B---3--:R-:W-:-:S05]  /*ddd0*/  PRMT R5, R16, 0x8880, RZ ;  /* 0x0000888010057816 */ /* 0x008fca00000000ff */
[----:B------:R-:W-:-:S07]  /*dde0*/  IMAD R4, R5, R18, RZ ;  /* 0x0000001205047224 */ /* 0x000fce00078e02ff */
.L_x_445:
[----:B------:R-:W-:Y:S05]  /*ddf0*/  BSYNC B1 ;  /* 0x0000000000017941 */ /* 0x000fea0003800000 */
.L_x_444:
[----:B------:R-:W-:Y:S01]  /*de00*/  @!P4 IMAD R5, R68, R17, R4 ;  /* 0x000000114405c224 */ /* 0x000fe200078e0204 */
[----:B------:R-:W-:Y:S01]  /*de10*/  LOP3.LUT P3, RZ, R19, 0x2, RZ, 0xc0, !PT ;  /* 0x0000000213ff7812 */ /* 0x000fe2000786c0ff */
[----:B------:R-:W-:Y:S01]  /*de20*/  BSSY B1, `(.L_x_446) ;  /* 0x000000a000017945 */ /* 0x000fe20003800000 */
[C---:B------:R-:W-:Y:S02]  /*de30*/  ISETP.LT.OR P0, PT, R0.reuse, 0x9a, !P0 ;  /* 0x0000009a0000780c */ /* 0x040fe40004701670 */
[----:B------:R0:W-:Y:S01]  /*de40*/  @!P4 STG.E.U8 desc[UR50][R2.64+0x98], R5 ;  /* 0x000098050200c986 */ /* 0x0001e2000c101132 */
[----:B------:R-:W-:-:S13]  /*de50*/  ISETP.LT.OR P3, PT, R0, 0x81, !P3 ;  /* 0x000000810000780c */ /* 0x000fda0005f61670 */
[----:B------:R-:W-:-:S04]  /*de60*/  @!P3 IADD3 R60, P5, P6, R61, UR39, R2 ;  /* 0x000000273d3cbc10 */ /* 0x000fc8000febe002 */
[----:B------:R-:W-:Y:S01]  /*de70*/  @!P3 IADD3.X R61, R23, UR38, R3, P5, P6 ;  /* 0x00000026173dbc10 */ /* 0x000fe2000afec403 */
[----:B0-----:R-:W-:Y:S08]  /*de80*/  @P0 BRA `(.L_x_447) ;  /* 0x00000000000c0947 */ /* 0x001ff00003800000 */
[----:B------:R-:W3:Y:S02]  /*de90*/  LDG.E.U8 R16, desc[UR50][R232.64+0x99] ;  /* 0x00009932e8107981 */ /* 0x000ee4000c1e1100 */
[----:B---3--:R-:W-:-:S05]  /*dea0*/  PRMT R5, R16, 0x8880, RZ ;  /* 0x0000888010057816 */ /* 0x008fca00000000ff */
[----:B------:R-:W-:-:S07]  /*deb0*/  IMAD R4, R5, R18, RZ ;  /* 0x0000001205047224 */ /* 0x000fce00078e02ff */
.L_x_447:
[----:B------:R-:W-:Y:S05]  /*dec0*/  BSYNC B1 ;  /* 0x0000000000017941 */ /* 0x000fea0003800000 */
.L_x_446:
[----:B------:R-:W-:Y:S01]  /*ded0*/  @!P0 IMAD R69, R69, R17, R4 ;  /* 0x0000001145458224 */ /* 0x000fe200078e0204 */
[----:B------:R-:W-:Y:S01]  /*dee0*/  ISETP.LT.OR P4, PT, R0, 0x99, !P1 ;  /* 0x000000990000780c */ /* 0x000fe20004f81670 */
[----:B------:R-:W-:Y:S01]  /*def0*/  BSSY B1, `(.L_x_448) ;  /* 0x0000008000017945 */ /* 0x000fe20003800000 */
[----:B------:R-:W-:Y:S02]  /*df00*/  IMAD.U32 R63, RZ, RZ, UR41 ;  /* 0x00000029ff3f7e24 */ /* 0x000fe4000f8e00ff */
[----:B------:R0:W-:Y:S01]  /*df10*/  @!P0 STG.E.U8 desc[UR50][R2.64+0x99], R69 ;  /* 0x0000994502008986 */ /* 0x0001e2000c101132 */
[----:B------:R-:W-:-:S08]  /*df20*/  IMAD.U32 R23, RZ, RZ, UR40 ;  /* 0x00000028ff177e24 */ /* 0x000fd0000f8e00ff */
[----:B------:R-:W-:Y:S05]  /*df30*/  @P4 BRA `(.L_x_449) ;  /* 0x00000000000c4947 */ /* 0x000fea0003800000 */
[----:B------:R-:W3:Y:S02]  /*df40*/  LDG.E.U8 R16, desc[UR50][R10.64+0x98] ;  /* 0x000098320a107981 */ /* 0x000ee4000c1e1100 */
[----:B---3--:R-:W-:-:S05]  /*df50*/  PRMT R5, R16, 0x8880, RZ ;  /* 0x0000888010057816 */ /* 0x008fca00000000ff */
[----:B------:R-:W-:-:S07]  /*df60*/  IMAD R4, R5, R18, RZ ;  /* 0x0000001205047224 */ /* 0x000fce00078e02ff */
.L_x_449:
[----:B------:R-:W-:Y:S05]  /*df70*/  BSYNC B1 ;  /* 0x0000000000017941 */ /* 0x000fea0003800000 */
.L_x_448:
[----:B------:R-:W-:Y:S01]  /*df80*/  LOP3.LUT P0, RZ, R19, 0x2, RZ, 0xc0, !PT ;  /* 0x0000000213ff7812 */ /* 0x000fe2000780c0ff */
[----:B------:R-:W-:Y:S01]  /*df90*/  @!P4 IMAD R5, R70, R17, R4 ;  /* 0x000000114605c224 */ /* 0x000fe200078e0204 */
[C---:B------:R-:W-:Y:S01]  /*dfa0*/  ISETP.LT.OR P1, PT, R0.reuse, 0x9a, !P1 ;  /* 0x0000009a0000780c */ /* 0x040fe20004f21670 */
[----:B------:R-:W-:Y:S01]  /*dfb0*/  BSSY B1, `(.L_x_450) ;  /* 0x000000d000017945 */ /* 0x000fe20003800000 */
[----:B------:R-:W-:-:S13]  /*dfc0*/  ISETP.LT.OR P0, PT, R0, 0x82, !P0 ;  /* 0x000000820000780c */ /* 0x000fda0004701670 */
[----:B------:R-:W-:-:S04]  /*dfd0*/  @!P0 IADD3 R62, P5, P6, R63, UR39, R2 ;  /* 0x000000273f3e8c10 */ /* 0x000fc8000febe002 */
[----:B------:R-:W-:Y:S02]  /*dfe0*/  @!P0 IADD3.X R63, R23, UR38, R3, P5, P6 ;  /* 0x00000026173f8c10 */ /* 0x000fe4000afec403 */
[----:B------:R-:W-:-:S04]  /*dff0*/  @!P4 IADD3 R56, P5, R2, UR41, RZ ;  /* 0x000000290238cc10 */ /* 0x000fc8000ffbe0ff */
[----:B------:R-:W-:Y:S02]  /*e000*/  @!P4 IADD3.X R57, R3, UR40, RZ, P5, !PT ;  /* 0x000000280339cc10 */ /* 0x000fe4000affe4ff */
[----:B------:R-:W-:-:S03]  /*e010*/  @!P1 IADD3 R58, P5, R2, UR41, RZ ;  /* 0x00000029023a9c10 */ /* 0x000fc6000ffbe0ff */
[----:B------:R3:W-:Y:S01]  /*e020*/  @!P4 STG.E.U8 desc[UR50][R56.64+0x98], R5 ;  /* 0x000098053800c986 */ /* 0x0007e2000c101132 */
[----:B------:R-:W-:Y:S01]  /*e030*/  @!P1 IADD3.X R59, R3, UR40, RZ, P5, !PT ;  /* 0x00000028033b9c10 */ /* 0x000fe2000affe4ff */
[----:B------:R-:W-:Y:S08]  /*e040*/  @P1 BRA `(.L_x_451) ;  /* 0x00000000000c1947 */ /* 0x000ff00003800000 */
[----:B------:R-:W3:Y:S02]  /*e050*/  LDG.E.U8 R16, desc[UR50][R10.64+0x99] ;  /* 0x000099320a107981 */ /* 0x000ee4000c1e1100 */
[----:B---3--:R-:W-:-:S05]  /*e060*/  PRMT R5, R16, 0x8880, RZ ;  /* 0x0000888010057816 */ /* 0x008fca00000000ff */
[----:B------:R-:W-:-:S07]  /*e070*/  IMAD R4, R5, R18, RZ ;  /* 0x0000001205047224 */ /* 0x000fce00078e02ff */
.L_x_451:
[----:B------:R-:W-:Y:S05]  /*e080*/  BSYNC B1 ;  /* 0x0000000000017941 */ /* 0x000fea0003800000 */
.L_x_450:
[----:B------:R-:W-:Y:S01]  /*e090*/  @!P1 IMAD R71, R71, R17, R4 ;  /* 0x0000001147479224 */ /* 0x000fe200078e0204 */
[----:B------:R-:W-:Y:S01]  /*e0a0*/  LOP3.LUT P4, RZ, R19, 0x4, RZ, 0xc0, !PT ;  /* 0x0000000413ff7812 */ /* 0x000fe2000788c0ff */
[----:B------:R-:W-:Y:S03]  /*e0b0*/  BSSY B1, `(.L_x_452) ;  /* 0x0000007000017945 */ /* 0x000fe60003800000 */
[----:B------:R4:W-:Y:S01]  /*e0c0*/  @!P1 STG.E.U8 desc[UR50][R58.64+0x99], R71 ;  /* 0x000099473a009986 */ /* 0x0009e2000c101132 */
[----:B------:R-:W-:-:S13]  /*e0d0*/  ISETP.LT.OR P1, PT, R0, 0x81, !P4 ;  /* 0x000000810000780c */ /* 0x000fda0006721670 */
[----:B----4-:R-:W-:Y:S05]  /*e0e0*/  @P1 BRA `(.L_x_453) ;  /* 0x00000000000c1947 */ /* 0x010fea0003800000 */
[----:B------:R-:W3:Y:S02]  /*e0f0*/  LDG.E.U8 R16, desc[UR50][R8.64+0x80] ;  /* 0x0000803208107981 */ /* 0x000ee4000c1e1100 */
[----:B---3--:R-:W-:-:S05]  /*e100*/  PRMT R5, R16, 0x8880, RZ ;  /* 0x0000888010057816 */ /* 0x008fca00000000ff */
[----:B------:R-:W-:-:S07]  /*e110*/  IMAD R4, R5, R18, RZ ;  /* 0x0000001205047224 */ /* 0x000fce00078e02ff */
.L_x_453:
[----:B------:R-:W-:Y:S05]  /*e120*/  BSYNC B1 ;  /* 0x0000000000017941 */ /* 0x000fea0003800000 */
.L_x_452:
[----:B---3--:R-:W-:Y:S01]  /*e130*/  @!P1 IMAD R5, R40, R17, R4 ;  /* 0x0000001128059224 */ /* 0x008fe200078e0204 */
        /* <DEDUP_REMOVED lines=9> */
.L_x_455:
[----:B------:R-:W-:Y:S05]  /*e1d0*/  BSYNC B1 ;  /* 0x0000000000017941 */ /* 0x000fea0003800000 */
.L_x_454:
        /* <DEDUP_REMOVED lines=9> */
[----:B----4-:R-:W-:Y:S07]  /*e270*/  @P3 BRA `(.L_x_457) ;  /* 0x00000000000c3947 */ /* 0x010fee0003800000 */
[----:B-----5:R-:W3:Y:S02]  /*e280*/  LDG.E.U8 R16, desc[UR50][R6.64+0x80] ;  /* 0x0000803206107981 */ /* 0x020ee4000c1e1100 */
[----:B---3--:R-:W-:-:S05]  /*e290*/  PRMT R5, R16, 0x8880, RZ ;  /* 0x0000888010057816 */ /* 0x008fca00000000ff */
[----:B------:R-:W-:-:S07]  /*e2a0*/  IMAD R4, R5, R18, RZ ;  /* 0x0000001205047224 */ /* 0x000fce00078e02ff */
.L_x_457:
[----:B------:R-:W-:Y:S05]  /*e2b0*/  BSYNC B1 ;  /* 0x0000000000017941 */ /* 0x000fea0003800000 */
.L_x_456:
[----:B---3--:R-:W-:Y:S01]  /*e2c0*/  @!P3 IMAD R5, R42, R17, R4 ;  /* 0x000000112a05b224 */ /* 0x008fe200078e0204 */
[----:B------:R-:W-:Y:S01]  /*e2d0*/  LOP3.LUT P4, RZ, R19, 0x2, RZ, 0xc0, !PT ;  /* 0x0000000213ff7812 */ /* 0x000fe2000788c0ff */
[----:B------:R-:W-:Y:S03]  /*e2e0*/  BSSY B1, `(.L_x_458) ;  /* 0x0000009000017945 */ /* 0x000fe60003800000 */
[----:B------:R3:W-:Y:S01]  /*e2f0*/  @!P3 STG.E.U8 desc[UR50][R60.64+0x80], R5 ;  /* 0x000080053c00b986 */ /* 0x0007e2000c101132 */
[----:B------:R-:W-:-:S13]  /*e300*/  ISETP.LT.OR P4, PT, R0, 0x8a, !P4 ;  /* 0x0000008a0000780c */ /* 0x000fda0006781670 */
[----:B------:R-:W-:-:S04]  /*e310*/  @!P4 IADD3 R40, P5, P6, R23, UR39, R2 ;  /* 0x000000271728cc10 */ /* 0x000fc8000febe002 */
[----:B------:R-:W-:Y:S01]  /*e320*/  @!P4 IADD3.X R41, R57, UR38, R3, P5, P6 ;  /* 0x000000263929cc10 */ /* 0x000fe2000afec403 */
[----:B---3--:R-:W-:Y:S08]  /*e330*/  @P0 BRA `(.L_x_459) ;  /* 0x00000000000c0947 */ /* 0x008ff00003800000 */
[----:B-----5:R-:W3:Y:S02]  /*e340*/  LDG.E.U8 R16, desc[UR50][R6.64+0x81] ;  /* 0x0000813206107981 */ /* 0x020ee4000c1e1100 */
[----:B---3--:R-:W-:-:S05]  /*e350*/  PRMT R5, R16, 0x8880, RZ ;  /* 0x0000888010057816 */ /* 0x008fca00000000ff */
[----:B------:R-:W-:-:S07]  /*e360*/  IMAD R4, R5, R18, RZ ;  /* 0x0000001205047224 */ /* 0x000fce00078e02ff */
.L_x_459:
[----:B------:R-:W-:Y:S05]  /*e370*/  BSYNC B1 ;  /* 0x0000000000017941 */ /* 0x000fea0003800000 */
.L_x_458:
[----:B------:R-:W-:Y:S01]  /*e380*/  @!P0 IMAD R43, R43, R17, R4 ;  /* 0x000000112b2b8224 */ /* 0x000fe200078e0204 */
[----:B------:R-:W-:Y:S01]  /*e390*/  LOP3.LUT P3, RZ, R19, 0x4, RZ, 0xc0, !PT ;  /* 0x0000000413ff7812 */ /* 0x000fe2000786c0ff */
[----:B------:R-:W-:Y:S03]  /*e3a0*/  BSSY B1, `(.L_x_460) ;  /* 0x0000007000017945 */ /* 0x000fe60003800000 */
[----:B------:R3:W-:Y:S01]  /*e3b0*/  @!P0 STG.E.U8 desc[UR50][R62.64+0x81], R43 ;  /* 0x0000812b3e008986 */ /* 0x0007e2000c101132 */
[----:B------:R-:W-:-:S13]  /*e3c0*/  ISETP.LT.OR P0, PT, R0, 0x89, !P3 ;  /* 0x000000890000780c */ /* 0x000fda0005f01670 */
[----:B---3--:R-:W-:Y:S05]  /*e3d0*/  @P0 BRA `(.L_x_461) ;  /* 0x00000000000c0947 */ /* 0x008fea0003800000 */
[----:B------:R-:W3:Y:S02]  /*e3e0*/  LDG.E.U8 R16, desc[UR50][R8.64+0x88] ;  /* 0x0000883208107981 */ /* 0x000ee4000c1e1100 */
[----:B---3--:R-:W-:-:S05]  /*e3f0*/  PRMT R5, R16, 0x8880, RZ ;  /* 0x0000888010057816 */ /* 0x008fca00000000ff */
[----:B------:R-:W-:-:S07]  /*e400*/  IMAD R4, R5, R18, RZ ;  /* 0x0000001205047224 */ /* 0x000fce00078e02ff */
.L_x_461:
[----:B------:R-:W-:Y:S05]  /*e410*/  BSYNC B1 ;  /* 0x0000000000017941 */ /* 0x000fea0003800000 */
.L_x_460:
        /* <DEDUP_REMOVED lines=10> */
.L_x_463:
[----:B------:R-:W-:Y:S05]  /*e4c0*/  BSYNC B1 ;  /* 0x0000000000017941 */ /* 0x000fea0003800000 */
.L_x_462:
        /* <DEDUP_REMOVED lines=13> */
.L_x_465:
[----:B------:R-:W-:Y:S05]  /*e5a0*/  BSYNC B1 ;  /* 0x0000000000017941 */ /* 0x000fea0003800000 */
.L_x_464:
        /* <DEDUP_REMOVED lines=11> */
.L_x_467:
[----:B------:R-:W-:Y:S05]  /*e660*/  BSYNC B1 ;  /* 0x0000000000017941 */ /* 0x000fea0003800000 */
.L_x_466:
        /* <DEDUP_REMOVED lines=9> */
.L_x_469:
[----:B------:R-:W-:Y:S05]  /*e700*/  BSYNC B1 ;  /* 0x0000000000017941 */ /* 0x000fea0003800000 */
.L_x_468:
[----:B------:R-:W-:Y:S01]  /*e710*/  @!P1 IMAD R5, R48, R17, R4 ;  /* 0x0000001130059224 */ /* 0x000fe200078e0204 */
[----:B------:R-:W-:Y:S04]  /*e720*/  BSSY B1, `(.L_x_470) ;  /* 0x0000007000017945 */ /* 0x000fe80003800000 */
[----:B------:R3:W-:Y:S01]  /*e730*/  @!P1 STG.E.U8 desc[UR50][R12.64+0x90], R5 ;  /* 0x000090050c009986 */ /* 0x0007e2000c101132 */
[----:B------:R-:W-:-:S13]  /*e740*/  ISETP.LT.OR P1, PT, R0, 0x92, !P5 ;  /* 0x000000920000780c */ /* 0x000fda0006f21670 */
[----:B---3--:R-:W-:Y:S05]  /*e750*/  @P1 BRA `(.L_x_471) ;  /* 0x00000000000c1947 */ /* 0x008fea0003800000 */
[----:B------:R-:W3:Y:S02]  /*e760*/  LDG.E.U8 R16, desc[UR50][R8.64+0x91] ;  /* 0x0000913208107981 */ /* 0x000ee4000c1e1100 */
[----:B---3--:R-:W-:-:S05]  /*e770*/  PRMT R5, R16, 0x8880, RZ ;  /* 0x0000888010057816 */ /* 0x008fca00000000ff */
[----:B------:R-:W-:-:S07]  /*e780*/  IMAD R4, R5, R18, RZ ;  /* 0x0000001205047224 */ /* 0x000fce00078e02ff */
.L_x_471:
[----:B------:R-:W-:Y:S05]  /*e790*/  BSYNC B1 ;  /* 0x0000000000017941 */ /* 0x000fea0003800000 */
.L_x_470:
[----:B------:R-:W-:Y:S01]  /*e7a0*/  @!P1 IMAD R49, R49, R17, R4 ;  /* 0x0000001131319224 */ /* 0x000fe200078e0204 */
[----:B------:R-:W-:Y:S04]  /*e7b0*/  BSSY B1, `(.L_x_472) ;  /* 0x0000006000017945 */ /* 0x000fe80003800000 */
[----:B------:R3:W-:Y:S01]  /*e7c0*/  @!P1 STG.E.U8 desc[UR50][R12.64+0x91], R49 ;  /* 0x000091310c009986 */ /* 0x0007e2000c101132 */
[----:B------:R-:W-:Y:S05]  /*e7d0*/  @P0 BRA `(.L_x_473) ;  /* 0x00000000000c0947 */ /* 0x000fea0003800000 */
[----:B-----5:R-:W4:Y:S02]  /*e7e0*/  LDG.E.U8 R16, desc[UR50][R6.64+0x90] ;  /* 0x0000903206107981 */ /* 0x020f24000c1e1100 */
[----:B----4-:R-:W-:-:S05]  /*e7f0*/  PRMT R5, R16, 0x8880, RZ ;  /* 0x0000888010057816 */ /* 0x010fca00000000ff */
[----:B------:R-:W-:-:S07]  /*e800*/  IMAD R4, R5, R18, RZ ;  /* 0x0000001205047224 */ /* 0x000fce00078e02ff */
.L_x_473:
[----:B------:R-:W-:Y:S05]  /*e810*/  BSYNC B1 ;  /* 0x0000000000017941 */ /* 0x000fea0003800000 */
.L_x_472:
[----:B------:R-:W-:Y:S01]  /*e820*/  @!P0 IMAD R5, R50, R17, R4 ;  /* 0x0000001132058224 */ /* 0x000fe200078e0204 */
[----:B------:R-:W-:Y:S01]  /*e830*/  LOP3.LUT P4, RZ, R19, 0x2, RZ, 0xc0, !PT ;  /* 0x0000000213ff7812 */ /* 0x000fe2000788c0ff */
[----:B------:R-:W-:Y:S01]  /*e840*/  BSSY B1, `(.L_x_474) ;  /* 0x0000009000017945 */ /* 0x000fe20003800000 */
[C---:B------:R-:W-:Y:S02]  /*e850*/  ISETP.LT.OR P1, PT, R0.reuse, 0x99, !P5 ;  /* 0x000000990000780c */ /* 0x040fe40006f21670 */
[----:B------:R4:W-:Y:S01]  /*e860*/  @!P0 STG.E.U8 desc[UR50][R42.64+0x90], R5 ;  /* 0x000090052a008986 */ /* 0x0009e2000c101132 */
[C---:B------:R-:W-:Y:S02]  /*e870*/  ISETP.LT.OR P0, PT, R0.reuse, 0x99, !P4 ;  /* 0x000000990000780c */ /* 0x040fe40006701670 */
[----:B------:R-:W-:Y:S01]  /*e880*/  ISETP.LT.OR P4, PT, R0, 0x9a, !P4 ;  /* 0x0000009a0000780c */ /* 0x000fe20006781670 */
[----:B------:R-:W-:-:S12]  /*e890*/  @P3 BRA `(.L_x_475) ;  /* 0x00000000000c3947 */ /* 0x000fd80003800000 */
[----:B-----5:R-:W4:Y:S02]  /*e8a0*/  LDG.E.U8 R16, desc[UR50][R6.64+0x91] ;  /* 0x0000913206107981 */ /* 0x020f24000c1e1100 */
[----:B----4-:R-:W-:-:S05]  /*e8b0*/  PRMT R5, R16, 0x8880, RZ ;  /* 0x0000888010057816 */ /* 0x010fca00000000ff */
[----:B------:R-:W-:-:S07]  /*e8c0*/  IMAD R4, R5, R18, RZ ;  /* 0x0000001205047224 */ /* 0x000fce00078e02ff */
.L_x_475:
[----:B------:R-:W-:Y:S05]  /*e8d0*/  BSYNC B1 ;  /* 0x0000000000017941 */ /* 0x000fea0003800000 */
.L_x_474:
[----:B------:R-:W-:Y:S01]  /*e8e0*/  @!P3 IMAD R51, R51, R17, R4 ;  /* 0x000000113333b224 */ /* 0x000fe200078e0204 */
[----:B------:R-:W-:Y:S04]  /*e8f0*/  BSSY B1, `(.L_x_476) ;  /* 0x0000006000017945 */ /* 0x000fe80003800000 */
[----:B------:R0:W-:Y:S01]  /*e900*/  @!P3 STG.E.U8 desc[UR50][R44.64+0x91], R51 ;  /* 0x000091332c00b986 */ /* 0x0001e2000c101132 */
[----:B------:R-:W-:Y:S05]  /*e910*/  @P1 BRA `(.L_x_477) ;  /* 0x00000000000c1947 */ /* 0x000fea0003800000 */
[----:B------:R-:W4:Y:S02]  /*e920*/  LDG.E.U8 R16, desc[UR50][R8.64+0x98] ;  /* 0x0000983208107981 */ /* 0x000f24000c1e1100 */
[----:B----4-:R-:W-:-:S05]  /*e930*/  PRMT R5, R16, 0x8880, RZ ;  /* 0x0000888010057816 */ /* 0x010fca00000000ff */
[----:B------:R-:W-:-:S07]  /*e940*/  IMAD R4, R5, R18, RZ ;  /* 0x0000001205047224 */ /* 0x000fce00078e02ff */
.L_x_477:
[----:B------:R-:W-:Y:S05]  /*e950*/  BSYNC B1 ;  /* 0x0000000000017941 */ /* 0x000fea0003800000 */
.L_x_476:
[----:B------:R-:W-:Y:S01]  /*e960*/  ISETP.LT.OR P5, PT, R0, 0x9a, !P5 ;  /* 0x0000009a0000780c */ /* 0x000fe20006fa1670 */
[----:B----4-:R-:W-:Y:S01]  /*e970*/  @!P1 IMAD R5, R52, R17, R4 ;  /* 0x0000001134059224 */ /* 0x010fe200078e0204 */
[----:B------:R-:W-:Y:S01]  /*e980*/  BSSY B1, `(.L_x_478) ;  /* 0x000000c000017945 */ /* 0x000fe20003800000 */
[----:B------:R-:W-:Y:S02]  /*e990*/  IMAD.U32 R11, RZ, RZ, UR41 ;  /* 0x00000029ff0b7e24 */ /* 0x000fe4000f8e00ff */
[----:B------:R-:W-:Y:S01]  /*e9a0*/  IMAD.U32 R23, RZ, RZ, UR40 ;  /* 0x00000028ff177e24 */ /* 0x000fe2000f8e00ff */
[----:B------:R4:W-:Y:S01]  /*e9b0*/  @!P1 STG.E.U8 desc[UR50][R12.64+0x98], R5 ;  /* 0x000098050c009986 */ /* 0x0009e2000c101132 */
[----:B------:R-:W-:Y:S01]  /*e9c0*/  IMAD.U32 R41, RZ, RZ, UR41 ;  /* 0x00000029ff297e24 */ /* 0x000fe2000f8e00ff */
[----:B------:R-:W-:-:S04]  /*e9d0*/  @!P0 IADD3 R10, P1, P3, R11, UR39, R2 ;  /* 0x000000270b0a8c10 */ /* 0x000fc8000fb3e002 */
[----:B------:R-:W-:Y:S02]  /*e9e0*/  @!P0 IADD3.X R11, R23, UR38, R3, P1, P3 ;  /* 0x00000026170b8c10 */ /* 0x000fe40008fe6403 */
[----:B------:R-:W-:Y:S01]  /*e9f0*/  @!P4 IADD3 R40, P3, P1, R41, UR39, R2 ;  /* 0x000000272928cc10 */ /* 0x000fe2000f97e002 */
[----:B------:R-:W-:-:S12]  /*ea00*/  @P5 BRA `(.L_x_479) ;  /* 0x00000000000c5947 */ /* 0x000fd80003800000 */
[----:B------:R-:W4:Y:S02]  /*ea10*/  LDG.E.U8 R16, desc[UR50][R8.64+0x99] ;  /* 0x0000993208107981 */ /* 0x000f24000c1e1100 */
[----:B----4-:R-:W-:-:S05]  /*ea20*/  PRMT R5, R16, 0x8880, RZ ;  /* 0x0000888010057816 */ /* 0x010fca00000000ff */
[----:B------:R-:W-:-:S07]  /*ea30*/  IMAD R4, R5, R18, RZ ;  /* 0x0000001205047224 */ /* 0x000fce00078e02ff */
.L_x_479:
[----:B------:R-:W-:Y:S05]  /*ea40*/  BSYNC B1 ;  /* 0x0000000000017941 */ /* 0x000fea0003800000 */
.L_x_478:
[----:B------:R-:W-:Y:S01]  /*ea50*/  @!P5 IMAD R53, R53, R17, R4 ;  /* 0x000000113535d224 */ /* 0x000fe200078e0204 */
[----:B------:R-:W-:Y:S04]  /*ea60*/  BSSY B1, `(.L_x_480) ;  /* 0x0000006000017945 */ /* 0x000fe80003800000 */
[----:B------:R0:W-:Y:S01]  /*ea70*/  @!P5 STG.E.U8 desc[UR50][R12.64+0x99], R53 ;  /* 0x000099350c00d986 */ /* 0x0001e2000c101132 */
[----:B------:R-:W-:Y:S05]  /*ea80*/  @P0 BRA `(.L_x_481) ;  /* 0x00000000000c0947 */ /* 0x000fea0003800000 */
[----:B-----5:R-:W4:Y:S02]  /*ea90*/  LDG.E.U8 R16, desc[UR50][R6.64+0x98] ;  /* 0x0000983206107981 */ /* 0x020f24000c1e1100 */
[----:B----4-:R-:W-:-:S05]  /*eaa0*/  PRMT R5, R16, 0x8880, RZ ;  /* 0x0000888010057816 */ /* 0x010fca00000000ff */
[----:B------:R-:W-:-:S07]  /*eab0*/  IMAD R4, R5, R18, RZ ;  /* 0x0000001205047224 */ /* 0x000fce00078e02ff */
.L_x_481:
[----:B------:R-:W-:Y:S05]  /*eac0*/  BSYNC B1 ;  /* 0x0000000000017941 */ /* 0x000fea0003800000 */
.L_x_480:
[----:B----4-:R-:W-:Y:S01]  /*ead0*/  @!P0 IMAD R5, R54, R17, R4 ;  /* 0x0000001136058224 */ /* 0x010fe200078e0204 */
[----:B------:R-:W-:Y:S01]  /*eae0*/  BSSY B1, `(.L_x_482) ;  /* 0x0000007000017945 */ /* 0x000fe20003800000 */
[----:B------:R-:W-:-:S03]  /*eaf0*/  IMAD.U32 R9, RZ, RZ, UR40 ;  /* 0x00000028ff097e24 */ /* 0x000fc6000f8e00ff */
[----:B------:R4:W-:Y:S01]  /*eb00*/  @!P0 STG.E.U8 desc[UR50][R10.64+0x98], R5 ;  /* 0x000098050a008986 */ /* 0x0009e2000c101132 */
[----:B------:R-:W-:Y:S05]  /*eb10*/  @P4 BRA `(.L_x_483) ;  /* 0x00000000000c4947 */ /* 0x000fea0003800000 */
[----:B-----5:R-:W4:Y:S02]  /*eb20*/  LDG.E.U8 R16, desc[UR50][R6.64+0x99] ;  /* 0x0000993206107981 */ /* 0x020f24000c1e1100 */
[----:B----4-:R-:W-:-:S05]  /*eb30*/  PRMT R5, R16, 0x8880, RZ ;  /* 0x0000888010057816 */ /* 0x010fca00000000ff */
[----:B------:R-:W-:-:S07]  /*eb40*/  IMAD R4, R5, R18, RZ ;  /* 0x0000001205047224 */ /* 0x000fce00078e02ff */
.L_x_483:
[----:B------:R-:W-:Y:S05]  /*eb50*/  BSYNC B1 ;  /* 0x0000000000017941 */ /* 0x000fea0003800000 */
.L_x_482:
[----:B------:R-:W-:Y:S01]  /*eb60*/  @!P4 IADD3.X R41, R9, UR38, R3, P3, P1 ;  /* 0x000000260929cc10 */ /* 0x000fe20009fe2403 */
[----:B------:R-:W-:Y:S01]  /*eb70*/  @!P4 IMAD R55, R55, R17, R4 ;  /* 0x000000113737c224 */ /* 0x000fe200078e0204 */
[----:B------:R-:W-:Y:S01]  /*eb80*/  LOP3.LUT P6, RZ, R19, 0x1, RZ, 0xc0, !PT ;  /* 0x0000000113ff7812 */ /* 0x000fe200078cc0ff */
[----:B------:R-:W-:Y:S01]  /*eb90*/  BSSY B1, `(.L_x_484) ;  /* 0x0000008000017945 */ /* 0x000fe20003800000 */
[C---:B------:R-:W-:Y:S02]  /*eba0*/  ISETP.LT.OR P0, PT, R0.reuse, 0x81, !P2 ;  /* 0x000000810000780c */ /* 0x040fe40005701670 */
[----:B------:R0:W-:Y:S01]  /*ebb0*/  @!P4 STG.E.U8 desc[UR50][R40.64+0x99], R55 ;  /* 0x000099372800c986 */ /* 0x0001e2000c101132 */
[----:B------:R-:W-:-:S13]  /*ebc0*/  ISETP.LT.OR P5, PT, R0, 0x81, !P6 ;  /* 0x000000810000780c */ /* 0x000fda00077a1670 */
[----:B0-----:R-:W-:Y:S05]  /*ebd0*/  @P5 BRA `(.L_x_485) ;  /* 0x00000000000c5947 */ /* 0x001fea0003800000 */
[----:B------:R-:W4:Y:S02]  /*ebe0*/  LDG.E.U8 R16, desc[UR50][R20.64+0x80] ;  /* 0x0000803214107981 */ /* 0x000f24000c1e1100 */
[----:B----4-:R-:W-:-:S05]  /*ebf0*/  PRMT R5, R16, 0x8880, RZ ;  /* 0x0000888010057816 */ /* 0x010fca00000000ff */
[----:B------:R-:W-:-:S07]  /*ec00*/  IMAD R4, R5, R18, RZ ;  /* 0x0000001205047224 */ /* 0x000fce00078e02ff */
.L_x_485:
[----:B------:R-:W-:Y:S05]  /*ec10*/  BSYNC B1 ;  /* 0x0000000000017941 */ /* 0x000fea0003800000 */
.L_x_484:
[----:B------:R-:W-:Y:S01]  /*ec20*/  ISETP.LT.OR P3, PT, R0, 0x82, !P6 ;  /* 0x000000820000780c */ /* 0x000fe20007761670 */
[----:B----4-:R-:W-:Y:S01]  /*ec30*/  @!P5 IMAD R5, R24, R17, R4 ;  /* 0x000000111805d224 */ /* 0x010fe200078e0204 */
[----:B------:R-:W-:Y:S01]  /*ec40*/  BSSY B1, `(.L_x_486) ;  /* 0x000000a000017945 */ /* 0x000fe20003800000 */
[----:B-----5:R-:W-:Y:S01]  /*ec50*/  IMAD.U32 R7, RZ, RZ, UR41 ;  /* 0x00000029ff077e24 */ /* 0x020fe2000f8e00ff */
[----:B------:R-:W-:Y:S01]  /*ec60*/  ISETP.LT.OR P1, PT, R0, 0x82, !P2 ;  /* 0x000000820000780c */ /* 0x000fe20005721670 */
[----:B------:R-:W-:Y:S01]  /*ec70*/  IMAD.U32 R9, RZ, RZ, UR40 ;  /* 0x00000028ff097e24 */ /* 0x000fe2000f8e00ff */
[----:B------:R0:W-:Y:S02]  /*ec80*/  @!P5 STG.E.U8 desc[UR50][R216.64+0x80], R5 ;  /* 0x00008005d800d986 */ /* 0x0001e4000c101132 */
[----:B------:R-:W-:-:S05]  /*ec90*/  @!P0 IADD3 R6, P4, P5, R7, UR43, R2 ;  /* 0x0000002b07068c10 */ /* 0x000fca000fd9e002 */
[----:B------:R-:W-:Y:S08]  /*eca0*/  @P3 BRA `(.L_x_487) ;  /* 0x00000000000c3947 */ /* 0x000ff00003800000 */
[----:B------:R-:W0:Y:S02]  /*ecb0*/  LDG.E.U8 R16, desc[UR50][R20.64+0x81] ;  /* 0x0000813214107981 */ /* 0x000e24000c1e1100 */
[----:B0-----:R-:W-:-:S05]  /*ecc0*/  PRMT R5, R16, 0x8880, RZ ;  /* 0x0000888010057816 */ /* 0x001fca00000000ff */
[----:B------:R-:W-:-:S07]  /*ecd0*/  IMAD R4, R5, R18, RZ ;  /* 0x0000001205047224 */ /* 0x000fce00078e02ff */
.L_x_487:
[----:B------:R-:W-:Y:S05]  /*ece0*/  BSYNC B1 ;  /* 0x0000000000017941 */ /* 0x000fea0003800000 */
.L_x_486:
[----:B------:R-:W-:Y:S01]  /*ecf0*/  @!P3 IMAD R25, R25, R17, R4 ;  /* 0x000000111919b224 */ /* 0x000fe200078e0204 */
[----:B------:R-:W-:Y:S01]  /*ed00*/  BSSY B1, `(.L_x_488) ;  /* 0x0000008000017945 */ /* 0x000fe20003800000 */
[----:B------:R-:W-:Y:S01]  /*ed10*/  IMAD.U32 R11, RZ, RZ, UR41 ;  /* 0x00000029ff0b7e24 */ /* 0x000fe2000f8e00ff */
[----:B------:R-:W-:Y:S02]  /*ed20*/  @!P0 IADD3.X R7, R9, UR42, R3, P4, P5 ;  /* 0x0000002a09078c10 */ /* 0x000fe4000a7ea403 */
[----:B------:R4:W-:Y:S01]  /*ed30*/  @!P3 STG.E.U8 desc[UR50][R216.64+0x81], R25 ;  /* 0x00008119d800b986 */ /* 0x0009e2000c101132 */
[----:B------:R-:W-:Y:S05]  /*ed40*/  @P0 BRA `(.L_x_489) ;  /* 0x00000000000c0947 */ /* 0x000fea0003800000 */
[----:B------:R-:W0:Y:S02]  /*ed50*/  LDG.E.U8 R16, desc[UR50][R14.64+0x80] ;  /* 0x000080320e107981 */ /* 0x000e24000c1e1100 */
[----:B0-----:R-:W-:-:S05]  /*ed60*/  PRMT R5, R16, 0x8880, RZ ;  /* 0x0000888010057816 */ /* 0x001fca00000000ff */
[----:B------:R-:W-:-:S07]  /*ed70*/  IMAD R4, R5, R18, RZ ;  /* 0x0000001205047224 */ /* 0x000fce00078e02ff */
.L_x_489:
[----:B------:R-:W-:Y:S05]  /*ed80*/  BSYNC B1 ;  /* 0x0000000000017941 */ /* 0x000fea0003800000 */
.L_x_488:
[----:B0-----:R-:W-:Y:S01]  /*ed90*/  @!P0 IMAD R5, R26, R17, R4 ;  /* 0x000000111a058224 */ /* 0x001fe200078e0204 */
[----:B------:R-:W-:Y:S01]  /*eda0*/  @!P1 IADD3 R8, P3, P4, R11, UR43, R2 ;  /* 0x0000002b0b089c10 */ /* 0x000fe2000fc7e002 */
[----:B------:R-:W-:Y:S01]  /*edb0*/  IMAD.U32 R9, RZ, RZ, UR40 ;  /* 0x00000028ff097e24 */ /* 0x000fe2000f8e00ff */
[----:B------:R-:W-:Y:S01]  /*edc0*/  BSSY B1, `(.L_x_490) ;  /* 0x000000b000017945 */ /* 0x000fe20003800000 */
[C---:B------:R-:W-:Y:S01]  /*edd0*/  ISETP.LT.OR P5, PT, R0.reuse, 0x89, !P6 ;  /* 0x000000890000780c */ /* 0x040fe200077a1670 */
[----:B------:R0:W-:Y:S01]  /*ede0*/  @!P0 STG.E.U8 desc[UR50][R6.64+0x80], R5 ;  /* 0x0000800506008986 */ /* 0x0001e2000c101132 */
[C---:B------:R-:W-:Y:S02]  /*edf0*/  ISETP.LT.OR P0, PT, R0.reuse, 0x8a, !P6 ;  /* 0x0000008a0000780c */ /* 0x040fe40007701670 */
[----:B------:R-:W-:Y:S02]  /*ee00*/  @!P1 IADD3.X R9, R9, UR42, R3, P3, P4 ;  /* 0x0000002a09099c10 */ /* 0x000fe40009fe8403 */
[----:B------:R-:W-:-:S02]  /*ee10*/  ISETP.LT.OR P3, PT, R0, 0x89, !P2 ;  /* 0x000000890000780c */ /* 0x000fc40005761670 */
[----:B------:R-:W-:Y:S01]  /*ee20*/  ISETP.LT.OR P4, PT, R0, 0x8a, !P2 ;  /* 0x0000008a0000780c */ /* 0x000fe20005781670 */
[----:B------:R-:W-:-:S12]  /*ee30*/  @P1 BRA `(.L_x_491) ;  /* 0x00000000000c1947 */ /* 0x000fd80003800000 */
[----:B------:R-:W0:Y:S02]  /*ee40*/  LDG.E.U8 R16, desc[UR50][R14.64+0x81] ;  /* 0x000081320e107981 */ /* 0x000e24000c1e1100 */
[----:B0-----:R-:W-:-:S05]  /*ee50*/  PRMT R5, R16, 0x8880, RZ ;  /* 0x0000888010057816 */ /* 0x001fca00000000ff */
[----:B------:R-:W-:-:S07]  /*ee60*/  IMAD R4, R5, R18, RZ ;  /* 0x0000001205047224 */ /* 0x000fce00078e02ff */
.L_x_491:
[----:B------:R-:W-:Y:S05]  /*ee70*/  BSYNC B1 ;  /* 0x0000000000017941 */ /* 0x000fea0003800000 */
.L_x_490:
[----:B------:R-:W-:Y:S01]  /*ee80*/  @!P1 IMAD R27, R27, R17, R4 ;  /* 0x000000111b1b9224 */ /* 0x000fe200078e0204 */
[----:B------:R-:W-:Y:S04]  /*ee90*/  BSSY B1, `(.L_x_492) ;  /* 0x0000006000017945 */ /* 0x000fe80003800000 */
[----:B------:R0:W-:Y:S01]  /*eea0*/  @!P1 STG.E.U8 desc[UR50][R8.64+0x81], R27 ;  /* 0x0000811b08009986 */ /* 0x0001e2000c101132 */
[----:B------:R-:W-:Y:S05]  /*eeb0*/  @P5 BRA `(.L_x_493) ;  /* 0x00000000000c5947 */ /* 0x000fea0003800000 */
[----:B------:R-:W0:Y:S02]  /*eec0*/  LDG.E.U8 R16, desc[UR50][R20.64+0x88] ;  /* 0x0000883214107981 */ /* 0x000e24000c1e1100 */
[----:B0-----:R-:W-:-:S05]  /*eed0*/  PRMT R5, R16, 0x8880, RZ ;  /* 0x0000888010057816 */ /* 0x001fca00000000ff */
[----:B------:R-:W-:-:S07]  /*eee0*/  IMAD R4, R5, R18, RZ ;  /* 0x0000001205047224 */ /* 0x000fce00078e02ff */
.L_x_493:
[----:B------:R-:W-:Y:S05]  /*eef0*/  BSYNC B1 ;  /* 0x0000000000017941 */ /* 0x000fea0003800000 */
.L_x_492:
[----:B0-----:R-:W-:Y:S01]  /*ef00*/  @!P5 IMAD R5, R28, R17, R4 ;  /* 0x000000111c05d224 */ /* 0x001fe200078e0204 */
[----:B------:R-:W-:Y:S01]  /*ef10*/  BSSY B1, `(.L_x_494) ;  /* 0x0000007000017945 */ /* 0x000fe20003800000 */
[----:B------:R-:W-:-:S03]  /*ef20*/  IMAD.U32 R7, RZ, RZ, UR41 ;  /* 0x00000029ff077e24 */ /* 0x000fc6000f8e00ff */
[----:B------:R0:W-:Y:S01]  /*ef30*/  @!P5 STG.E.U8 desc[UR50][R216.64+0x88], R5 ;  /* 0x00008805d800d986 */ /* 0x0001e2000c101132 */
[----:B------:R-:W-:Y:S05]  /*ef40*/  @P0 BRA `(.L_x_495) ;  /* 0x00000000000c0947 */ /* 0x000fea0003800000 */
[----:B------:R-:W0:Y:S02]  /*ef50*/  LDG.E.U8 R16, desc[UR50][R20.64+0x89] ;  /* 0x0000893214107981 */ /* 0x000e24000c1e1100 */
[----:B0-----:R-:W-:-:S05]  /*ef60*/  PRMT R5, R16, 0x8880, RZ ;  /* 0x0000888010057816 */ /* 0x001fca00000000ff */
[----:B------:R-:W-:-:S07]  /*ef70*/  IMAD R4, R5, R18, RZ ;  /* 0x0000001205047224 */ /* 0x000fce00078e02ff */
.L_x_495:
[----:B------:R-:W-:Y:S05]  /*ef80*/  BSYNC B1 ;  /* 0x0000000000017941 */ /* 0x000fea0003800000 */
.L_x_494:
[----:B------:R-:W-:Y:S01]  /*ef90*/  @!P0 IMAD R29, R29, R17, R4 ;  /* 0x000000111d1d8224 */ /* 0x000fe200078e0204 */
[--C-:B------:R-:W-:Y:S01]  /*efa0*/  @!P3 IADD3 R6, P1, P5, R7, UR43, R2.reuse ;  /* 0x0000002b0706bc10 */ /* 0x100fe2000fd3e002 */
[----:B0-----:R-:W-:Y:S01]  /*efb0*/  IMAD.U32 R5, RZ, RZ, UR40 ;  /* 0x00000028ff057e24 */ /* 0x001fe2000f8e00ff */
[----:B------:R-:W-:Y:S01]  /*efc0*/  BSSY B1, `(.L_x_496) ;  /* 0x000000b000017945 */ /* 0x000fe20003800000 */
[----:B------:R-:W-:Y:S01]  /*efd0*/  IMAD.U32 R9, RZ, RZ, UR41 ;  /* 0x00000029ff097e24 */ /* 0x000fe2000f8e00ff */
[----:B------:R0:W-:Y:S01]  /*efe0*/  @!P0 STG.E.U8 desc[UR50][R216.64+0x89], R29 ;  /* 0x0000891dd8008986 */ /* 0x0001e2000c101132 */
[----:B------:R-:W-:Y:S01]  /*eff0*/  ISETP.LT.OR P0, PT, R0, 0x91, !P2 ;  /* 0x000000910000780c */ /* 0x000fe20005701670 */
[----:B------:R-:W-:Y:S01]  /*f000*/  IMAD.U32 R11, RZ, RZ, UR40 ;  /* 0x00000028ff0b7e24 */ /* 0x000fe2000f8e00ff */
[----:B------:R-:W-:Y:S02]  /*f010*/  @!P3 IADD3.X R7, R5, UR42, R3, P1, P5 ;  /* 0x0000002a0507bc10 */ /* 0x000fe40008fea403 */
[----:B------:R-:W-:Y:S01]  /*f020*/  @!P4 IADD3 R8, P1, P5, R9, UR43, R2 ;  /* 0x0000002b0908cc10 */ /* 0x000fe2000fd3e002 */
[----:B------:R-:W-:-:S12]  /*f030*/  @P3 BRA `(.L_x_497) ;  /* 0x00000000000c3947 */ /* 0x000fd80003800000 */
[----:B------:R-:W5:Y:S02]  /*f040*/  LDG.E.U8 R16, desc[UR50][R14.64+0x88] ;  /* 0x000088320e107981 */ /* 0x000f64000c1e1100 */
[----:B-----5:R-:W-:-:S05]  /*f050*/  PRMT R5, R16, 0x8880, RZ ;  /* 0x0000888010057816 */ /* 0x020fca00000000ff */
[----:B------:R-:W-:-:S07]  /*f060*/  IMAD R4, R5, R18, RZ ;  /* 0x0000001205047224 */ /* 0x000fce00078e02ff */
.L_x_497:
[----:B------:R-:W-:Y:S05]  /*f070*/  BSYNC B1 ;  /* 0x0000000000017941 */ /* 0x000fea0003800000 */
.L_x_496:
[----:B------:R-:W-:Y:S01]  /*f080*/  @!P3 IMAD R5, R30, R17, R4 ;  /* 0x000000111e05b224 */ /* 0x000fe200078e0204 */
[----:B------:R-:W-:Y:S01]  /*f090*/  BSSY B1, `(.L_x_498) ;  /* 0x0000008000017945 */ /* 0x000fe20003800000 */
[----:B---3--:R-:W-:Y:S01]  /*f0a0*/  IMAD.U32 R13, RZ, RZ, UR41 ;  /* 0x00000029ff0d7e24 */ /* 0x008fe2000f8e00ff */
[----:B------:R-:W-:Y:S02]  /*f0b0*/  @!P4 IADD3.X R9, R11, UR42, R3, P1, P5 ;  /* 0x0000002a0b09cc10 */ /* 0x000fe40008fea403 */
[----:B------:R3:W-:Y:S01]  /*f0c0*/  @!P3 STG.E.U8 desc[UR50][R6.64+0x88], R5 ;  /* 0x000088050600b986 */ /* 0x0007e2000c101132 */
[----:B------:R-:W-:Y:S05]  /*f0d0*/  @P4 BRA `(.L_x_499) ;  /* 0x00000000000c4947 */ /* 0x000fea0003800000 */
[----:B------:R-:W3:Y:S02]  /*f0e0*/  LDG.E.U8 R16, desc[UR50][R14.64+0x89] ;  /* 0x000089320e107981 */ /* 0x000ee4000c1e1100 */
[----:B---3--:R-:W-:-:S05]  /*f0f0*/  PRMT R5, R16, 0x8880, RZ ;  /* 0x0000888010057816 */ /* 0x008fca00000000ff */
[----:B------:R-:W-:-:S07]  /*f100*/  IMAD R4, R5, R18, RZ ;  /* 0x0000001205047224 */ /* 0x000fce00078e02ff */
.L_x_499:
[----:B------:R-:W-:Y:S05]  /*f110*/  BSYNC B1 ;  /* 0x0000000000017941 */ /* 0x000fea0003800000 */
.L_x_498:
[C---:B------:R-:W-:Y:S01]  /*f120*/  ISETP.LT.OR P5, PT, R0.reuse, 0x91, !P6 ;  /* 0x000000910000780c */ /* 0x040fe200077a1670 */
[----:B------:R-:W-:Y:S01]  /*f130*/  @!P4 IMAD R31, R31, R17, R4 ;  /* 0x000000111f1fc224 */ /* 0x000fe200078e0204 */
[----:B---3--:R-:W-:Y:S01]  /*f140*/  @!P0 IADD3 R6, P1, P3, R13, UR43, R2 ;  /* 0x0000002b0d068c10 */ /* 0x008fe2000fb3e002 */
[----:B------:R-:W-:Y:S01]  /*f150*/  IMAD.U32 R5, RZ, RZ, UR40 ;  /* 0x00000028ff057e24 */ /* 0x000fe2000f8e00ff */
[----:B------:R-:W-:Y:S02]  /*f160*/  BSSY B1, `(.L_x_500) ;  /* 0x000000a000017945 */ /* 0x000fe40003800000 */
[----:B------:R3:W-:Y:S01]  /*f170*/  @!P4 STG.E.U8 desc[UR50][R8.64+0x89], R31 ;  /* 0x0000891f0800c986 */ /* 0x0007e2000c101132 */
[C---:B------:R-:W-:Y:S02]  /*f180*/  ISETP.LT.OR P4, PT, R0.reuse, 0x92, !P6 ;  /* 0x000000920000780c */ /* 0x040fe40007781670 */
[----:B------:R-:W-:Y:S02]  /*f190*/  @!P0 IADD3.X R7, R5, UR42, R3, P1, P3 ;  /* 0x0000002a05078c10 */ /* 0x000fe40008fe6403 */
[----:B------:R-:W-:-:S02]  /*f1a0*/  ISETP.LT.OR P3, PT, R0, 0x92, !P2 ;  /* 0x000000920000780c */ /* 0x000fc40005761670 */
[----:B------:R-:W-:Y:S01]  /*f1b0*/  ISETP.LT.OR P1, PT, R0, 0x99, !P2 ;  /* 0x000000990000780c */ /* 0x000fe20005721670 */
[----:B------:R-:W-:-:S12]  /*f1c0*/  @P5 BRA `(.L_x_501) ;  /* 0x00000000000c5947 */ /* 0x000fd80003800000 */
[----:B------:R-:W5:Y:S02]  /*f1d0*/  LDG.E.U8 R16, desc[UR50][R20.64+0x90] ;  /* 0x0000903214107981 */ /* 0x000f64000c1e1100 */
[----:B-----5:R-:W-:-:S05]  /*f1e0*/  PRMT R5, R16, 0x8880, RZ ;  /* 0x0000888010057816 */ /* 0x020fca00000000ff */
[----:B------:R-:W-:-:S07]  /*f1f0*/  IMAD R4, R5, R18, RZ ;  /* 0x0000001205047224 */ /* 0x000fce00078e02ff */
.L_x_501:
[----:B------:R-:W-:Y:S05]  /*f200*/  BSYNC B1 ;  /* 0x0000000000017941 */ /* 0x000fea0003800000 */
.L_x_500:
[----:B------:R-:W-:Y:S01]  /*f210*/  @!P5 IMAD R5, R32, R17, R4 ;  /* 0x000000112005d224 */ /* 0x000fe200078e0204 */
[----:B------:R-:W-:Y:S04]  /*f220*/  BSSY B1, `(.L_x_502) ;  /* 0x0000006000017945 */ /* 0x000fe80003800000 */
[----:B------:R0:W-:Y:S01]  /*f230*/  @!P5 STG.E.U8 desc[UR50][R216.64+0x90], R5 ;  /* 0x00009005d800d986 */ /* 0x0001e2000c101132 */
[----:B------:R-:W-:Y:S05]  /*f240*/  @P4 BRA `(.L_x_503) ;  /* 0x00000000000c4947 */ /* 0x000fea0003800000 */
[----:B------:R-:W0:Y:S02]  /*f250*/  LDG.E.U8 R16, desc[UR50][R20.64+0x91] ;  /* 0x0000913214107981 */ /* 0x000e24000c1e1100 */
[----:B0-----:R-:W-:-:S05]  /*f260*/  PRMT R5, R16, 0x8880, RZ ;  /* 0x0000888010057816 */ /* 0x001fca00000000ff */
[----:B------:R-:W-:-:S07]  /*f270*/  IMAD R4, R5, R18, RZ ;  /* 0x0000001205047224 */ /* 0x000fce00078e02ff */
.L_x_503:
[----:B------:R-:W-:Y:S05]  /*f280*/  BSYNC B1 ;  /* 0x0000000000017941 */ /* 0x000fea0003800000 */
.L_x_502:
[----:B------:R-:W-:Y:S01]  /*f290*/  @!P4 IMAD R33, R33, R17, R4 ;  /* 0x000000112121c224 */ /* 0x000fe200078e0204 */
[----:B------:R-:W-:Y:S04]  /*f2a0*/  BSSY B1, `(.L_x_504) ;  /* 0x0000006000017945 */ /* 0x000fe80003800000 */
[----:B------:R0:W-:Y:S01]  /*f2b0*/  @!P4 STG.E.U8 desc[UR50][R216.64+0x91], R33 ;  /* 0x00009121d800c986 */ /* 0x0001e2000c101132 */
[----:B------:R-:W-:Y:S05]  /*f2c0*/  @P0 BRA `(.L_x_505) ;  /* 0x00000000000c0947 */ /* 0x000fea0003800000 */
[----:B------:R-:W0:Y:S02]  /*f2d0*/  LDG.E.U8 R16, desc[UR50][R14.64+0x90] ;  /* 0x000090320e107981 */ /* 0x000e24000c1e1100 */
[----:B0-----:R-:W-:-:S05]  /*f2e0*/  PRMT R5, R16, 0x8880, RZ ;  /* 0x0000888010057816 */ /* 0x001fca00000000ff */
[----:B------:R-:W-:-:S07]  /*f2f0*/  IMAD R4, R5, R18, RZ ;  /* 0x0000001205047224 */ /* 0x000fce00078e02ff */
.L_x_505:
[----:B------:R-:W-:Y:S05]  /*f300*/  BSYNC B1 ;  /* 0x0000000000017941 */ /* 0x000fea0003800000 */
.L_x_504:
[----:B---3--:R-:W-:Y:S01]  /*f310*/  IMAD.U32 R9, RZ, RZ, UR41 ;  /* 0x00000029ff097e24 */ /* 0x008fe2000f8e00ff */
[----:B------:R-:W-:Y:S01]  /*f320*/  BSSY B1, `(.L_x_506) ;  /* 0x000000e000017945 */ /* 0x000fe20003800000 */
[----:B0-----:R-:W-:Y:S02]  /*f330*/  @!P0 IMAD R5, R34, R17, R4 ;  /* 0x0000001122058224 */ /* 0x001fe400078e0204 */
[----:B------:R-:W-:Y:S01]  /*f340*/  IMAD.U32 R11, RZ, RZ, UR40 ;  /* 0x00000028ff0b7e24 */ /* 0x000fe2000f8e00ff */
[----:B------:R-:W-:Y:S01]  /*f350*/  @!P3 IADD3 R8, P4, P5, R9, UR43, R2 ;  /* 0x0000002b0908bc10 */ /* 0x000fe2000fd9e002 */
[----:B------:R-:W-:Y:S01]  /*f360*/  IMAD.U32 R13, RZ, RZ, UR41 ;  /* 0x00000029ff0d7e24 */ /* 0x000fe2000f8e00ff */
[----:B------:R0:W-:Y:S01]  /*f370*/  @!P0 STG.E.U8 desc[UR50][R6.64+0x90], R5 ;  /* 0x0000900506008986 */ /* 0x0001e2000c101132 */
[----:B------:R-:W-:Y:S02]  /*f380*/  ISETP.LT.OR P0, PT, R0, 0x99, !P6 ;  /* 0x000000990000780c */ /* 0x000fe40007701670 */
[----:B------:R-:W-:-:S02]  /*f390*/  @!P3 IADD3.X R9, R11, UR42, R3, P4, P5 ;  /* 0x0000002a0b09bc10 */ /* 0x000fc4000a7ea403 */
[----:B------:R-:W-:Y:S02]  /*f3a0*/  ISETP.LT.OR P6, PT, R0, 0x9a, !P6 ;  /* 0x0000009a0000780c */ /* 0x000fe400077c1670 */
[----:B------:R-:W-:Y:S01]  /*f3b0*/  @!P1 IADD3 R10, P4, P5, R13, UR43, R2 ;  /* 0x0000002b0d0a9c10 */ /* 0x000fe2000fd9e002 */
[----:B------:R-:W-:-:S12]  /*f3c0*/  @P3 BRA `(.L_x_507) ;  /* 0x00000000000c3947 */ /* 0x000fd80003800000 */
[----:B------:R-:W0:Y:S02]  /*f3d0*/  LDG.E.U8 R16, desc[UR50][R14.64+0x91] ;  /* 0x000091320e107981 */ /* 0x000e24000c1e1100 */
[----:B0-----:R-:W-:-:S05]  /*f3e0*/  PRMT R5, R16, 0x8880, RZ ;  /* 0x0000888010057816 */ /* 0x001fca00000000ff */
[----:B------:R-:W-:-:S07]  /*f3f0*/  IMAD R4, R5, R18, RZ ;  /* 0x0000001205047224 */ /* 0x000fce00078e02ff */
.L_x_507:
[----:B------:R-:W-:Y:S05]  /*f400*/  BSYNC B1 ;  /* 0x0000000000017941 */ /* 0x000fea0003800000 */
.L_x_506:
[----:B------:R-:W-:Y:S01]  /*f410*/  @!P3 IMAD R35, R35, R17, R4 ;  /* 0x000000112323b224 */ /* 0x000fe200078e0204 */
[----:B------:R-:W-:Y:S04]  /*f420*/  BSSY B1, `(.L_x_508) ;  /* 0x0000006000017945 */ /* 0x000fe80003800000 */
[----:B------:R3:W-:Y:S01]  /*f430*/  @!P3 STG.E.U8 desc[UR50][R8.64+0x91], R35 ;  /* 0x000091230800b986 */ /* 0x0007e2000c101132 */
[----:B------:R-:W-:Y:S05]  /*f440*/  @P0 BRA `(.L_x_509) ;  /* 0x00000000000c0947 */ /* 0x000fea0003800000 */
[----:B------:R-:W0:Y:S02]  /*f450*/  LDG.E.U8 R16, desc[UR50][R20.64+0x98] ;  /* 0x0000983214107981 */ /* 0x000e24000c1e1100 */
[----:B0-----:R-:W-:-:S05]  /*f460*/  PRMT R5, R16, 0x8880, RZ ;  /* 0x0000888010057816 */ /* 0x001fca00000000ff */
[----:B------:R-:W-:-:S07]  /*f470*/  IMAD R4, R5, R18, RZ ;  /* 0x0000001205047224 */ /* 0x000fce00078e02ff */
.L_x_509:
[----:B------:R-:W-:Y:S05]  /*f480*/  BSYNC B1 ;  /* 0x0000000000017941 */ /* 0x000fea0003800000 */
.L_x_508:
        /* <DEDUP_REMOVED lines=8> */
.L_x_511:
[----:B------:R-:W-:Y:S05]  /*f510*/  BSYNC B1 ;  /* 0x0000000000017941 */ /* 0x000fea0003800000 */
.L_x_510:
[----:B------:R-:W-:Y:S01]  /*f520*/  @!P6 IMAD R37, R37, R17, R4 ;  /* 0x000000112525e224 */ /* 0x000fe200078e0204 */
[----:B------:R-:W-:Y:S01]  /*f530*/  BSSY B1, `(.L_x_512) ;  /* 0x0000007000017945 */ /* 0x000fe20003800000 */
[----:B------:R-:W-:-:S03]  /*f540*/  @!P1 IADD3.X R11, R7, UR42, R3, P4, P5 ;  /* 0x0000002a070b9c10 */ /* 0x000fc6000a7ea403 */
[----:B------:R0:W-:Y:S01]  /*f550*/  @!P6 STG.E.U8 desc[UR50][R216.64+0x99], R37 ;  /* 0x00009925d800e986 */ /* 0x0001e2000c101132 */
[----:B------:R-:W-:Y:S05]  /*f560*/  @P1 BRA `(.L_x_513) ;  /* 0x00000000000c1947 */ /* 0x000fea0003800000 */
[----:B------:R-:W0:Y:S02]  /*f570*/  LDG.E.U8 R16, desc[UR50][R14.64+0x98] ;  /* 0x000098320e107981 */ /* 0x000e24000c1e1100 */
[----:B0-----:R-:W-:-:S05]  /*f580*/  PRMT R5, R16, 0x8880, RZ ;  /* 0x0000888010057816 */ /* 0x001fca00000000ff */
[----:B------:R-:W-:-:S07]  /*f590*/  IMAD R4, R5, R18, RZ ;  /* 0x0000001205047224 */ /* 0x000fce00078e02ff */
.L_x_513:
[----:B------:R-:W-:Y:S05]  /*f5a0*/  BSYNC B1 ;  /* 0x0000000000017941 */ /* 0x000fea0003800000 */
.L_x_512:
[----:B0-----:R-:W-:Y:S01]  /*f5b0*/  @!P1 IMAD R5, R38, R17, R4 ;  /* 0x0000001126059224 */ /* 0x001fe200078e0204 */
[----:B------:R-:W-:Y:S01]  /*f5c0*/  ISETP.LT.OR P2, PT, R0, 0x9a, !P2 ;  /* 0x0000009a0000780c */ /* 0x000fe20005741670 */
[----:B------:R-:W-:Y:S03]  /*f5d0*/  BSSY B1, `(.L_x_514) ;  /* 0x0000006000017945 */ /* 0x000fe60003800000 */
[----:B------:R0:W-:Y:S09]  /*f5e0*/  @!P1 STG.E.U8 desc[UR50][R10.64+0x98], R5 ;  /* 0x000098050a009986 */ /* 0x0001f2000c101132 */
[----:B------:R-:W-:Y:S05]  /*f5f0*/  @P2 BRA `(.L_x_515) ;  /* 0x00000000000c2947 */ /* 0x000fea0003800000 */
[----:B------:R-:W0:Y:S02]  /*f600*/  LDG.E.U8 R16, desc[UR50][R14.64+0x99] ;  /* 0x000099320e107981 */ /* 0x000e24000c1e1100 */
[----:B0-----:R-:W-:-:S05]  /*f610*/  PRMT R5, R16, 0x8880, RZ ;  /* 0x0000888010057816 */ /* 0x001fca00000000ff */
[----:B------:R-:W-:-:S07]  /*f620*/  IMAD R4, R5, R18, RZ ;  /* 0x0000001205047224 */ /* 0x000fce00078e02ff */
.L_x_515:
[----:B------:R-:W-:Y:S05]  /*f630*/  BSYNC B1 ;  /* 0x0000000000017941 */ /* 0x000fea0003800000 */
.L_x_514:
[----:B------:R-:W-:Y:S01]  /*f640*/  IMAD R39, R39, R17, R4 ;  /* 0x0000001127277224 */ /* 0x000fe200078e0204 */
[----:B------:R-:W-:Y:S06]  /*f650*/  @P2 BRA `(.L_x_516) ;  /* 0x0000005400542947 */ /* 0x000fec0003800000 */
[----:B0-----:R-:W-:Y:S02]  /*f660*/  IMAD.U32 R5, RZ, RZ, UR41 ;  /* 0x00000029ff057e24 */ /* 0x001fe4000f8e00ff */
[----:B------:R-:W-:-:S03]  /*f670*/  IMAD.U32 R7, RZ, RZ, UR40 ;  /* 0x00000028ff077e24 */ /* 0x000fc6000f8e00ff */
[----:B------:R-:W-:-:S04]  /*f680*/  IADD3 R2, P0, P1, R5, UR43, R2 ;  /* 0x0000002b05027c10 */ /* 0x000fc8000f91e002 */
[----:B------:R-:W-:-:S05]  /*f690*/  IADD3.X R3, R7, UR42, R3, P0, P1 ;  /* 0x0000002a07037c10 */ /* 0x000fca00087e2403 */
[----:B------:R0:W-:Y:S01]  /*f6a0*/  STG.E.U8 desc[UR50][R2.64+0x99], R39 ;  /* 0x0000992702007986 */ /* 0x0001e2000c101132 */
[----:B------:R-:W-:Y:S05]  /*f6b0*/  BRA `(.L_x_516) ;  /* 0x00000054003c7947 */ /* 0x000fea0003800000 */
.L_x_35:
[----:B------:R-:W2:Y:S01]  /*f6c0*/  LDL.LU R4, [R1+0x40] ;  /* 0x0000400001047983 */ /* 0x000ea20000300800 */
[----:B------:R-:W-:-:S03]  /*f6d0*/  ULDC.64 UR4, c[0x0][0x5c0] ;  /* 0x0001700000047ab9 */ /* 0x000fc60000000a00 */
[----:B------:R-:W4:Y:S04]  /*f6e0*/  LDL.LU R5, [R1+0x44] ;  /* 0x0000440001057983 */ /* 0x000f280000300800 */
[----:B------:R-:W5:Y:S04]  /*f6f0*/  LDL.LU R6, [R1+0x48] ;  /* 0x0000480001067983 */ /* 0x000f680000300800 */
[----:B------:R-:W3:Y:S04]  /*f700*/  LDL.LU R15, [R1+0x50] ;  /* 0x00005000010f7983 */ /* 0x000ee80000300800 */
        /* <DEDUP_REMOVED lines=10> */
[----:B------:R-:W3:Y:S04]  /*f7b0*/  LDL.LU R11, [R1] ;  /* 0x00000000010b7983 */ /* 0x000ee80000300800 */
[----:B------:R-:W3:Y:S04]  /*f7c0*/  LDL.LU R7, [R1+0x4] ;  /* 0x0000040001077983 */ /* 0x000ee80000300800 */
[----:B------:R-:W3:Y:S04]  /*f7d0*/  LDL.LU R10, [R1+0x8] ;  /* 0x00000800010a7983 */ /* 0x000ee80000300800 */
[----:B------:R0:W-:Y:S04]  /*f7e0*/  STL.64 [R1+0xf8], R44 ;  /* 0x0000f82c01007387 */ /* 0x0001e80000100a00 */
[----:B0-----:R-:W3:Y:S04]  /*f7f0*/  LDL.LU R44, [R1+0x4c] ;  /* 0x00004c00012c7983 */ /* 0x001ee80000300800 */
[----:B------:R-:W3:Y:S01]  /*f800*/  LDL.LU R45, [R1+0x5c] ;  /* 0x00005c00012d7983 */ /* 0x000ee20000300800 */
[----:B------:R-:W-:-:S02]  /*f810*/  ISETP.GE.AND P6, PT, R23, 0x1, PT ;  /* 0x000000011700780c */ /* 0x000fc40003fc6270 */
[----:B------:R-:W-:Y:S01]  /*f820*/  IADD3 R2, P1, R2, UR4, RZ ;  /* 0x0000000402027c10 */ /* 0x000fe2000ff3e0ff */
[----:B------:R-:W-:Y:S01]  /*f830*/  STL.64 [R1+0xf0], R46 ;  /* 0x0000f02e01007387 */ /* 0x000fe20000100a00 */
[----:B------:R-:W-:Y:S02]  /*f840*/  ISETP.LT.OR P0, PT, R0, 0x1, !P6 ;  /* 0x000000010000780c */ /* 0x000fe40007701670 */
[----:B------:R-:W-:Y:S01]  /*f850*/  IADD3.X R3, R8, UR5, RZ, P1, !PT ;  /* 0x0000000508037c10 */ /* 0x000fe20008ffe4ff */
[----:B------:R-:W-:Y:S01]  /*f860*/  IMAD.U32 R8, RZ, RZ, UR41 ;  /* 0x00000029ff087e24 */ /* 0x000fe2000f8e00ff */
[C---:B------:R-:W-:Y:S01]  /*f870*/  ISETP.GE.AND P1, PT, R23.reuse, 0x9, PT ;  /* 0x000000091700780c */ /* 0x040fe20003f26270 */
[----:B------:R-:W-:Y:S01]  /*f880*/  STL.64 [R1+0xe8], R48 ;  /* 0x0000e83001007387 */ /* 0x000fe20000100a00 */
[----:B------:R-:W-:Y:S02]  /*f890*/  ISETP.GE.AND P4, PT, R23, 0x89, PT ;  /* 0x000000891700780c */ /* 0x000fe40003f86270 */
[----:B------:R-:W-:Y:S01]  /*f8a0*/  LOP3.LUT R22, R22, 0xdfffffff, RZ, 0xc0, !PT ;  /* 0xdfffffff16167812 */ /* 0x000fe200078ec0ff */
[----:B------:R-:W-:Y:S01]  /*f8b0*/  STL.64 [R1+0xe0], R50 ;  /* 0x0000e03201007387 */ /* 0x000fe20000100a00 */
[----:B------:R-:W-:-:S03]  /*f8c0*/  ISETP.LT.OR P5, PT, R0, 0x9, !P4 ;  /* 0x000000090000780c */ /* 0x000fc600067a1670 */
[----:B------:R-:W-:Y:S04]  /*f8d0*/  STL.64 [R1+0xd8], R52 ;  /* 0x0000d83401007387 */ /* 0x000fe80000100a00 */
[----:B------:R-:W-:Y:S04]  /*f8e0*/  STL.64 [R1+0xd0], R54 ;  /* 0x0000d03601007387 */ /* 0x000fe80000100a00 */
[----:B------:R-:W-:Y:S02]  /*f8f0*/  STL.64 [R1+0xc8], R24 ;  /* 0x0000c81801007387 */ /* 0x000fe40000100a00 */
[----:B------:R-:W-:-:S02]  /*f900*/  @P5 LOP3.LUT R22, R22, 0x20000000, RZ, 0xfc, !PT ;  /* 0x2000000016165812 */ /* 0x000fc400078efcff */
[----:B------:R-:W-:Y:S02]  /*f910*/  STL.64 [R1+0xc0], R26 ;  /* 0x0000c01a01007387 */ /* 0x000fe40000100a00 */
[----:B------:R-:W-:Y:S02]  /*f920*/  LOP3.LUT R22, R22, 0xf7ffffff, RZ, 0xc0, !PT ;  /* 0xf7ffffff16167812 */ /* 0x000fe400078ec0ff */
[----:B------:R-:W-:Y:S02]  /*f930*/  STL.64 [R1+0xb8], R28 ;  /* 0x0000b81c01007387 */ /* 0x000fe40000100a00 */
[----:B------:R-:W-:Y:S02]  /*f940*/  @P1 LOP3.LUT R22, R22, 0x8000000, RZ, 0xfc, !PT ;  /* 0x0800000016161812 */ /* 0x000fe400078efcff */
[----:B------:R-:W-:Y:S04]  /*f950*/  STL.64 [R1+0xb0], R30 ;  /* 0x0000b01e01007387 */ /* 0x000fe80000100a00 */
[----:B------:R-:W-:Y:S04]  /*f960*/  STL.64 [R1+0xa8], R32 ;  /* 0x0000a82001007387 */ /* 0x000fe80000100a00 */
[----:B------:R-:W-:Y:S04]  /*f970*/  STL.64 [R1+0xa0], R34 ;  /* 0x0000a02201007387 */ /* 0x000fe80000100a00 */
[----:B------:R-:W-:Y:S04]  /*f980*/  STL.64 [R1+0x98], R36 ;  /* 0x0000982401007387 */ /* 0x000fe80000100a00 */
[----:B------:R-:W-:Y:S01]  /*f990*/  STL.64 [R1+0x90], R38 ;  /* 0x0000902601007387 */ /* 0x000fe20000100a00 */
[----:B--2---:R-:W-:-:S05]  /*f9a0*/  @!P0 IMAD R4, R4, R17, RZ ;  /* 0x0000001104048224 */ /* 0x004fca00078e02ff */
[----:B------:R4:W-:Y:S01]  /*f9b0*/  @!P0 STG.E.U8 desc[UR50][R2.64], R4 ;  /* 0x0000000402008986 */ /* 0x0009e2000c101132 */
[----:B------:R-:W-:-:S13]  /*f9c0*/  ISETP.LT.OR P0, PT, R0, 0x2, !P6 ;  /* 0x000000020000780c */ /* 0x000fda0007701670 */
[----:B----4-:R-:W-:-:S05]  /*f9d0*/  @!P0 IMAD R4, R5, R17, RZ ;  /* 0x0000001105048224 */ /* 0x010fca00078e02ff */
[----:B------:R0:W-:Y:S01]  /*f9e0*/  @!P0 STG.E.U8 desc[UR50][R2.64+0x1], R4 ;  /* 0x0000010402008986 */ /* 0x0001e2000c101132 */
[----:B------:R-:W-:-:S13]  /*f9f0*/  ISETP.LT.OR P0, PT, R0, 0x1, !P1 ;  /* 0x000000010000780c */ /* 0x000fda0004f01670 */
[----:B0-----:R-:W-:Y:S01]  /*fa00*/  @!P0 IADD3 R4, P2, R2, UR41, RZ ;  /* 0x0000002902048c10 */ /* 0x001fe2000ff5e0ff */
[----:B-----5:R-:W-:-:S03]  /*fa10*/  @!P0 IMAD R6, R6, R17, RZ ;  /* 0x0000001106068224 */ /* 0x020fc600078e02ff */
[----:B------:R-:W-:Y:S02]  /*fa20*/  @!P0 IADD3.X R5, R3, UR40, RZ, P2, !PT ;  /* 0x0000002803058c10 */ /* 0x000fe400097fe4ff */
[----:B------:R-:W-:-:S03]  /*fa30*/  ISETP.LT.OR P2, PT, R0, 0x9, !P6 ;  /* 0x000000090000780c */ /* 0x000fc60007741670 */
[----:B------:R0:W-:Y:S01]  /*fa40*/  @!P0 STG.E.U8 desc[UR50][R4.64], R6 ;  /* 0x0000000604008986 */ /* 0x0001e2000c101132 */
[----:B------:R-:W-:-:S13]  /*fa50*/  ISETP.LT.OR P0, PT, R0, 0x2, !P1 ;  /* 0x000000020000780c */ /* 0x000fda0004f01670 */
[----:B0-----:R-:W-:-:S04]  /*fa60*/  @!P0 IADD3 R4, P3, R2, UR41, RZ ;  /* 0x0000002902048c10 */ /* 0x001fc8000ff7e0ff */
[----:B------:R-:W-:Y:S01]  /*fa70*/  @!P0 IADD3.X R5, R3, UR40, RZ, P3, !PT ;  /* 0x0000002803058c10 */ /* 0x000fe20009ffe4ff */
[----:B---3--:R-:W-:-:S05]  /*fa80*/  @!P0 IMAD R6, R44, R17, RZ ;  /* 0x000000112c068224 */ /* 0x008fca00078e02ff */
[----:B------:R0:W-:Y:S01]  /*fa90*/  @!P0 STG.E.U8 desc[UR50][R4.64+0x1], R6 ;  /* 0x0000010604008986 */ /* 0x0001e2000c101132 */
[----:B------:R-:W-:Y:S01]  /*faa0*/  ISETP.LT.OR P0, PT, R0, 0xa, !P6 ;  /* 0x0000000a0000780c */ /* 0x000fe20007701670 */
[----:B0-----:R-:W-:-:S05]  /*fab0*/  @!P2 IMAD R4, R15, R17, RZ ;  /* 0x000000110f04a224 */ /* 0x001fca00078e02ff */
[----:B------:R0:W-:Y:S01]  /*fac0*/  @!P2 STG.E.U8 desc[UR50][R2.64+0x8], R4 ;  /* 0x000008040200a986 */ /* 0x0001e2000c101132 */
[----:B------:R-:W-:-:S06]  /*fad0*/  ISETP.LT.OR P2, PT, R0, 0x9, !P1 ;  /* 0x000000090000780c */ /* 0x000fcc0004f41670 */
[----:B0-----:R-:W-:-:S07]  /*fae0*/  @!P0 IMAD R4, R14, R17, RZ ;  /* 0x000000110e048224 */ /* 0x001fce00078e02ff */
[----:B------:R-:W-:Y:S02]  /*faf0*/  @!P2 IMAD R6, R9, R17, RZ ;  /* 0x000000110906a224 */ /* 0x000fe400078e02ff */
[----:B------:R-:W-:Y:S01]  /*fb00*/  IMAD.U32 R14, RZ, RZ, UR41 ;  /* 0x00000029ff0e7e24 */ /* 0x000fe2000f8e00ff */
[----:B------:R0:W-:Y:S02]  /*fb10*/  @!P0 STG.E.U8 desc[UR50][R2.64+0x9], R4 ;  /* 0x0000090402008986 */ /* 0x0001e4000c101132 */
[----:B0-----:R-:W-:-:S04]  /*fb20*/  @!P2 IADD3 R4, P0, R2, UR41, RZ ;  /* 0x000000290204ac10 */ /* 0x001fc8000ff1e0ff */
[----:B------:R-:W-:Y:S02]  /*fb30*/  @!P2 IADD3.X R5, R3, UR40, RZ, P0, !PT ;  /* 0x000000280305ac10 */ /* 0x000fe400087fe4ff */
[----:B------:R-:W-:-:S03]  /*fb40*/  @!P5 IADD3 R8, P0, P3, R8, UR39, R2 ;  /* 0x000000270808dc10 */ /* 0x000fc6000fb1e002 */
[----:B------:R0:W-:Y:S01]  /*fb50*/  @!P2 STG.E.U8 desc[UR50][R4.64+0x8], R6 ;  /* 0x000008060400a986 */ /* 0x0001e2000c101132 */
[----:B------:R-:W-:Y:S01]  /*fb60*/  ISETP.LT.OR P2, PT, R0, 0xa, !P4 ;  /* 0x0000000a0000780c */ /* 0x000fe20006741670 */
[----:B0-----:R-:W-:-:S05]  /*fb70*/  IMAD.U32 R4, RZ, RZ, UR40 ;  /* 0x00000028ff047e24 */ /* 0x001fca000f8e00ff */
[----:B------:R-:W-:-:S07]  /*fb80*/  @!P5 IADD3.X R9, R4, UR38, R3, P0, P3 ;  /* 0x000000260409dc10 */ /* 0x000fce00087e6403 */
[----:B------:R-:W-:Y:S02]  /*fb90*/  @!P2 IADD3 R14, P0, P3, R14, UR39, R2 ;  /* 0x000000270e0eac10 */ /* 0x000fe4000fb1e002 */
[----:B------:R-:W-:Y:S02]  /*fba0*/  ISETP.LT.OR P5, PT, R0, 0x11, !P4 ;  /* 0x000000110000780c */ /* 0x000fe400067a1670 */
[----:B------:R-:W-:Y:S02]  /*fbb0*/  @!P2 IADD3.X R15, R4, UR38, R3, P0, P3 ;  /* 0x00000026040fac10 */ /* 0x000fe400087e6403 */
[----:B------:R-:W-:-:S13]  /*fbc0*/  ISETP.LT.OR P3, PT, R0, 0xa, !P1 ;  /* 0x0000000a0000780c */ /* 0x000fda0004f61670 */
[----:B------:R-:W-:Y:S01]  /*fbd0*/  @!P3 IADD3 R4, P0, R2, UR41, RZ ;  /* 0x000000290204bc10 */ /* 0x000fe2000ff1e0ff */
[----:B------:R-:W-:-:S03]  /*fbe0*/  @!P3 IMAD R6, R45, R17, RZ ;  /* 0x000000112d06b224 */ /* 0x000fc600078e02ff */
[----:B------:R-:W-:Y:S02]  /*fbf0*/  @!P3 IADD3.X R5, R3, UR40, RZ, P0, !PT ;  /* 0x000000280305bc10 */ /* 0x000fe400087fe4ff */
[----:B------:R-:W-:-:S03]  /*fc00*/  ISETP.LT.OR P0, PT, R0, 0x11, !P6 ;  /* 0x000000110000780c */ /* 0x000fc60007701670 */
[----:B------:R0:W-:Y:S10]  /*fc10*/  @!P3 STG.E.U8 desc[UR50][R4.64+0x9], R6 ;  /* 0x000009060400b986 */ /* 0x0001f4000c101132 */
[----:B0-----:R-:W-:-:S02]  /*fc20*/  @!P0 IMAD R4, R235, R17, RZ ;  /* 0x00000011eb048224 */ /* 0x001fc400078e02ff */
[----:B------:R-:W-:-:S03]  /*fc30*/  IMAD.U32 R5, RZ, RZ, UR40 ;  /* 0x00000028ff057e24 */ /* 0x000fc6000f8e00ff */
[----:B------:R0:W-:Y:S02]  /*fc40*/  @!P0 STG.E.U8 desc[UR50][R2.64+0x10], R4 ;  /* 0x0000100402008986 */ /* 0x0001e4000c101132 */
[----:B0-----:R-:W-:-:S05]  /*fc50*/  IMAD.U32 R4, RZ, RZ, UR41 ;  /* 0x00000029ff047e24 */ /* 0x001fca000f8e00ff */
[----:B------:R-:W-:-:S04]  /*fc60*/  @!P5 IADD3 R44, P0, P3, R4, UR39, R2 ;  /* 0x00000027042cdc10 */ /* 0x000fc8000fb1e002 */
[----:B------:R-:W-:Y:S02]  /*fc70*/  @!P5 IADD3.X R45, R5, UR38, R3, P0, P3 ;  /* 0x00000026052ddc10 */ /* 0x000fe400087e6403 */
[C---:B------:R-:W-:Y:S02]  /*fc80*/  ISETP.LT.OR P0, PT, R0.reuse, 0x12, !P6 ;  /* 0x000000120000780c */ /* 0x040fe40007701670 */
[----:B------:R-:W-:-:S11]  /*fc90*/  ISETP.LT.OR P5, PT, R0, 0x12, !P4 ;  /* 0x000000120000780c */ /* 0x000fd600067a1670 */
[----:B------:R-:W-:-:S05]  /*fca0*/  @!P0 IMAD R4, R234, R17, RZ ;  /* 0x00000011ea048224 */ /* 0x000fca00078e02ff */
[----:B------:R0:W-:Y:S01]  /*fcb0*/  @!P0 STG.E.U8 desc[UR50][R2.64+0x11], R4 ;  /* 0x0000110402008986 */ /* 0x0001e2000c101132 */
[----:B------:R-:W-:-:S13]  /*fcc0*/  ISETP.LT.OR P0, PT, R0, 0x11, !P1 ;  /* 0x000000110000780c */ /* 0x000fda0004f01670 */
[----:B0-----:R-:W-:Y:S01]  /*fcd0*/  @!P0 IADD3 R4, P3, R2, UR41, RZ ;  /* 0x0000002902048c10 */ /* 0x001fe2000ff7e0ff */
[----:B------:R-:W-:-:S03]  /*fce0*/  @!P0 IMAD R6, R233, R17, RZ ;  /* 0x00000011e9068224 */ /* 0x000fc600078e02ff */
[----:B------:R-:W-:-:S05]  /*fcf0*/  @!P0 IADD3.X R5, R3, UR40, RZ, P3, !PT ;  /* 0x0000002803058c10 */ /* 0x000fca0009ffe4ff */
[----:B------:R0:W-:Y:S02]  /*fd00*/  @!P0 STG.E.U8 desc[UR50][R4.64+0x10], R6 ;  /* 0x0000100604008986 */ /* 0x0001e4000c101132 */
[----:B0-----:R-:W-:Y:S02]  /*fd10*/  IMAD.U32 R4, RZ, RZ, UR41 ;  /* 0x00000029ff047e24 */ /* 0x001fe4000f8e00ff */
[----:B------:R-:W-:-:S03]  /*fd20*/  IMAD.U32 R5, RZ, RZ, UR40 ;  /* 0x00000028ff057e24 */ /* 0x000fc6000f8e00ff */
[----:B------:R-:W-:-:S04]  /*fd30*/  @!P5 IADD3 R46, P0, P3, R4, UR39, R2 ;  /* 0x00000027042edc10 */ /* 0x000fc8000fb1e002 */
[----:B------:R-:W-:Y:S02]  /*fd40*/  @!P5 IADD3.X R47, R5, UR38, R3, P0, P3 ;  /* 0x00000026052fdc10 */ /* 0x000fe400087e6403 */
[C---:B------:R-:W-:Y:S02]  /*fd50*/  ISETP.LT.OR P0, PT, R0.reuse, 0x12, !P1 ;  /* 0x000000120000780c */ /* 0x040fe40004f01670 */
[----:B------:R-:W-:-:S11]  /*fd60*/  ISETP.LT.OR P5, PT, R0, 0x19, !P4 ;  /* 0x000000190000780c */ /* 0x000fd600067a1670 */
[----:B------:R-:W-:Y:S01]  /*fd70*/  @!P0 IADD3 R4, P3, R2, UR41, RZ ;  /* 0x0000002902048c10 */ /* 0x000fe2000ff7e0ff */
[----:B------:R-:W-:-:S03]  /*fd80*/  @!P0 IMAD R6, R13, R17, RZ ;  /* 0x000000110d068224 */ /* 0x000fc600078e02ff */
[----:B------:R-:W-:-:S05]  /*fd90*/  @!P0 IADD3.X R5, R3, UR40, RZ, P3, !PT ;  /* 0x0000002803058c10 */ /* 0x000fca0009ffe4ff */
[----:B------:R0:W-:Y:S01]  /*fda0*/  @!P0 STG.E.U8 desc[UR50][R4.64+0x11], R6 ;  /* 0x0000110604008986 */ /* 0x0001e2000c101132 */
[----:B------:R-:W-:-:S13]  /*fdb0*/  ISETP.LT.OR P0, PT, R0, 0x19, !P6 ;  /* 0x000000190000780c */ /* 0x000fda0007701670 */
[----:B0-----:R-:W-:Y:S02]  /*fdc0*/  @!P0 IMAD R4, R12, R17, RZ ;  /* 0x000000110c048224 */ /* 0x001fe400078e02ff */
[----:B------:R-:W-:-:S03]  /*fdd0*/  IMAD.U32 R12, RZ, RZ, UR41 ;  /* 0x00000029ff0c7e24 */ /* 0x000fc6000f8e00ff */
[----:B------:R0:W-:Y:S02]  /*fde0*/  @!P0 STG.E.U8 desc[UR50][R2.64+0x18], R4 ;  /* 0x0000180402008986 */ /* 0x0001e4000c101132 */
[----:B------:R-:W-:Y:S01]  /*fdf0*/  @!P5 IADD3 R12, P0, P3, R12, UR39, R2 ;  /* 0x000000270c0cdc10 */ /* 0x000fe2000fb1e002 */
[----:B0-----:R-:W-:-:S05]  /*fe00*/  IMAD.U32 R4, RZ, RZ, UR40 ;  /* 0x00000028ff047e24 */ /* 0x001fca000f8e00ff */
[----:B------:R-:W-:Y:S02]  /*fe10*/  @!P5 IADD3.X R13, R4, UR38, R3, P0, P3 ;  /* 0x00000026040ddc10 */ /* 0x000fe400087e6403 */
[----:B------:R-:W-:-:S13]  /*fe20*/  ISETP.LT.OR P0, PT, R0, 0x1a, !P6 ;  /* 0x0000001a0000780c */ /* 0x000fda0007701670 */
[----:B------:R-:W-:-:S05]  /*fe30*/  @!P0 IMAD R4, R232, R17, RZ ;  /* 0x00000011e8048224 */ /* 0x000fca00078e02ff */
[----:B------:R0:W-:Y:S01]  /*fe40*/  @!P0 STG.E.U8 desc[UR50][R2.64+0x19], R4 ;  /* 0x0000190402008986 */ /* 0x0001e2000c101132 */
[----:B------:R-:W-:-:S13]  /*fe50*/  ISETP.LT.OR P0, PT, R0, 0x19, !P1 ;  /* 0x000000190000780c */ /* 0x000fda0004f01670 */
[----:B0-----:R-:W-:Y:S01]  /*fe60*/  @!P0 IADD3 R4, P3, R2, UR41, RZ ;  /* 0x0000002902048c10 */ /* 0x001fe2000ff7e0ff */
[----:B------:R-:W-:-:S03]  /*fe70*/  @!P0 IMAD R6, R21, R17, RZ ;  /* 0x0000001115068224 */ /* 0x000fc600078e02ff */
[----:B------:R-:W-:-:S05]  /*fe80*/  @!P0 IADD3.X R5, R3, UR40, RZ, P3, !PT ;  /* 0x0000002803058c10 */ /* 0x000fca0009ffe4ff */
[----:B------:R0:W-:Y:S01]  /*fe90*/  @!P0 STG.E.U8 desc[UR50][R4.64+0x18], R6 ;  /* 0x0000180604008986 */ /* 0x0001e2000c101132 */
[----:B------:R-:W-:-:S13]  /*fea0*/  ISETP.LT.OR P0, PT, R0, 0x1a, !P1 ;  /* 0x0000001a0000780c */ /* 0x000fda0004f01670 */
[----:B0-----:R-:W-:Y:S01]  /*feb0*/  @!P0 IMAD R6, R20, R17, RZ ;  /* 0x0000001114068224 */ /* 0x001fe200078e02ff */
[----:B------:R-:W-:Y:S01]  /*fec0*/  @!P0 IADD3 R4, P3, R2, UR41, RZ ;  /* 0x0000002902048c10 */ /* 0x000fe2000ff7e0ff */
[----:B------:R-:W2:Y:S03]  /*fed0*/  LDL.LU R20, [R1+0xc] ;  /* 0x00000c0001147983 */ /* 0x000ea60000300800 */
[----:B------:R-:W-:Y:S01]  /*fee0*/  @!P0 IADD3.X R5, R3, UR40, RZ, P3, !PT ;  /* 0x0000002803058c10 */ /* 0x000fe20009ffe4ff */
[----:B------:R-:W3:Y:S04]  /*fef0*/  LDL.LU R233, [R1+0x10] ;  /* 0x0000100001e97983 */ /* 0x000ee80000300800 */
[----:B------:R-:W4:Y:S04]  /*ff00*/  LDL.LU R232, [R1+0x14] ;  /* 0x0000140001e87983 */ /* 0x000f280000300800 */
[----:B------:R-:W5:Y:S04]  /*ff10*/  LDL.LU R21, [R1+0x18] ;  /* 0x0000180001157983 */ /* 0x000f680000300800 */
[----:B------:R-:W5:Y:S04]  /*ff20*/  LDL.LU R52, [R1+0x1c] ;  /* 0x00001c0001347983 */ /* 0x000f680000300800 */
[----:B------:R-:W5:Y:S04]  /*ff30*/  LDL.LU R53, [R1+0x20] ;  /* 0x0000200001357983 */ /* 0x000f680000300800 */
[----:B------:R-:W5:Y:S04]  /*ff40*/  LDL.LU R50, [R1+0x24] ;  /* 0x0000240001327983 */ /* 0x000f680000300800 */
[----:B------:R-:W5:Y:S01]  /*ff50*/  LDL.LU R51, [R1+0x28] ;  /* 0x0000280001337983 */ /* 0x000f620000300800 */
[----:B------:R-:W-:-:S03]  /*ff60*/  ISETP.GE.AND P3, PT, R23, 0x81, PT ;  /* 0x000000811700780c */ /* 0x000fc60003f66270 */
[----:B------:R0:W-:Y:S01]  /*ff70*/  @!P0 STG.E.U8 desc[UR50][R4.64+0x19], R6 ;  /* 0x0000190604008986 */ /* 0x0001e2000c101132 */
[----:B------:R-:W-:Y:S01]  /*ff80*/  ISETP.LT.OR P5, PT, R0, 0x1a, !P4 ;  /* 0x0000001a0000780c */ /* 0x000fe200067a1670 */
[----:B------:R-:W-:Y:S01]  /*ff90*/  IMAD.U32 R236, RZ, RZ, UR41 ;  /* 0x00000029ffec7e24 */ /* 0x000fe2000f8e00ff */
[----:B------:R-:W-:Y:S01]  /*ffa0*/  LOP3.LUT R22, R22, 0xefffffff, RZ, 0xc0, !PT ;  /* 0xefffffff16167812 */ /* 0x000fe200078ec0ff */
[----:B------:R-:W-:Y:S01]  /*ffb0*/  IMAD.U32 R234, RZ, RZ, UR41 ;  /* 0x00000029ffea7e24 */ /* 0x000fe2000f8e00ff */
[----:B------:R-:W5:Y:S04]  /*ffc0*/  LDL.LU R48, [R1+0x2c] ;  /* 0x00002c0001307983 */ /* 0x000f680000300800 */
[----:B------:R-:W5:Y:S01]  /*ffd0*/  LDL.LU R49, [R1+0x30] ;  /* 0x0000300001317983 */ /* 0x000f620000300800 */
[----:B0-----:R-:W-:-:S04]  /*ffe0*/  IADD3 R4, P0, R2, UR39, RZ ;  /* 0x0000002702047c10 */ /* 0x001fc8000ff1e0ff */
[----:B------:R-:W-:Y:S02]  /*fff0*/  IADD3.X R5, R3, UR38, RZ, P0, !PT ;  /* 0x0000002603057c10 */ /* 0x000fe400087fe4ff */
[----:B------:R-:W-:-:S13]  /*10000*/  ISETP.LT.OR P0, PT, R0, 0x1, !P3 ;  /* 0x000000010000780c */ /* 0x000fda0005f01670 */
[----:B------:R-:W-:-:S05]  /*10010*/  @!P0 IMAD R6, R11, R17, RZ ;  /* 0x000000110b068224 */ /* 0x000fca00078e02ff */
[----:B------:R0:W-:Y:S01]  /*10020*/  @!P0 STG.E.U8 desc[UR50][R4.64], R6 ;  /* 0x0000000604008986 */ /* 0x0001e2000c101132 */
[----:B------:R-:W-:-:S13]  /*10030*/  ISETP.LT.OR P0, PT, R0, 0x2, !P3 ;  /* 0x000000020000780c */ /* 0x000fda0005f01670 */
[----:B0-----:R-:W-:-:S05]  /*10040*/  @!P0 IMAD R6, R7, R17, RZ ;  /* 0x0000001107068224 */ /* 0x001fca00078e02ff */
        /* <DEDUP_REMOVED lines=10> */
[----:B------:R-:W-:-:S04]  /*100f0*/  ISETP.GE.AND P0, PT, R23, 0x109, PT ;  /* 0x000001091700780c */ /* 0x000fc80003f06270 */
[----:B------:R-:W-:Y:S01]  /*10100*/  ISETP.LT.OR P5, PT, R0, 0xa, !P0 ;  /* 0x0000000a0000780c */ /* 0x000fe200047a1670 */
[----:B------:R-:W-:Y:S02]  /*10110*/  IMAD.U32 R6, RZ, RZ, UR41 ;  /* 0x00000029ff067e24 */ /* 0x000fe4000f8e00ff */
[----:B------:R-:W-:-:S10]  /*10120*/  IMAD.U32 R7, RZ, RZ, UR40 ;  /* 0x00000028ff077e24 */ /* 0x000fd4000f8e00ff */
[----:B------:R-:W-:-:S04]  /*10130*/  @!P5 IADD3 R24, P1, P6, R6, UR43, R2 ;  /* 0x0000002b0618dc10 */ /* 0x000fc8000fe3e002 */
[----:B------:R-:W-:Y:S02]  /*10140*/  @!P5 IADD3.X R25, R7, UR42, R3, P1, P6 ;  /* 0x0000002a0719dc10 */ /* 0x000fe40008fec403 */
[----:B------:R-:W-:-:S13]  /*10150*/  ISETP.LT.OR P6, PT, R0, 0x2, !P4 ;  /* 0x000000020000780c */ /* 0x000fda00067c1670 */
[----:B------:R-:W-:-:S04]  /*10160*/  @!P6 IADD3 R6, P1, R4, UR41, RZ ;  /* 0x000000290406ec10 */ /* 0x000fc8000ff3e0ff */
[----:B------:R-:W-:Y:S02]  /*10170*/  @!P6 IADD3.X R7, R5, UR40, RZ, P1, !PT ;  /* 0x000000280507ec10 */ /* 0x000fe40008ffe4ff */
[----:B------:R-:W-:-:S13]  /*10180*/  ISETP.LT.OR P1, PT, R0, 0x11, !P0 ;  /* 0x000000110000780c */ /* 0x000fda0004721670 */
[----:B------:R-:W-:Y:S01]  /*10190*/  @P1 LOP3.LUT R22, R22, 0x10000000, RZ, 0xfc, !PT ;  /* 0x1000000016161812 */ /* 0x000fe200078efcff */
[----:B--2---:R-:W-:-:S05]  /*101a0*/  @!P6 IMAD R20, R20, R17, RZ ;  /* 0x000000111414e224 */ /* 0x004fca00078e02ff */
[----:B------:R0:W-:Y:S01]  /*101b0*/  @!P6 STG.E.U8 desc[UR50][R6.64+0x1], R20 ;  /* 0x000001140600e986 */ /* 0x0001e2000c101132 */
[----:B------:R-:W-:Y:S01]  /*101c0*/  @!P1 IADD3 R236, P5, P6, R236, UR43, R2 ;  /* 0x0000002becec9c10 */ /* 0x000fe2000febe002 */
[----:B0-----:R-:W-:-:S05]  /*101d0*/  IMAD.U32 R6, RZ, RZ, UR40 ;  /* 0x00000028ff067e24 */ /* 0x001fca000f8e00ff */
[----:B------:R-:W-:Y:S02]  /*101e0*/  @!P1 IADD3.X R237, R6, UR42, R3, P5, P6 ;  /* 0x0000002a06ed9c10 */ /* 0x000fe4000afec403 */
[C---:B------:R-:W-:Y:S02]  /*101f0*/  ISETP.LT.OR P6, PT, R0.reuse, 0x9, !P3 ;  /* 0x000000090000780c */ /* 0x040fe40005fc1670 */
[----:B------:R-:W-:-:S11]  /*10200*/  ISETP.LT.OR P5, PT, R0, 0x12, !P0 ;  /* 0x000000120000780c */ /* 0x000fd600047a1670 */
[----:B---3--:R-:W-:-:S05]  /*10210*/  @!P6 IMAD R6, R233, R17, RZ ;  /* 0x00000011e906e224 */ /* 0x008fca00078e02ff */
[----:B------:R0:W-:Y:S01]  /*10220*/  @!P6 STG.E.U8 desc[UR50][R4.64+0x8], R6 ;  /* 0x000008060400e986 */ /* 0x0001e2000c101132 */
[----:B------:R-:W-:Y:S01]  /*10230*/  @!P5 IADD3 R234, P1, P6, R234, UR43, R2 ;  /* 0x0000002beaeadc10 */ /* 0x000fe2000fe3e002 */
[----:B0-----:R-:W-:-:S05]  /*10240*/  IMAD.U32 R6, RZ, RZ, UR40 ;  /* 0x00000028ff067e24 */ /* 0x001fca000f8e00ff */
[----:B------:R-:W-:Y:S02]  /*10250*/  @!P5 IADD3.X R235, R6, UR42, R3, P1, P6 ;  /* 0x0000002a06ebdc10 */ /* 0x000fe40008fec403 */
[----:B------:R-:W-:Y:S02]  /*10260*/  ISETP.LT.OR P6, PT, R0, 0xa, !P3 ;  /* 0x0000000a0000780c */ /* 0x000fe40005fc1670 */
[----:B------:R-:W-:Y:S02]  /*10270*/  LOP3.LUT P5, RZ, R22, 0x20000000, RZ, 0xc0, !PT ;  /* 0x2000000016ff7812 */ /* 0x000fe400078ac0ff */
[----:B------:R-:W-:-:S09]  /*10280*/  ISETP.LT.OR P1, PT, R0, 0x19, !P0 ;  /* 0x000000190000780c */ /* 0x000fd20004721670 */
[----:B----4-:R-:W-:Y:S02]  /*10290*/  @!P6 IMAD R6, R232, R17, RZ ;  /* 0x00000011e806e224 */ /* 0x010fe400078e02ff */
[----:B------:R-:W-:-:S03]  /*102a0*/  IMAD.U32 R232, RZ, RZ, UR41 ;  /* 0x00000029ffe87e24 */ /* 0x000fc6000f8e00ff */
[----:B------:R5:W-:Y:S02]  /*102b0*/  @!P6 STG.E.U8 desc[UR50][R4.64+0x9], R6 ;  /* 0x000009060400e986 */ /* 0x000be4000c101132 */
[----:B-----5:R-:W-:-:S05]  /*102c0*/  @!P5 IMAD R6, R21, R17, RZ ;  /* 0x000000111506d224 */ /* 0x020fca00078e02ff */
[----:B------:R0:W-:Y:S01]  /*102d0*/  @!P5 STG.E.U8 desc[UR50][R8.64+0x8], R6 ;  /* 0x000008060800d986 */ /* 0x0001e2000c101132 */
[----:B------:R-:W-:Y:S01]  /*102e0*/  @!P1 IADD3 R232, P5, P6, R232, UR43, R2 ;  /* 0x0000002be8e89c10 */ /* 0x000fe2000febe002 */
[----:B0-----:R-:W-:-:S05]  /*102f0*/  IMAD.U32 R6, RZ, RZ, UR40 ;  /* 0x00000028ff067e24 */ /* 0x001fca000f8e00ff */
[----:B------:R-:W-:Y:S02]  /*10300*/  @!P1 IADD3.X R233, R6, UR42, R3, P5, P6 ;  /* 0x0000002a06e99c10 */ /* 0x000fe4000afec403 */
[----:B------:R-:W-:Y:S01]  /*10310*/  ISETP.LT.OR P1, PT, R0, 0x1a, !P0 ;  /* 0x0000001a0000780c */ /* 0x000fe20004721670 */
[----:B------:R-:W-:-:S12]  /*10320*/  IMAD.U32 R20, RZ, RZ, UR41 ;  /* 0x00000029ff147e24 */ /* 0x000fd8000f8e00ff */
[----:B------:R-:W-:-:S04]  /*10330*/  @!P1 IADD3 R20, P5, P6, R20, UR43, R2 ;  /* 0x0000002b14149c10 */ /* 0x000fc8000febe002 */
[----:B------:R-:W-:Y:S02]  /*10340*/  @!P1 IADD3.X R21, R6, UR42, R3, P5, P6 ;  /* 0x0000002a06159c10 */ /* 0x000fe4000afec403 */
[----:B------:R-:W-:Y:S01]  /*10350*/  ISETP.LT.OR P1, PT, R0, 0x21, !P4 ;  /* 0x000000210000780c */ /* 0x000fe20006721670 */
[----:B------:R-:W-:-:S05]  /*10360*/  @!P2 IMAD R6, R52, R17, RZ ;  /* 0x000000113406a224 */ /* 0x000fca00078e02ff */
[----:B------:R0:W-:Y:S02]  /*10370*/  @!P2 STG.E.U8 desc[UR50][R14.64+0x9], R6 ;  /* 0x000009060e00a986 */ /* 0x0001e4000c101132 */
[----:B0-----:R-:W-:Y:S02]  /*10380*/  IMAD.U32 R14, RZ, RZ, UR41 ;  /* 0x00000029ff0e7e24 */ /* 0x001fe4000f8e00ff */
[----:B------:R-:W-:-:S03]  /*10390*/  IMAD.U32 R6, RZ, RZ, UR40 ;  /* 0x00000028ff067e24 */ /* 0x000fc6000f8e00ff */
[----:B------:R-:W-:-:S04]  /*103a0*/  @!P1 IADD3 R14, P2, P5, R14, UR39, R2 ;  /* 0x000000270e0e9c10 */ /* 0x000fc8000fd5e002 */
[----:B------:R-:W-:Y:S02]  /*103b0*/  @!P1 IADD3.X R15, R6, UR38, R3, P2, P5 ;  /* 0x00000026060f9c10 */ /* 0x000fe400097ea403 */
[C---:B------:R-:W-:Y:S02]  /*103c0*/  ISETP.LT.OR P2, PT, R0.reuse, 0x11, !P3 ;  /* 0x000000110000780c */ /* 0x040fe40005f41670 */
[----:B------:R-:W-:Y:S01]  /*103d0*/  ISETP.LT.OR P1, PT, R0, 0x22, !P4 ;  /* 0x000000220000780c */ /* 0x000fe20006721670 */
[----:B------:R-:W-:-:S10]  /*103e0*/  IMAD.U32 R8, RZ, RZ, UR41 ;  /* 0x00000029ff087e24 */ /* 0x000fd4000f8e00ff */
[----:B------:R-:W-:-:S05]  /*103f0*/  @!P2 IMAD R6, R53, R17, RZ ;  /* 0x000000113506a224 */ /* 0x000fca00078e02ff */
[----:B------:R0:W-:Y:S01]  /*10400*/  @!P2 STG.E.U8 desc[UR50][R4.64+0x10], R6 ;  /* 0x000010060400a986 */ /* 0x0001e2000c101132 */
[----:B------:R-:W-:Y:S01]  /*10410*/  @!P1 IADD3 R8, P2, P5, R8, UR39, R2 ;  /* 0x0000002708089c10 */ /* 0x000fe2000fd5e002 */
[----:B0-----:R-:W-:-:S05]  /*10420*/  IMAD.U32 R6, RZ, RZ, UR40 ;  /* 0x00000028ff067e24 */ /* 0x001fca000f8e00ff */
[----:B------:R-:W-:Y:S02]  /*10430*/  @!P1 IADD3.X R9, R6, UR38, R3, P2, P5 ;  /* 0x0000002606099c10 */ /* 0x000fe400097ea403 */
[C---:B------:R-:W-:Y:S02]  /*10440*/  ISETP.LT.OR P2, PT, R0.reuse, 0x12, !P3 ;  /* 0x000000120000780c */ /* 0x040fe40005f41670 */
[----:B------:R-:W-:-:S11]  /*10450*/  ISETP.LT.OR P1, PT, R0, 0x11, !P4 ;  /* 0x000000110000780c */ /* 0x000fd60006721670 */
[-C--:B------:R-:W-:Y:S02]  /*10460*/  @!P2 IMAD R6, R50, R17.reuse, RZ ;  /* 0x000000113206a224 */ /* 0x080fe400078e02ff */
[----:B------:R-:W2:Y:S04]  /*10470*/  LDL.LU R50, [R1+0x34] ;  /* 0x0000340001327983 */ /* 0x000ea80000300800 */
[----:B------:R0:W-:Y:S02]  /*10480*/  @!P2 STG.E.U8 desc[UR50][R4.64+0x11], R6 ;  /* 0x000011060400a986 */ /* 0x0001e4000c101132 */
[----:B0-----:R-:W-:Y:S02]  /*10490*/  @!P1 IMAD R6, R51, R17, RZ ;  /* 0x0000001133069224 */ /* 0x001fe400078e02ff */
[----:B------:R-:W3:Y:S04]  /*104a0*/  LDL.LU R51, [R1+0x38] ;  /* 0x0000380001337983 */ /* 0x000ee80000300800 */
[----:B------:R-:W4:Y:S04]  /*104b0*/  LDL.LU R55, [R1+0x3c] ;  /* 0x00003c0001377983 */ /* 0x000f280000300800 */
[----:B------:R0:W-:Y:S01]  /*104c0*/  @!P1 STG.E.U8 desc[UR50][R44.64+0x10], R6 ;  /* 0x000010062c009986 */ /* 0x0001e2000c101132 */
[C---:B------:R-:W-:Y:S01]  /*104d0*/  ISETP.LT.OR P1, PT, R0.reuse, 0x29, !P4 ;  /* 0x000000290000780c */ /* 0x040fe20006721670 */
[----:B------:R-:W-:Y:S01]  /*104e0*/  IMAD.U32 R7, RZ, RZ, UR40 ;  /* 0x00000028ff077e24 */ /* 0x000fe2000f8e00ff */
[----:B------:R-:W-:Y:S01]  /*104f0*/  ISETP.LT.OR P6, PT, R0, 0x2a, !P4 ;  /* 0x0000002a0000780c */ /* 0x000fe200067c1670 */
[----:B0-----:R-:W-:-:S10]  /*10500*/  IMAD.U32 R6, RZ, RZ, UR41 ;  /* 0x00000029ff067e24 */ /* 0x001fd4000f8e00ff */
[----:B------:R-:W-:-:S04]  /*10510*/  @!P1 IADD3 R6, P2, P5, R6, UR39, R2 ;  /* 0x0000002706069c10 */ /* 0x000fc8000fd5e002 */
[----:B------:R-:W-:Y:S02]  /*10520*/  @!P1 IADD3.X R7, R7, UR38, R3, P2, P5 ;  /* 0x0000002607079c10 */ /* 0x000fe400097ea403 */
[----:B------:R-:W-:Y:S01]  /*10530*/  ISETP.LT.OR P1, PT, R0, 0x12, !P4 ;  /* 0x000000120000780c */ /* 0x000fe20006721670 */
[----:B------:R-:W-:Y:S02]  /*10540*/  IMAD.U32 R27, RZ, RZ, UR41 ;  /* 0x00000029ff1b7e24 */ /* 0x000fe4000f8e00ff */
[----:B------:R-:W-:-:S03]  /*10550*/  IMAD.U32 R26, RZ, RZ, UR40 ;  /* 0x00000028ff1a7e24 */ /* 0x000fc6000f8e00ff */
[----:B------:R-:W-:-:S04]  /*10560*/  @!P6 IADD3 R44, P2, P5, R27, UR39, R2 ;  /* 0x000000271b2cec10 */ /* 0x000fc8000fd5e002 */
[----:B------:R-:W-:-:S03]  /*10570*/  @!P6 IADD3.X R45, R26, UR38, R3, P2, P5 ;  /* 0x000000261a2dec10 */ /* 0x000fc600097ea403 */
[----:B------:R-:W-:-:S05]  /*10580*/  @!P1 IMAD R26, R48, R17, RZ ;  /* 0x00000011301a9224 */ /* 0x000fca00078e02ff */
[----:B------:R0:W-:Y:S01]  /*10590*/  @!P1 STG.E.U8 desc[UR50][R46.64+0x11], R26 ;  /* 0x0000111a2e009986 */ /* 0x0001e2000c101132 */
[----:B------:R-:W-:Y:S01]  /*105a0*/  ISETP.LT.OR P1, PT, R0, 0x31, !P4 ;  /* 0x000000310000780c */ /* 0x000fe20006721670 */
[----:B0-----:R-:W-:-:S12]  /*105b0*/  IMAD.U32 R26, RZ, RZ, UR40 ;  /* 0x00000028ff1a7e24 */ /* 0x001fd8000f8e00ff */
[----:B------:R-:W-:-:S04]  /*105c0*/  @!P1 IADD3 R46, P2, P5, R27, UR39, R2 ;  /* 0x000000271b2e9c10 */ /* 0x000fc8000fd5e002 */
[----:B------:R-:W-:Y:S02]  /*105d0*/  @!P1 IADD3.X R47, R26, UR38, R3, P2, P5 ;  /* 0x000000261a2f9c10 */ /* 0x000fe400097ea403 */
[C---:B------:R-:W-:Y:S02]  /*105e0*/  ISETP.LT.OR P2, PT, R0.reuse, 0x19, !P3 ;  /* 0x000000190000780c */ /* 0x040fe40005f41670 */
[----:B------:R-:W-:-:S11]  /*105f0*/  ISETP.LT.OR P1, PT, R0, 0x32, !P4 ;  /* 0x000000320000780c */ /* 0x000fd60006721670 */
[----:B------:R-:W-:-:S05]  /*10600*/  @!P2 IMAD R26, R49, R17, RZ ;  /* 0x00000011311aa224 */ /* 0x000fca00078e02ff */
[----:B------:R0:W-:Y:S01]  /*10610*/  @!P2 STG.E.U8 desc[UR50][R4.64+0x18], R26 ;  /* 0x0000181a0400a986 */ /* 0x0001e2000c101132 */
[----:B------:R-:W-:Y:S01]  /*10620*/  @!P1 IADD3 R48, P2, P5, R27, UR39, R2 ;  /* 0x000000271b309c10 */ /* 0x000fe2000fd5e002 */
[----:B0-----:R-:W-:-:S05]  /*10630*/  IMAD.U32 R26, RZ, RZ, UR40 ;  /* 0x00000028ff1a7e24 */ /* 0x001fca000f8e00ff */
[----:B------:R-:W-:Y:S02]  /*10640*/  @!P1 IADD3.X R49, R26, UR38, R3, P2, P5 ;  /* 0x000000261a319c10 */ /* 0x000fe400097ea403 */
[C---:B------:R-:W-:Y:S02]  /*10650*/  ISETP.LT.OR P2, PT, R0.reuse, 0x1a, !P3 ;  /* 0x0000001a0000780c */ /* 0x040fe40005f41670 */
[----:B------:R-:W-:Y:S02]  /*10660*/  ISETP.LT.OR P1, PT, R0, 0x19, !P4 ;  /* 0x000000190000780c */ /* 0x000fe40006721670 */
[----:B------:R-:W-:-:S04]  /*10670*/  LOP3.LUT R22, R22, 0xfbffffff, RZ, 0xc0, !PT ;  /* 0xfbffffff16167812 */ /* 0x000fc800078ec0ff */
[----:B------:R-:W-:Y:S02]  /*10680*/  @P3 LOP3.LUT R22, R22, 0x4000000, RZ, 0xfc, !PT ;  /* 0x0400000016163812 */ /* 0x000fe400078efcff */
[----:B------:R-:W-:-:S03]  /*10690*/  ISETP.LT.OR P3, PT, R0, 0x3a, !P4 ;  /* 0x0000003a0000780c */ /* 0x000fc60006761670 */
[----:B--2---:R-:W-:-:S05]  /*106a0*/  @!P2 IMAD R26, R50, R17, RZ ;  /* 0x00000011321aa224 */ /* 0x004fca00078e02ff */
[----:B------:R3:W-:Y:S02]  /*106b0*/  @!P2 STG.E.U8 desc[UR50][R4.64+0x19], R26 ;  /* 0x0000191a0400a986 */ /* 0x0007e4000c101132 */
[----:B---3--:R-:W-:-:S05]  /*106c0*/  @!P1 IMAD R26, R51, R17, RZ ;  /* 0x00000011331a9224 */ /* 0x008fca00078e02ff */
[----:B------:R0:W-:Y:S01]  /*106d0*/  @!P1 STG.E.U8 desc[UR50][R12.64+0x18], R26 ;  /* 0x0000181a0c009986 */ /* 0x0001e2000c101132 */
[----:B------:R-:W-:Y:S01]  /*106e0*/  ISETP.LT.OR P1, PT, R0, 0x39, !P4 ;  /* 0x000000390000780c */ /* 0x000fe20006721670 */
[----:B0-----:R-:W-:Y:S02]  /*106f0*/  IMAD.U32 R12, RZ, RZ, UR41 ;  /* 0x00000029ff0c7e24 */ /* 0x001fe4000f8e00ff */
[----:B------:R-:W-:-:S10]  /*10700*/  IMAD.U32 R13, RZ, RZ, UR40 ;  /* 0x00000028ff0d7e24 */ /* 0x000fd4000f8e00ff */
[----:B------:R-:W-:-:S04]  /*10710*/  @!P1 IADD3 R50, P2, P5, R12, UR39, R2 ;  /* 0x000000270c329c10 */ /* 0x000fc8000fd5e002 */
[----:B------:R-:W-:Y:S02]  /*10720*/  @!P1 IADD3.X R51, R13, UR38, R3, P2, P5 ;  /* 0x000000260d339c10 */ /* 0x000fe400097ea403 */
[----:B------:R-:W-:Y:S02]  /*10730*/  ISETP.LT.OR P1, PT, R0, 0x1a, !P4 ;  /* 0x0000001a0000780c */ /* 0x000fe40006721670 */
[----:B------:R-:W-:-:S04]  /*10740*/  @!P3 IADD3 R52, P2, P5, R12, UR39, R2 ;  /* 0x000000270c34bc10 */ /* 0x000fc8000fd5e002 */
[----:B------:R-:W-:-:S07]  /*10750*/  @!P3 IADD3.X R53, R13, UR38, R3, P2, P5 ;  /* 0x000000260d35bc10 */ /* 0x000fce00097ea403 */
[----:B----4-:R-:W-:-:S05]  /*10760*/  @!P1 IMAD R12, R55, R17, RZ ;  /* 0x00000011370c9224 */ /* 0x010fca00078e02ff */
[----:B------:R0:W-:Y:S02]  /*10770*/  @!P1 STG.E.U8 desc[UR50][R10.64+0x19], R12 ;  /* 0x0000190c0a009986 */ /* 0x0001e4000c101132 */
[----:B0-----:R-:W-:-:S04]  /*10780*/  IADD3 R10, P2, R2, UR43, RZ ;  /* 0x0000002b020a7c10 */ /* 0x001fc8000ff5e0ff */
[----:B------:R-:W-:Y:S02]  /*10790*/  IADD3.X R11, R3, UR42, RZ, P2, !PT ;  /* 0x0000002a030b7c10 */ /* 0x000fe400097fe4ff */
[----:B------:R-:W-:-:S04]  /*107a0*/  ISETP.GE.AND P2, PT, R23, 0x101, PT ;  /* 0x000001011700780c */ /* 0x000fc80003f46270 */
[----:B------:R-:W-:-:S13]  /*107b0*/  ISETP.LT.OR P5, PT, R0, 0x1, !P2 ;  /* 0x000000010000780c */ /* 0x000fda00057a1670 */
[----:B------:R-:W-:-:S05]  /*107c0*/  @!P5 IMAD R216, R216, R17, RZ ;  /* 0x00000011d8d8d224 */ /* 0x000fca00078e02ff */
[----:B------:R0:W-:Y:S01]  /*107d0*/  @!P5 STG.E.U8 desc[UR50][R10.64], R216 ;  /* 0x000000d80a00d986 */ /* 0x0001e2000c101132 */
[----:B------:R-:W-:-:S13]  /*107e0*/  ISETP.LT.OR P5, PT, R0, 0x2, !P2 ;  /* 0x000000020000780c */ /* 0x000fda00057a1670 */
[----:B------:R-:W-:-:S05]  /*107f0*/  @!P5 IMAD R217, R217, R17, RZ ;  /* 0x00000011d9d9d224 */ /* 0x000fca00078e02ff */
[----:B------:R-:W-:Y:S01]  /*10800*/  @!P5 STG.E.U8 desc[UR50][R10.64+0x1], R217 ;  /* 0x000001d90a00d986 */ /* 0x000fe2000c101132 */
[----:B------:R-:W-:-:S13]  /*10810*/  ISETP.LT.OR P5, PT, R0, 0x1, !P0 ;  /* 0x000000010000780c */ /* 0x000fda00047a1670 */
[----:B------:R-:W-:Y:S01]  /*10820*/  @!P5 IADD3 R12, P6, R10, UR41, RZ ;  /* 0x000000290a0cdc10 */ /* 0x000fe2000ffde0ff */
[----:B------:R-:W-:-:S03]  /*10830*/  @!P5 IMAD R218, R218, R17, RZ ;  /* 0x00000011dadad224 */ /* 0x000fc600078e02ff */
[----:B------:R-:W-:-:S05]  /*10840*/  @!P5 IADD3.X R13, R11, UR40, RZ, P6, !PT ;  /* 0x000000280b0ddc10 */ /* 0x000fca000b7fe4ff */
[----:B------:R1:W-:Y:S01]  /*10850*/  @!P5 STG.E.U8 desc[UR50][R12.64], R218 ;  /* 0x000000da0c00d986 */ /* 0x0003e2000c101132 */
[C---:B------:R-:W-:Y:S02]  /*10860*/  ISETP.LT.OR P5, PT, R0.reuse, 0x2, !P0 ;  /* 0x000000020000780c */ /* 0x040fe400047a1670 */
[----:B------:R-:W-:Y:S01]  /*10870*/  ISETP.LT.OR P1, PT, R0, 0x21, !P0 ;  /* 0x000000210000780c */ /* 0x000fe20004721670 */
[----:B0-----:R-:W-:-:S10]  /*10880*/  IMAD.U32 R216, RZ, RZ, UR41 ;  /* 0x00000029ffd87e24 */ /* 0x001fd4000f8e00ff */
[----:B-1----:R-:W-:Y:S01]  /*10890*/  @!P5 IADD3 R12, P6, R10, UR41, RZ ;  /* 0x000000290a0cdc10 */ /* 0x002fe2000ffde0ff */
[----:B------:R-:W-:-:S03]  /*108a0*/  @!P5 IMAD R219, R219, R17, RZ ;  /* 0x00000011dbdbd224 */ /* 0x000fc600078e02ff */
[----:B------:R-:W-:-:S05]  /*108b0*/  @!P5 IADD3.X R13, R11, UR40, RZ, P6, !PT ;  /* 0x000000280b0ddc10 */ /* 0x000fca000b7fe4ff */
        /* <DEDUP_REMOVED lines=8> */
[----:B------:R-:W-:-:S13]  /*10940*/  ISETP.LT.OR P5, PT, R0, 0x9, !P2 ;  /* 0x000000090000780c */ /* 0x000fda00057a1670 */
[----:B------:R-:W-:-:S05]  /*10950*/  @!P5 IMAD R220, R220, R17, RZ ;  /* 0x00000011dcdcd224 */ /* 0x000fca00078e02ff */
[----:B------:R0:W-:Y:S01]  /*10960*/  @!P5 STG.E.U8 desc[UR50][R10.64+0x8], R220 ;  /* 0x000008dc0a00d986 */ /* 0x0001e2000c101132 */
[C---:B------:R-:W-:Y:S02]  /*10970*/  ISETP.LT.OR P5, PT, R0.reuse, 0xa, !P2 ;  /* 0x0000000a0000780c */ /* 0x040fe400057a1670 */
[----:B------:R-:W-:Y:S01]  /*10980*/  ISETP.LT.OR P1, PT, R0, 0x29, !P0 ;  /* 0x000000290000780c */ /* 0x000fe20004721670 */
[----:B------:R-:W-:Y:S02]  /*10990*/  IMAD.U32 R12, RZ, RZ, UR41 ;  /* 0x00000029ff0c7e24 */ /* 0x000fe4000f8e00ff */
[----:B------:R-:W-:-:S08]  /*109a0*/  IMAD.U32 R13, RZ, RZ, UR40 ;  /* 0x00000028ff0d7e24 */ /* 0x000fd0000f8e00ff */
[----:B------:R-:W-:-:S05]  /*109b0*/  @!P5 IMAD R221, R221, R17, RZ ;  /* 0x00000011ddddd224 */ /* 0x000fca00078e02ff */
[----:B------:R-:W-:Y:S01]  /*109c0*/  @!P5 STG.E.U8 desc[UR50][R10.64+0x9], R221 ;  /* 0x000009dd0a00d986 */ /* 0x000fe2000c101132 */
[----:B------:R-:W-:-:S04]  /*109d0*/  @!P1 IADD3 R54, P5, P6, R12, UR43, R2 ;  /* 0x0000002b0c369c10 */ /* 0x000fc8000febe002 */
[----:B------:R-:W-:Y:S02]  /*109e0*/  @!P1 IADD3.X R55, R13, UR42, R3, P5, P6 ;  /* 0x0000002a0d379c10 */ /* 0x000fe4000afec403 */
[C---:B------:R-:W-:Y:S02]  /*109f0*/  ISETP.LT.OR P5, PT, R0.reuse, 0x9, !P0 ;  /* 0x000000090000780c */ /* 0x040fe400047a1670 */
[C---:B------:R-:W-:Y:S02]  /*10a00*/  ISETP.LT.OR P3, PT, R0.reuse, 0xa, !P0 ;  /* 0x0000000a0000780c */ /* 0x040fe40004761670 */
[----:B------:R-:W-:-:S09]  /*10a10*/  ISETP.LT.OR P1, PT, R0, 0x2a, !P0 ;  /* 0x0000002a0000780c */ /* 0x000fd20004721670 */
[----:B------:R-:W-:Y:S01]  /*10a20*/  @!P5 IADD3 R12, P6, R10, UR41, RZ ;  /* 0x000000290a0cdc10 */ /* 0x000fe2000ffde0ff */
[-C--:B------:R-:W-:Y:S02]  /*10a30*/  @!P5 IMAD R222, R222, R17.reuse, RZ ;  /* 0x00000011deded224 */ /* 0x080fe400078e02ff */
[----:B------:R-:W-:Y:S01]  /*10a40*/  @!P3 IMAD R223, R223, R17, RZ ;  /* 0x00000011dfdfb224 */ /* 0x000fe200078e02ff */
[----:B------:R-:W-:-:S05]  /*10a50*/  @!P5 IADD3.X R13, R11, UR40, RZ, P6, !PT ;  /* 0x000000280b0ddc10 */ /* 0x000fca000b7fe4ff */
[----:B------:R1:W-:Y:S04]  /*10a60*/  @!P5 STG.E.U8 desc[UR50][R12.64+0x8], R222 ;  /* 0x000008de0c00d986 */ /* 0x0003e8000c101132 */
[----:B------:R2:W-:Y:S01]  /*10a70*/  @!P3 STG.E.U8 desc[UR50][R24.64+0x9], R223 ;  /* 0x000009df1800b986 */ /* 0x0005e2000c101132 */
[----:B------:R-:W-:Y:S01]  /*10a80*/  ISETP.LT.OR P3, PT, R0, 0x31, !P0 ;  /* 0x000000310000780c */ /* 0x000fe20004761670 */
[----:B0-----:R-:W-:-:S05]  /*10a90*/  IMAD.U32 R220, RZ, RZ, UR41 ;  /* 0x00000029ffdc7e24 */ /* 0x001fca000f8e00ff */
[----:B------:R-:W-:Y:S01]  /*10aa0*/  @!P1 IADD3 R220, P5, P6, R220, UR43, R2 ;  /* 0x0000002bdcdc9c10 */ /* 0x000fe2000febe002 */
[----:B-1----:R-:W-:Y:S02]  /*10ab0*/  IMAD.U32 R12, RZ, RZ, UR40 ;  /* 0x00000028ff0c7e24 */ /* 0x002fe4000f8e00ff */
[----:B------:R-:W-:-:S03]  /*10ac0*/  IMAD.U32 R222, RZ, RZ, UR41 ;  /* 0x00000029ffde7e24 */ /* 0x000fc6000f8e00ff */
[----:B------:R-:W-:Y:S02]  /*10ad0*/  @!P1 IADD3.X R221, R12, UR42, R3, P5, P6 ;  /* 0x0000002a0cdd9c10 */ /* 0x000fe4000afec403 */
[----:B------:R-:W-:-:S04]  /*10ae0*/  @!P3 IADD3 R222, P5, P6, R222, UR43, R2 ;  /* 0x0000002bdedebc10 */ /* 0x000fc8000febe002 */
[----:B--2---:R-:W-:Y:S02]  /*10af0*/  @!P3 IADD3.X R223, R12, UR42, R3, P5, P6 ;  /* 0x0000002a0cdfbc10 */ /* 0x004fe4000afec403 */
[----:B------:R-:W-:Y:S01]  /*10b00*/  ISETP.LT.OR P3, PT, R0, 0x32, !P0 ;  /* 0x000000320000780c */ /* 0x000fe20004761670 */
[----:B------:R-:W-:Y:S02]  /*10b10*/  IMAD.U32 R12, RZ, RZ, UR41 ;  /* 0x00000029ff0c7e24 */ /* 0x000fe4000f8e00ff */
[----:B------:R-:W-:-:S10]  /*10b20*/  IMAD.U32 R13, RZ, RZ, UR40 ;  /* 0x00000028ff0d7e24 */ /* 0x000fd4000f8e00ff */
[----:B------:R-:W-:-:S04]  /*10b30*/  @!P3 IADD3 R24, P5, P6, R12, UR43, R2 ;  /* 0x0000002b0c18bc10 */ /* 0x000fc8000febe002 */
[----:B------:R-:W-:Y:S02]  /*10b40*/  @!P3 IADD3.X R25, R13, UR42, R3, P5, P6 ;  /* 0x0000002a0d19bc10 */ /* 0x000fe4000afec403 */
[----:B------:R-:W-:-:S13]  /*10b50*/  ISETP.LT.OR P5, PT, R0, 0x11, !P2 ;  /* 0x000000110000780c */ /* 0x000fda00057a1670 */
[----:B------:R-:W-:-:S05]  /*10b60*/  @!P5 IMAD R224, R224, R17, RZ ;  /* 0x00000011e0e0d224 */ /* 0x000fca00078e02ff */
[----:B------:R0:W-:Y:S01]  /*10b70*/  @!P5 STG.E.U8 desc[UR50][R10.64+0x10], R224 ;  /* 0x000010e00a00d986 */ /* 0x0001e2000c101132 */
[C---:B------:R-:W-:Y:S02]  /*10b80*/  ISETP.LT.OR P5, PT, R0.reuse, 0x12, !P2 ;  /* 0x000000120000780c */ /* 0x040fe400057a1670 */
[----:B------:R-:W-:Y:S02]  /*10b90*/  ISETP.LT.OR P3, PT, R0, 0x39, !P0 ;  /* 0x000000390000780c */ /* 0x000fe40004761670 */
[----:B------:R-:W-:-:S09]  /*10ba0*/  LOP3.LUT P1, RZ, R22, 0x10000000, RZ, 0xc0, !PT ;  /* 0x1000000016ff7812 */ /* 0x000fd2000782c0ff */
[----:B------:R-:W-:-:S05]  /*10bb0*/  @!P5 IMAD R225, R225, R17, RZ ;  /* 0x00000011e1e1d224 */ /* 0x000fca00078e02ff */
[----:B------:R1:W-:Y:S01]  /*10bc0*/  @!P5 STG.E.U8 desc[UR50][R10.64+0x11], R225 ;  /* 0x000011e10a00d986 */ /* 0x0003e2000c101132 */
[----:B------:R-:W-:-:S04]  /*10bd0*/  @!P3 IADD3 R26, P5, P6, R12, UR43, R2 ;  /* 0x0000002b0c1abc10 */ /* 0x000fc8000febe002 */
[----:B------:R-:W-:Y:S02]  /*10be0*/  @!P3 IADD3.X R27, R13, UR42, R3, P5, P6 ;  /* 0x0000002a0d1bbc10 */ /* 0x000fe4000afec403 */
[----:B------:R-:W-:Y:S01]  /*10bf0*/  ISETP.LT.OR P3, PT, R0, 0x12, !P0 ;  /* 0x000000120000780c */ /* 0x000fe20004761670 */
[----:B------:R-:W-:-:S05]  /*10c00*/  @!P1 IMAD R226, R226, R17, RZ ;  /* 0x00000011e2e29224 */ /* 0x000fca00078e02ff */
[----:B------:R-:W-:Y:S01]  /*10c10*/  @!P1 STG.E.U8 desc[UR50][R236.64+0x10], R226 ;  /* 0x000010e2ec009986 */ /* 0x000fe2000c101132 */
[----:B------:R-:W-:Y:S01]  /*10c20*/  ISETP.LT.OR P1, PT, R0, 0x3a, !P0 ;  /* 0x0000003a0000780c */ /* 0x000fe20004721670 */
[----:B0-----:R-:W-:-:S05]  /*10c30*/  IMAD.U32 R224, RZ, RZ, UR41 ;  /* 0x00000029ffe07e24 */ /* 0x001fca000f8e00ff */
[----:B------:R-:W-:Y:S02]  /*10c40*/  @!P3 IMAD R227, R227, R17, RZ ;  /* 0x00000011e3e3b224 */ /* 0x000fe400078e02ff */
[----:B------:R-:W-:-:S03]  /*10c50*/  IMAD.U32 R12, RZ, RZ, UR40 ;  /* 0x00000028ff0c7e24 */ /* 0x000fc6000f8e00ff */
[----:B------:R-:W-:Y:S01]  /*10c60*/  @!P3 STG.E.U8 desc[UR50][R234.64+0x11], R227 ;  /* 0x000011e3ea00b986 */ /* 0x000fe2000c101132 */
[----:B------:R-:W-:Y:S02]  /*10c70*/  ISETP.LT.OR P3, PT, R0, 0x41, !P4 ;  /* 0x000000410000780c */ /* 0x000fe40006761670 */
[----:B------:R-:W-:-:S04]  /*10c80*/  @!P1 IADD3 R224, P5, P6, R224, UR43, R2 ;  /* 0x0000002be0e09c10 */ /* 0x000fc8000febe002 */
[----:B-1----:R-:W-:Y:S01]  /*10c90*/  @!P1 IADD3.X R225, R12, UR42, R3, P5, P6 ;  /* 0x0000002a0ce19c10 */ /* 0x002fe2000afec403 */
[----:B------:R-:W-:Y:S01]  /*10ca0*/  IMAD.U32 R12, RZ, RZ, UR41 ;  /* 0x00000029ff0c7e24 */ /* 0x000fe2000f8e00ff */
[C---:B------:R-:W-:Y:S02]  /*10cb0*/  LOP3.LUT P1, RZ, R22.reuse, 0x8000000, RZ, 0xc0, !PT ;  /* 0x0800000016ff7812 */ /* 0x040fe4000782c0ff */
[----:B------:R-:W-:-:S03]  /*10cc0*/  LOP3.LUT R22, R22, 0xfffbffff, RZ, 0xc0, !PT ;  /* 0xfffbffff16167812 */ /* 0x000fc600078ec0ff */
[----:B------:R-:W-:Y:S02]  /*10cd0*/  @!P3 IADD3 R28, P5, P6, R12, UR39, R2 ;  /* 0x000000270c1cbc10 */ /* 0x000fe4000febe002 */
[----:B------:R-:W-:Y:S02]  /*10ce0*/  @P3 LOP3.LUT R22, R22, 0x40000, RZ, 0xfc, !PT ;  /* 0x0004000016163812 */ /* 0x000fe400078efcff */
[----:B------:R-:W-:Y:S02]  /*10cf0*/  @!P3 IADD3.X R29, R13, UR38, R3, P5, P6 ;  /* 0x000000260d1dbc10 */ /* 0x000fe4000afec403 */
[----:B------:R-:W-:-:S13]  /*10d00*/  ISETP.LT.OR P3, PT, R0, 0x42, !P4 ;  /* 0x000000420000780c */ /* 0x000fda0006761670 */
[----:B------:R-:W-:-:S04]  /*10d10*/  @!P3 IADD3 R30, P5, P6, R12, UR39, R2 ;  /* 0x000000270c1ebc10 */ /* 0x000fc8000febe002 */
[----:B------:R-:W-:Y:S02]  /*10d20*/  @!P3 IADD3.X R31, R13, UR38, R3, P5, P6 ;  /* 0x000000260d1fbc10 */ /* 0x000fe4000afec403 */
[----:B------:R-:W-:Y:S02]  /*10d30*/  ISETP.LT.OR P5, PT, R0, 0x19, !P2 ;  /* 0x000000190000780c */ /* 0x000fe400057a1670 */
[----:B------:R-:W-:-:S04]  /*10d40*/  LOP3.LUT R22, R22, 0xfffdffff, RZ, 0xc0, !PT ;  /* 0xfffdffff16167812 */ /* 0x000fc800078ec0ff */
[----:B------:R-:W-:-:S07]  /*10d50*/  @P3 LOP3.LUT R22, R22, 0x20000, RZ, 0xfc, !PT ;  /* 0x0002000016163812 */ /* 0x000fce00078efcff */
[----:B------:R-:W-:Y:S01]  /*10d60*/  @!P5 IMAD R228, R228, R17, RZ ;  /* 0x00000011e4e4d224 */ /* 0x000fe200078e02ff */
[----:B------:R-:W-:-:S04]  /*10d70*/  ISETP.LT.OR P3, PT, R0, 0x19, !P0 ;  /* 0x000000190000780c */ /* 0x000fc80004761670 */
[----:B------:R-:W-:Y:S01]  /*10d80*/  @!P5 STG.E.U8 desc[UR50][R10.64+0x18], R228 ;  /* 0x000018e40a00d986 */ /* 0x000fe2000c101132 */
[----:B------:R-:W-:Y:S02]  /*10d90*/  ISETP.LT.OR P5, PT, R0, 0x1a, !P2 ;  /* 0x0000001a0000780c */ /* 0x000fe400057a1670 */
[----:B------:R-:W-:-:S04]  /*10da0*/  LOP3.LUT R22, R22, 0xfdffffff, RZ, 0xc0, !PT ;  /* 0xfdffffff16167812 */ /* 0x000fc800078ec0ff */
[----:B------:R-:W-:Y:S02]  /*10db0*/  @P2 LOP3.LUT R22, R22, 0x2000000, RZ, 0xfc, !PT ;  /* 0x0200000016162812 */ /* 0x000fe400078efcff */
[----:B------:R-:W-:Y:S01]  /*10dc0*/  @!P3 IMAD R230, R230, R17, RZ ;  /* 0x00000011e6e6b224 */ /* 0x000fe200078e02ff */
[----:B------:R-:W-:-:S04]  /*10dd0*/  ISETP.LT.OR P2, PT, R0, 0x49, !P4 ;  /* 0x000000490000780c */ /* 0x000fc80006741670 */
[----:B------:R-:W-:-:S05]  /*10de0*/  @!P5 IMAD R229, R229, R17, RZ ;  /* 0x00000011e5e5d224 */ /* 0x000fca00078e02ff */
[----:B------:R-:W-:Y:S04]  /*10df0*/  @!P5 STG.E.U8 desc[UR50][R10.64+0x19], R229 ;  /* 0x000019e50a00d986 */ /* 0x000fe8000c101132 */
[----:B------:R-:W-:Y:S01]  /*10e00*/  @!P3 STG.E.U8 desc[UR50][R232.64+0x18], R230 ;  /* 0x000018e6e800b986 */ /* 0x000fe2000c101132 */
[----:B------:R-:W-:Y:S02]  /*10e10*/  ISETP.LT.OR P3, PT, R0, 0x1a, !P0 ;  /* 0x0000001a0000780c */ /* 0x000fe40004761670 */
[----:B------:R-:W-:Y:S02]  /*10e20*/  LOP3.LUT R22, R22, 0xfffeffff, RZ, 0xc0, !PT ;  /* 0xfffeffff16167812 */ /* 0x000fe400078ec0ff */
[----:B------:R-:W-:Y:S02]  /*10e30*/  @!P2 IADD3 R32, P5, P6, R12, UR39, R2 ;  /* 0x000000270c20ac10 */ /* 0x000fe4000febe002 */
[----:B------:R-:W-:-:S02]  /*10e40*/  @P2 LOP3.LUT R22, R22, 0x10000, RZ, 0xfc, !PT ;  /* 0x0001000016162812 */ /* 0x000fc400078efcff */
[----:B------:R-:W-:Y:S02]  /*10e50*/  @!P2 IADD3.X R33, R13, UR38, R3, P5, P6 ;  /* 0x000000260d21ac10 */ /* 0x000fe4000afec403 */
[----:B------:R-:W-:-:S03]  /*10e60*/  ISETP.LT.OR P2, PT, R0, 0x4a, !P4 ;  /* 0x0000004a0000780c */ /* 0x000fc60006741670 */
[----:B------:R-:W-:-:S05]  /*10e70*/  @!P3 IMAD R231, R231, R17, RZ ;  /* 0x00000011e7e7b224 */ /* 0x000fca00078e02ff */
[----:B------:R-:W-:Y:S01]  /*10e80*/  @!P3 STG.E.U8 desc[UR50][R20.64+0x19], R231 ;  /* 0x000019e71400b986 */ /* 0x000fe2000c101132 */
[----:B------:R-:W-:Y:S02]  /*10e90*/  ISETP.LT.OR P3, PT, R0, 0x51, !P4 ;  /* 0x000000510000780c */ /* 0x000fe40006761670 */
[----:B------:R-:W-:Y:S02]  /*10ea0*/  LOP3.LUT R22, R22, 0xffff7fff, RZ, 0xc0, !PT ;  /* 0xffff7fff16167812 */ /* 0x000fe400078ec0ff */
[----:B------:R-:W-:Y:S02]  /*10eb0*/  @!P2 IADD3 R34, P5, P6, R12, UR39, R2 ;  /* 0x000000270c22ac10 */ /* 0x000fe4000febe002 */
[----:B------:R-:W-:Y:S02]  /*10ec0*/  @P2 LOP3.LUT R22, R22, 0x8000, RZ, 0xfc, !PT ;  /* 0x0000800016162812 */ /* 0x000fe400078efcff */
[----:B------:R-:W-:Y:S02]  /*10ed0*/  @!P2 IADD3.X R35, R13, UR38, R3, P5, P6 ;  /* 0x000000260d23ac10 */ /* 0x000fe4000afec403 */
[----:B------:R-:W-:-:S03]  /*10ee0*/  ISETP.GE.AND P2, PT, R23, 0x1, PT ;  /* 0x000000011700780c */ /* 0x000fc60003f46270 */
[----:B------:R-:W-:-:S04]  /*10ef0*/  @!P3 IADD3 R36, P5, P6, R12, UR39, R2 ;  /* 0x000000270c24bc10 */ /* 0x000fc8000febe002 */
[----:B------:R-:W-:Y:S02]  /*10f00*/  @!P3 IADD3.X R37, R13, UR38, R3, P5, P6 ;  /* 0x000000260d25bc10 */ /* 0x000fe4000afec403 */
[----:B------:R-:W-:Y:S02]  /*10f10*/  ISETP.LT.OR P5, PT, R0, 0x21, !P2 ;  /* 0x000000210000780c */ /* 0x000fe400057a1670 */
[----:B------:R-:W-:-:S11]  /*10f20*/  LOP3.LUT R22, R22, 0xffffbfff, RZ, 0xc0, !PT ;  /* 0xffffbfff16167812 */ /* 0x000fd600078ec0ff */
[----:B------:R-:W-:-:S05]  /*10f30*/  @!P5 IMAD R200, R200, R17, RZ ;  /* 0x00000011c8c8d224 */ /* 0x000fca00078e02ff */
[----:B------:R-:W-:Y:S01]  /*10f40*/  @!P5 STG.E.U8 desc[UR50][R2.64+0x20], R200 ;  /* 0x000020c80200d986 */ /* 0x000fe2000c101132 */
[----:B------:R-:W-:Y:S02]  /*10f50*/  ISETP.LT.OR P5, PT, R0, 0x22, !P2 ;  /* 0x000000220000780c */ /* 0x000fe400057a1670 */
[----:B------:R-:W-:Y:S02]  /*10f60*/  @P3 LOP3.LUT R22, R22, 0x4000, RZ, 0xfc, !PT ;  /* 0x0000400016163812 */ /* 0x000fe400078efcff */
[----:B------:R-:W-:-:S09]  /*10f70*/  ISETP.LT.OR P3, PT, R0, 0x52, !P4 ;  /* 0x000000520000780c */ /* 0x000fd20006761670 */
[----:B------:R-:W-:-:S05]  /*10f80*/  @!P5 IMAD R201, R201, R17, RZ ;  /* 0x00000011c9c9d224 */ /* 0x000fca00078e02ff */
[----:B------:R-:W-:Y:S01]  /*10f90*/  @!P5 STG.E.U8 desc[UR50][R2.64+0x21], R201 ;  /* 0x000021c90200d986 */ /* 0x000fe2000c101132 */
[----:B------:R-:W-:-:S04]  /*10fa0*/  @!P3 IADD3 R38, P5, P6, R12, UR39, R2 ;  /* 0x000000270c26bc10 */ /* 0x000fc8000febe002 */
[----:B------:R-:W-:Y:S02]  /*10fb0*/  @!P3 IADD3.X R39, R13, UR38, R3, P5, P6 ;  /* 0x000000260d27bc10 */ /* 0x000fe4000afec403 */
[----:B------:R-:W-:-:S13]  /*10fc0*/  ISETP.LT.OR P5, PT, R0, 0x21, !P1 ;  /* 0x000000210000780c */ /* 0x000fda0004fa1670 */
[----:B------:R-:W-:Y:S01]  /*10fd0*/  @!P5 IADD3 R12, P6, R2, UR41, RZ ;  /* 0x00000029020cdc10 */ /* 0x000fe2000ffde0ff */
[----:B------:R-:W-:-:S03]  /*10fe0*/  @!P5 IMAD R202, R202, R17, RZ ;  /* 0x00000011cacad224 */ /* 0x000fc600078e02ff */
[----:B------:R-:W-:-:S05]  /*10ff0*/  @!P5 IADD3.X R13, R3, UR40, RZ, P6, !PT ;  /* 0x00000028030ddc10 */ /* 0x000fca000b7fe4ff */
[----:B------:R0:W-:Y:S01]  /*11000*/  @!P5 STG.E.U8 desc[UR50][R12.64+0x20], R202 ;  /* 0x000020ca0c00d986 */ /* 0x0001e2000c101132 */
[----:B------:R-:W-:Y:S02]  /*11010*/  ISETP.LT.OR P5, PT, R0, 0x22, !P1 ;  /* 0x000000220000780c */ /* 0x000fe40004fa1670 */
[----:B------:R-:W-:-:S04]  /*11020*/  LOP3.LUT R22, R22, 0xffffdfff, RZ, 0xc0, !PT ;  /* 0xffffdfff16167812 */ /* 0x000fc800078ec0ff */
[----:B------:R-:W-:Y:S02]  /*11030*/  @P3 LOP3.LUT R22, R22, 0x2000, RZ, 0xfc, !PT ;  /* 0x0000200016163812 */ /* 0x000fe400078efcff */
[----:B------:R-:W-:-:S05]  /*11040*/  ISETP.LT.OR P3, PT, R0, 0x59, !P4 ;  /* 0x000000590000780c */ /* 0x000fca0006761670 */
[----:B0-----:R-:W-:Y:S01]  /*11050*/  @!P5 IADD3 R12, P6, R2, UR41, RZ ;  /* 0x00000029020cdc10 */ /* 0x001fe2000ffde0ff */
[----:B------:R-:W-:-:S03]  /*11060*/  @!P5 IMAD R203, R203, R17, RZ ;  /* 0x00000011cbcbd224 */ /* 0x000fc600078e02ff */
[----:B------:R-:W-:Y:S01]  /*11070*/  @!P5 IADD3.X R13, R3, UR40, RZ, P6, !PT ;  /* 0x00000028030ddc10 */ /* 0x000fe2000b7fe4ff */
[----:B------:R-:W-:-:S04]  /*11080*/  IMAD.U32 R236, RZ, RZ, UR41 ;  /* 0x00000029ffec7e24 */ /* 0x000fc8000f8e00ff */
[----:B------:R0:W-:Y:S01]  /*11090*/  @!P5 STG.E.U8 desc[UR50][R12.64+0x21], R203 ;  /* 0x000021cb0c00d986 */ /* 0x0001e2000c101132 */
[----:B------:R-:W-:Y:S01]  /*110a0*/  @!P3 IADD3 R236, P5, P6, R236, UR39, R2 ;  /* 0x00000027ececbc10 */ /* 0x000fe2000febe002 */
[----:B0-----:R-:W-:-:S05]  /*110b0*/  IMAD.U32 R12, RZ, RZ, UR40 ;  /* 0x00000028ff0c7e24 */ /* 0x001fca000f8e00ff */
[----:B------:R-:W-:Y:S02]  /*110c0*/  @!P3 IADD3.X R237, R12, UR38, R3, P5, P6 ;  /* 0x000000260cedbc10 */ /* 0x000fe4000afec403 */
[----:B------:R-:W-:Y:S02]  /*110d0*/  ISETP.LT.OR P5, PT, R0, 0x29, !P2 ;  /* 0x000000290000780c */ /* 0x000fe400057a1670 */
[----:B------:R-:W-:-:S11]  /*110e0*/  LOP3.LUT R22, R22, 0xffffefff, RZ, 0xc0, !PT ;  /* 0xffffefff16167812 */ /* 0x000fd600078ec0ff */
[----:B------:R-:W-:-:S05]  /*110f0*/  @!P5 IMAD R204, R204, R17, RZ ;  /* 0x00000011ccccd224 */ /* 0x000fca00078e02ff */
[----:B------:R-:W-:Y:S01]  /*11100*/  @!P5 STG.E.U8 desc[UR50][R2.64+0x28], R204 ;  /* 0x000028cc0200d986 */ /* 0x000fe2000c101132 */
[----:B------:R-:W-:Y:S02]  /*11110*/  ISETP.LT.OR P5, PT, R0, 0x2a, !P2 ;  /* 0x0000002a0000780c */ /* 0x000fe400057a1670 */
[----:B------:R-:W-:Y:S02]  /*11120*/  @P3 LOP3.LUT R22, R22, 0x1000, RZ, 0xfc, !PT ;  /* 0x0000100016163812 */ /* 0x000fe400078efcff */
[----:B------:R-:W-:Y:S01]  /*11130*/  ISETP.LT.OR P3, PT, R0, 0x5a, !P4 ;  /* 0x0000005a0000780c */ /* 0x000fe20006761670 */
[----:B------:R-:W-:-:S08]  /*11140*/  IMAD.U32 R234, RZ, RZ, UR41 ;  /* 0x00000029ffea7e24 */ /* 0x000fd0000f8e00ff */
        /* <DEDUP_REMOVED lines=50> */
[----:B------:R-:W-:-:S13]  /*11470*/  ISETP.LT.OR P5, PT, R0, 0x39, !P2 ;  /* 0x000000390000780c */ /* 0x000fda00057a1670 */
[----:B------:R-:W-:-:S05]  /*11480*/  @!P5 IMAD R212, R212, R17, RZ ;  /* 0x00000011d4d4d224 */ /* 0x000fca00078e02ff */
[----:B------:R-:W-:Y:S01]  /*11490*/  @!P5 STG.E.U8 desc[UR50][R2.64+0x38], R212 ;  /* 0x000038d40200d986 */ /* 0x000fe2000c101132 */
[C---:B------:R-:W-:Y:S02]  /*114a0*/  ISETP.LT.OR P5, PT, R0.reuse, 0x3a, !P2 ;  /* 0x0000003a0000780c */ /* 0x040fe400057a1670 */
[----:B------:R-:W-:Y:S01]  /*114b0*/  ISETP.LT.OR P2, PT, R0, 0x4a, !P0 ;  /* 0x0000004a0000780c */ /* 0x000fe20004741670 */
[----:B------:R-:W-:-:S10]  /*114c0*/  IMAD.U32 R226, RZ, RZ, UR41 ;  /* 0x00000029ffe27e24 */ /* 0x000fd4000f8e00ff */
        /* <DEDUP_REMOVED lines=10> */
[----:B------:R-:W-:Y:S02]  /*11570*/  LOP3.LUT R19, R19, 0xdfffffff, RZ, 0xc0, !PT ;  /* 0xdfffffff13137812 */ /* 0x000fe400078ec0ff */
[----:B------:R-:W-:Y:S02]  /*11580*/  LOP3.LUT R22, R22, 0xffffffef, RZ, 0xc0, !PT ;  /* 0xffffffef16167812 */ /* 0x000fe400078ec0ff */
[----:B------:R-:W-:Y:S02]  /*11590*/  @P2 LOP3.LUT R19, R19, 0x20000000, RZ, 0xfc, !PT ;  /* 0x2000000013132812 */ /* 0x000fe400078efcff */
[----:B------:R-:W-:Y:S02]  /*115a0*/  @P3 LOP3.LUT R22, R22, 0x10, RZ, 0xfc, !PT ;  /* 0x0000001016163812 */ /* 0x000fe400078efcff */
[----:B------:R-:W-:-:S03]  /*115b0*/  ISETP.LT.OR P2, PT, R0, 0x51, !P0 ;  /* 0x000000510000780c */ /* 0x000fc60004741670 */
[----:B0-----:R-:W-:Y:S02]  /*115c0*/  @!P5 IADD3 R12, P6, R2, UR41, RZ ;  /* 0x00000029020cdc10 */ /* 0x001fe4000ffde0ff */
[C---:B------:R-:W-:Y:S01]  /*115d0*/  LOP3.LUT P3, RZ, R22.reuse, 0x4000000, RZ, 0xc0, !PT ;  /* 0x0400000016ff7812 */ /* 0x040fe2000786c0ff */
[----:B------:R-:W-:Y:S01]  /*115e0*/  @!P5 IMAD R215, R215, R17, RZ ;  /* 0x00000011d7d7d224 */ /* 0x000fe200078e02ff */
[----:B------:R-:W-:Y:S02]  /*115f0*/  LOP3.LUT R22, R22, 0xff7fffff, RZ, 0xc0, !PT ;  /* 0xff7fffff16167812 */ /* 0x000fe400078ec0ff */
[----:B------:R-:W-:Y:S01]  /*11600*/  @!P5 IADD3.X R13, R3, UR40, RZ, P6, !PT ;  /* 0x00000028030ddc10 */ /* 0x000fe2000b7fe4ff */
[----:B------:R-:W-:Y:S01]  /*11610*/  IMAD.U32 R20, RZ, RZ, UR41 ;  /* 0x00000029ff147e24 */ /* 0x000fe2000f8e00ff */
[----:B------:R-:W-:Y:S02]  /*11620*/  @P1 LOP3.LUT R22, R22, 0x800000, RZ, 0xfc, !PT ;  /* 0x0080000016161812 */ /* 0x000fe400078efcff */
[----:B------:R-:W-:Y:S01]  /*11630*/  ISETP.LT.OR P1, PT, R0, 0x52, !P0 ;  /* 0x000000520000780c */ /* 0x000fe20004721670 */
[----:B------:R0:W-:Y:S01]  /*11640*/  @!P5 STG.E.U8 desc[UR50][R12.64+0x39], R215 ;  /* 0x000039d70c00d986 */ /* 0x0001e2000c101132 */
[----:B------:R-:W-:Y:S01]  /*11650*/  @!P2 IADD3 R20, P5, P6, R20, UR43, R2 ;  /* 0x0000002b1414ac10 */ /* 0x000fe2000febe002 */
[----:B0-----:R-:W-:-:S05]  /*11660*/  IMAD.U32 R12, RZ, RZ, UR40 ;  /* 0x00000028ff0c7e24 */ /* 0x001fca000f8e00ff */
[----:B------:R-:W-:Y:S01]  /*11670*/  @!P2 IADD3.X R21, R12, UR42, R3, P5, P6 ;  /* 0x0000002a0c15ac10 */ /* 0x000fe2000afec403 */
[----:B------:R-:W-:Y:S02]  /*11680*/  IMAD.U32 R12, RZ, RZ, UR41 ;  /* 0x00000029ff0c7e24 */ /* 0x000fe4000f8e00ff */
[----:B------:R-:W-:-:S03]  /*11690*/  IMAD.U32 R13, RZ, RZ, UR40 ;  /* 0x00000028ff0d7e24 */ /* 0x000fc6000f8e00ff */
[----:B------:R-:W-:-:S04]  /*116a0*/  @!P1 IADD3 R12, P5, P6, R12, UR43, R2 ;  /* 0x0000002b0c0c9c10 */ /* 0x000fc8000febe002 */
[----:B------:R-:W-:Y:S02]  /*116b0*/  @!P1 IADD3.X R13, R13, UR42, R3, P5, P6 ;  /* 0x0000002a0d0d9c10 */ /* 0x000fe4000afec403 */
[----:B------:R-:W-:Y:S02]  /*116c0*/  ISETP.LT.OR P5, PT, R0, 0x21, !P3 ;  /* 0x000000210000780c */ /* 0x000fe40005fa1670 */
[----:B------:R-:W-:-:S04]  /*116d0*/  LOP3.LUT R19, R19, 0xfdffffff, RZ, 0xc0, !PT ;  /* 0xfdffffff13137812 */ /* 0x000fc800078ec0ff */
[----:B------:R-:W-:-:S07]  /*116e0*/  @P2 LOP3.LUT R19, R19, 0x2000000, RZ, 0xfc, !PT ;  /* 0x0200000013132812 */ /* 0x000fce00078efcff */
[----:B------:R-:W-:Y:S01]  /*116f0*/  @!P5 IMAD R184, R184, R17, RZ ;  /* 0x00000011b8b8d224 */ /* 0x000fe200078e02ff */
[----:B------:R-:W-:-:S04]  /*11700*/  LOP3.LUT R19, R19, 0xffbfffff, RZ, 0xc0, !PT ;  /* 0xffbfffff13137812 */ /* 0x000fc800078ec0ff */
[----:B------:R0:W-:Y:S01]  /*11710*/  @!P5 STG.E.U8 desc[UR50][R4.64+0x20], R184 ;  /* 0x000020b80400d986 */ /* 0x0001e2000c101132 */
[C---:B------:R-:W-:Y:S02]  /*11720*/  ISETP.LT.OR P5, PT, R0.reuse, 0x22, !P3 ;  /* 0x000000220000780c */ /* 0x040fe40005fa1670 */
[----:B------:R-:W-:Y:S02]  /*11730*/  @P1 LOP3.LUT R19, R19, 0x400000, RZ, 0xfc, !PT ;  /* 0x0040000013131812 */ /* 0x000fe400078efcff */
[C---:B------:R-:W-:Y:S02]  /*11740*/  ISETP.LT.OR P1, PT, R0.reuse, 0x59, !P0 ;  /* 0x000000590000780c */ /* 0x040fe40004721670 */
[----:B------:R-:W-:Y:S01]  /*11750*/  ISETP.LT.OR P2, PT, R0, 0x21, !P4 ;  /* 0x000000210000780c */ /* 0x000fe20006741670 */
[----:B0-----:R-:W-:-:S06]  /*11760*/  IMAD.U32 R184, RZ, RZ, UR41 ;  /* 0x00000029ffb87e24 */ /* 0x001fcc000f8e00ff */
[----:B------:R-:W-:Y:S01]  /*11770*/  @!P5 IMAD R185, R185, R17, RZ ;  /* 0x00000011b9b9d224 */ /* 0x000fe200078e02ff */
[----:B------:R-:W-:-:S04]  /*11780*/  LOP3.LUT R19, R19, 0xfff7ffff, RZ, 0xc0, !PT ;  /* 0xfff7ffff13137812 */ /* 0x000fc800078ec0ff */
[----:B------:R0:W-:Y:S01]  /*11790*/  @!P5 STG.E.U8 desc[UR50][R4.64+0x21], R185 ;  /* 0x000021b90400d986 */ /* 0x0001e2000c101132 */
[----:B------:R-:W-:Y:S02]  /*117a0*/  @!P1 IADD3 R184, P5, P6, R184, UR43, R2 ;  /* 0x0000002bb8b89c10 */ /* 0x000fe4000febe002 */
[----:B------:R-:W-:Y:S01]  /*117b0*/  @P1 LOP3.LUT R19, R19, 0x80000, RZ, 0xfc, !PT ;  /* 0x0008000013131812 */ /* 0x000fe200078efcff */
[----:B------:R-:W-:Y:S02]  /*117c0*/  @!P2 IMAD R186, R186, R17, RZ ;  /* 0x00000011babaa224 */ /* 0x000fe400078e02ff */
[----:B0-----:R-:W-:-:S05]  /*117d0*/  IMAD.U32 R185, RZ, RZ, UR40 ;  /* 0x00000028ffb97e24 */ /* 0x001fca000f8e00ff */
[----:B------:R-:W-:Y:S02]  /*117e0*/  @!P1 IADD3.X R185, R185, UR42, R3, P5, P6 ;  /* 0x0000002ab9b99c10 */ /* 0x000fe4000afec403 */
[C---:B------:R-:W-:Y:S01]  /*117f0*/  ISETP.LT.OR P1, PT, R0.reuse, 0x5a, !P0 ;  /* 0x0000005a0000780c */ /* 0x040fe20004721670 */
[----:B------:R0:W-:Y:S01]  /*11800*/  @!P2 STG.E.U8 desc[UR50][R14.64+0x20], R186 ;  /* 0x000020ba0e00a986 */ /* 0x0001e2000c101132 */
[----:B------:R-:W-:Y:S02]  /*11810*/  ISETP.LT.OR P2, PT, R0, 0x22, !P4 ;  /* 0x000000220000780c */ /* 0x000fe40006741670 */
[----:B------:R-:W-:Y:S01]  /*11820*/  LOP3.LUT R19, R19, 0xfffff7ff, RZ, 0xc0, !PT ;  /* 0xfffff7ff13137812 */ /* 0x000fe200078ec0ff */
[----:B0-----:R-:W-:Y:S02]  /*11830*/  IMAD.U32 R14, RZ, RZ, UR41 ;  /* 0x00000029ff0e7e24 */ /* 0x001fe4000f8e00ff */
[----:B------:R-:W-:-:S06]  /*11840*/  IMAD.U32 R15, RZ, RZ, UR40 ;  /* 0x00000028ff0f7e24 */ /* 0x000fcc000f8e00ff */
[----:B------:R-:W-:Y:S02]  /*11850*/  @!P1 IADD3 R14, P5, P6, R14, UR43, R2 ;  /* 0x0000002b0e0e9c10 */ /* 0x000fe4000febe002 */
[----:B------:R-:W-:Y:S02]  /*11860*/  @P1 LOP3.LUT R19, R19, 0x800, RZ, 0xfc, !PT ;  /* 0x0000080013131812 */ /* 0x000fe400078efcff */
[----:B------:R-:W-:Y:S02]  /*11870*/  @!P1 IADD3.X R15, R15, UR42, R3, P5, P6 ;  /* 0x0000002a0f0f9c10 */ /* 0x000fe4000afec403 */
[----:B------:R-:W-:Y:S01]  /*11880*/  ISETP.LT.OR P1, PT, R0, 0x61, !P4 ;  /* 0x000000610000780c */ /* 0x000fe20006721670 */
[----:B------:R-:W-:Y:S02]  /*11890*/  @!P2 IMAD R187, R187, R17, RZ ;  /* 0x00000011bbbba224 */ /* 0x000fe400078e02ff */
[----:B------:R-:W-:Y:S01]  /*118a0*/  IMAD.U32 R186, RZ, RZ, UR41 ;  /* 0x00000029ffba7e24 */ /* 0x000fe2000f8e00ff */
[----:B------:R-:W-:-:S02]  /*118b0*/  LOP3.LUT R22, R22, 0xfffffdff, RZ, 0xc0, !PT ;  /* 0xfffffdff16167812 */ /* 0x000fc400078ec0ff */
[----:B------:R0:W-:Y:S07]  /*118c0*/  @!P2 STG.E.U8 desc[UR50][R8.64+0x21], R187 ;  /* 0x000021bb0800a986 */ /* 0x0001ee000c101132 */
[----:B------:R-:W-:Y:S01]  /*118d0*/  @!P1 IADD3 R186, P5, P6, R186, UR39, R2 ;  /* 0x00000027baba9c10 */ /* 0x000fe2000febe002 */
[----:B0-----:R-:W-:Y:S01]  /*118e0*/  IMAD.U32 R8, RZ, RZ, UR40 ;  /* 0x00000028ff087e24 */ /* 0x001fe2000f8e00ff */
[----:B------:R-:W-:-:S04]  /*118f0*/  @P1 LOP3.LUT R22, R22, 0x200, RZ, 0xfc, !PT ;  /* 0x0000020016161812 */ /* 0x000fc800078efcff */
[----:B------:R-:W-:Y:S02]  /*11900*/  @!P1 IADD3.X R187, R8, UR38, R3, P5, P6 ;  /* 0x0000002608bb9c10 */ /* 0x000fe4000afec403 */
[----:B------:R-:W-:Y:S01]  /*11910*/  ISETP.LT.OR P1, PT, R0, 0x62, !P4 ;  /* 0x000000620000780c */ /* 0x000fe20006721670 */
[----:B------:R-:W-:Y:S02]  /*11920*/  IMAD.U32 R8, RZ, RZ, UR41 ;  /* 0x00000029ff087e24 */ /* 0x000fe4000f8e00ff */
[----:B------:R-:W-:-:S10]  /*11930*/  IMAD.U32 R9, RZ, RZ, UR40 ;  /* 0x00000028ff097e24 */ /* 0x000fd4000f8e00ff */
[----:B------:R-:W-:-:S04]  /*11940*/  @!P1 IADD3 R8, P5, P6, R8, UR39, R2 ;  /* 0x0000002708089c10 */ /* 0x000fc8000febe002 */
[----:B------:R-:W-:Y:S02]  /*11950*/  @!P1 IADD3.X R9, R9, UR38, R3, P5, P6 ;  /* 0x0000002609099c10 */ /* 0x000fe4000afec403 */
[----:B------:R-:W-:Y:S02]  /*11960*/  ISETP.LT.OR P5, PT, R0, 0x29, !P3 ;  /* 0x000000290000780c */ /* 0x000fe40005fa1670 */
[----:B------:R-:W-:-:S11]  /*11970*/  LOP3.LUT R22, R22, 0xfffffeff, RZ, 0xc0, !PT ;  /* 0xfffffeff16167812 */ /* 0x000fd600078ec0ff */
[----:B------:R-:W-:-:S05]  /*11980*/  @!P5 IMAD R188, R188, R17, RZ ;  /* 0x00000011bcbcd224 */ /* 0x000fca00078e02ff */
[----:B------:R0:W-:Y:S01]  /*11990*/  @!P5 STG.E.U8 desc[UR50][R4.64+0x28], R188 ;  /* 0x000028bc0400d986 */ /* 0x0001e2000c101132 */
[----:B------:R-:W-:Y:S02]  /*119a0*/  ISETP.LT.OR P5, PT, R0, 0x2a, !P3 ;  /* 0x0000002a0000780c */ /* 0x000fe40005fa1670 */
        /* <DEDUP_REMOVED lines=12> */
[----:B------:R-:W-:Y:S01]  /*11a70*/  ISETP.LT.OR P1, PT, R0, 0x6a, !P4 ;  /* 0x0000006a0000780c */ /* 0x000fe20006721670 */
[----:B------:R0:W-:Y:S01]  /*11a80*/  @!P2 STG.E.U8 desc[UR50][R6.64+0x28], R190 ;  /* 0x000028be0600a986 */ /* 0x0001e2000c101132 */
[----:B------:R-:W-:Y:S01]  /*11a90*/  LOP3.LUT R22, R22, 0xffffffdf, RZ, 0xc0, !PT ;  /* 0xffffffdf16167812 */ /* 0x000fe200078ec0ff */
[----:B0-----:R-:W-:Y:S02]  /*11aa0*/  IMAD.U32 R6, RZ, RZ, UR41 ;  /* 0x00000029ff067e24 */ /* 0x001fe4000f8e00ff */
[----:B------:R-:W-:-:S08]  /*11ab0*/  IMAD.U32 R7, RZ, RZ, UR40 ;  /* 0x00000028ff077e24 */ /* 0x000fd0000f8e00ff */
[----:B------:R-:W-:Y:S02]  /*11ac0*/  @!P1 IADD3 R6, P5, P6, R6, UR39, R2 ;  /* 0x0000002706069c10 */ /* 0x000fe4000febe002 */
[----:B------:R-:W-:Y:S02]  /*11ad0*/  @P1 LOP3.LUT R22, R22, 0x20, RZ, 0xfc, !PT ;  /* 0x0000002016161812 */ /* 0x000fe400078efcff */
[----:B------:R-:W-:Y:S02]  /*11ae0*/  @!P1 IADD3.X R7, R7, UR38, R3, P5, P6 ;  /* 0x0000002607079c10 */ /* 0x000fe4000afec403 */
[C---:B------:R-:W-:Y:S01]  /*11af0*/  ISETP.LT.OR P1, PT, R0.reuse, 0x71, !P4 ;  /* 0x000000710000780c */ /* 0x040fe20006721670 */
[----:B------:R-:W-:Y:S01]  /*11b00*/  IMAD.U32 R200, RZ, RZ, UR41 ;  /* 0x00000029ffc87e24 */ /* 0x000fe2000f8e00ff */
[----:B------:R-:W-:Y:S01]  /*11b10*/  ISETP.LT.OR P2, PT, R0, 0x2a, !P4 ;  /* 0x0000002a0000780c */ /* 0x000fe20006741670 */
[----:B------:R-:W-:Y:S01]  /*11b20*/  IMAD.U32 R190, RZ, RZ, UR40 ;  /* 0x00000028ffbe7e24 */ /* 0x000fe2000f8e00ff */
[----:B------:R-:W-:-:S09]  /*11b30*/  LOP3.LUT R22, R22, 0xfffffff7, RZ, 0xc0, !PT ;  /* 0xfffffff716167812 */ /* 0x000fd200078ec0ff */
[----:B------:R-:W-:Y:S02]  /*11b40*/  @!P1 IADD3 R200, P5, P6, R200, UR39, R2 ;  /* 0x00000027c8c89c10 */ /* 0x000fe4000febe002 */
[----:B------:R-:W-:Y:S02]  /*11b50*/  @P1 LOP3.LUT R22, R22, 0x8, RZ, 0xfc, !PT ;  /* 0x0000000816161812 */ /* 0x000fe400078efcff */
[----:B------:R-:W-:Y:S02]  /*11b60*/  @!P1 IADD3.X R201, R190, UR38, R3, P5, P6 ;  /* 0x00000026bec99c10 */ /* 0x000fe4000afec403 */
[----:B------:R-:W-:Y:S01]  /*11b70*/  ISETP.LT.OR P1, PT, R0, 0x72, !P4 ;  /* 0x000000720000780c */ /* 0x000fe20006721670 */
[----:B------:R-:W-:Y:S02]  /*11b80*/  @!P2 IMAD R191, R191, R17, RZ ;  /* 0x00000011bfbfa224 */ /* 0x000fe400078e02ff */
[----:B------:R-:W-:-:S03]  /*11b90*/  IMAD.U32 R190, RZ, RZ, UR41 ;  /* 0x00000029ffbe7e24 */ /* 0x000fc6000f8e00ff */
[----:B------:R0:W-:Y:S07]  /*11ba0*/  @!P2 STG.E.U8 desc[UR50][R44.64+0x29], R191 ;  /* 0x000029bf2c00a986 */ /* 0x0001ee000c101132 */
[----:B------:R-:W-:Y:S01]  /*11bb0*/  @!P1 IADD3 R190, P5, P6, R190, UR39, R2 ;  /* 0x00000027bebe9c10 */ /* 0x000fe2000febe002 */
[----:B0-----:R-:W-:Y:S01]  /*11bc0*/  IMAD.U32 R191, RZ, RZ, UR40 ;  /* 0x00000028ffbf7e24 */ /* 0x001fe2000f8e00ff */
[----:B------:R-:W-:Y:S01]  /*11bd0*/  LOP3.LUT R22, R22, 0xfffffffd, RZ, 0xc0, !PT ;  /* 0xfffffffd16167812 */ /* 0x000fe200078ec0ff */
[----:B------:R-:W-:Y:S01]  /*11be0*/  IMAD.U32 R202, RZ, RZ, UR41 ;  /* 0x00000029ffca7e24 */ /* 0x000fe2000f8e00ff */
[----:B------:R-:W-:Y:S01]  /*11bf0*/  LOP3.LUT R19, R19, 0xefffffff, RZ, 0xc0, !PT ;  /* 0xefffffff13137812 */ /* 0x000fe200078ec0ff */
[----:B------:R-:W-:Y:S01]  /*11c00*/  IMAD.U32 R204, RZ, RZ, UR41 ;  /* 0x00000029ffcc7e24 */ /* 0x000fe2000f8e00ff */
[----:B------:R-:W-:Y:S01]  /*11c10*/  @!P1 IADD3.X R191, R191, UR38, R3, P5, P6 ;  /* 0x00000026bfbf9c10 */ /* 0x000fe2000afec403 */
[----:B------:R-:W-:Y:S01]  /*11c20*/  IMAD.U32 R206, RZ, RZ, UR41 ;  /* 0x00000029ffce7e24 */ /* 0x000fe2000f8e00ff */
[----:B------:R-:W-:Y:S01]  /*11c30*/  ISETP.LT.OR P5, PT, R0, 0x31, !P3 ;  /* 0x000000310000780c */ /* 0x000fe20005fa1670 */
[----:B------:R-:W-:Y:S01]  /*11c40*/  IMAD.U32 R208, RZ, RZ, UR41 ;  /* 0x00000029ffd07e24 */ /* 0x000fe2000f8e00ff */
[----:B------:R-:W-:Y:S01]  /*11c50*/  @P1 LOP3.LUT R22, R22, 0x2, RZ, 0xfc, !PT ;  /* 0x0000000216161812 */ /* 0x000fe200078efcff */
[----:B------:R-:W-:Y:S01]  /*11c60*/  IMAD.U32 R210, RZ, RZ, UR41 ;  /* 0x00000029ffd27e24 */ /* 0x000fe2000f8e00ff */
[----:B------:R-:W2:Y:S09]  /*11c70*/  LDL.LU.64 R44, [R1+0xf8] ;  /* 0x0000f800012c7983 */ /* 0x000eb20000300a00 */
[----:B------:R-:W-:-:S05]  /*11c80*/  @!P5 IMAD R192, R192, R17, RZ ;  /* 0x00000011c0c0d224 */ /* 0x000fca00078e02ff */
[----:B------:R0:W-:Y:S01]  /*11c90*/  @!P5 STG.E.U8 desc[UR50][R4.64+0x30], R192 ;  /* 0x000030c00400d986 */ /* 0x0001e2000c101132 */
[C---:B------:R-:W-:Y:S02]  /*11ca0*/  ISETP.LT.OR P5, PT, R0.reuse, 0x32, !P3 ;  /* 0x000000320000780c */ /* 0x040fe40005fa1670 */
[C---:B------:R-:W-:Y:S02]  /*11cb0*/  ISETP.LT.OR P1, PT, R0.reuse, 0x79, !P4 ;  /* 0x000000790000780c */ /* 0x040fe40006721670 */
[----:B------:R-:W-:-:S09]  /*11cc0*/  ISETP.LT.OR P2, PT, R0, 0x31, !P4 ;  /* 0x000000310000780c */ /* 0x000fd20006741670 */
[----:B------:R-:W-:Y:S02]  /*11cd0*/  @!P5 IMAD R193, R193, R17, RZ ;  /* 0x00000011c1c1d224 */ /* 0x000fe400078e02ff */
[----:B0-----:R-:W-:-:S03]  /*11ce0*/  IMAD.U32 R192, RZ, RZ, UR40 ;  /* 0x00000028ffc07e24 */ /* 0x001fc6000f8e00ff */
[----:B------:R0:W-:Y:S01]  /*11cf0*/  @!P5 STG.E.U8 desc[UR50][R4.64+0x31], R193 ;  /* 0x000031c10400d986 */ /* 0x0001e2000c101132 */
[----:B------:R-:W-:Y:S02]  /*11d00*/  @!P1 IADD3 R202, P5, P6, R202, UR39, R2 ;  /* 0x00000027caca9c10 */ /* 0x000fe4000febe002 */
[----:B------:R-:W-:Y:S02]  /*11d10*/  @P1 LOP3.LUT R19, R19, 0x10000000, RZ, 0xfc, !PT ;  /* 0x1000000013131812 */ /* 0x000fe400078efcff */
[----:B------:R-:W-:Y:S02]  /*11d20*/  @!P1 IADD3.X R203, R192, UR38, R3, P5, P6 ;  /* 0x00000026c0cb9c10 */ /* 0x000fe4000afec403 */
[----:B------:R-:W-:Y:S01]  /*11d30*/  ISETP.LT.OR P1, PT, R0, 0x32, !P4 ;  /* 0x000000320000780c */ /* 0x000fe20006721670 */
[----:B------:R-:W-:-:S05]  /*11d40*/  @!P2 IMAD R194, R194, R17, RZ ;  /* 0x00000011c2c2a224 */ /* 0x000fca00078e02ff */
[----:B------:R1:W-:Y:S01]  /*11d50*/  @!P2 STG.E.U8 desc[UR50][R46.64+0x30], R194 ;  /* 0x000030c22e00a986 */ /* 0x0003e2000c101132 */
[----:B------:R-:W-:-:S06]  /*11d60*/  ISETP.LT.OR P2, PT, R0, 0x7a, !P4 ;  /* 0x0000007a0000780c */ /* 0x000fcc0006741670 */
[----:B------:R-:W-:-:S05]  /*11d70*/  @!P1 IMAD R195, R195, R17, RZ ;  /* 0x00000011c3c39224 */ /* 0x000fca00078e02ff */
[----:B------:R3:W-:Y:S01]  /*11d80*/  @!P1 STG.E.U8 desc[UR50][R48.64+0x31], R195 ;  /* 0x000031c330009986 */ /* 0x0007e2000c101132 */
[----:B------:R-:W-:Y:S01]  /*11d90*/  ISETP.LT.OR P1, PT, R0, 0x61, !P0 ;  /* 0x000000610000780c */ /* 0x000fe20004721670 */
[----:B------:R-:W-:Y:S01]  /*11da0*/  IMAD.U32 R192, RZ, RZ, UR41 ;  /* 0x00000029ffc07e24 */ /* 0x000fe2000f8e00ff */
[----:B------:R-:W-:Y:S01]  /*11db0*/  LOP3.LUT R19, R19, 0xfbffffff, RZ, 0xc0, !PT ;  /* 0xfbffffff13137812 */ /* 0x000fe200078ec0ff */
[----:B0-----:R-:W-:Y:S01]  /*11dc0*/  IMAD.U32 R193, RZ, RZ, UR40 ;  /* 0x00000028ffc17e24 */ /* 0x001fe2000f8e00ff */
[----:B-1----:R-:W4:Y:S02]  /*11dd0*/  LDL.LU.64 R46, [R1+0xf0] ;  /* 0x0000f000012e7983 */ /* 0x002f240000300a00 */
[--C-:B------:R-:W-:Y:S02]  /*11de0*/  @!P2 IADD3 R192, P5, P6, R192, UR39, R2.reuse ;  /* 0x00000027c0c0ac10 */ /* 0x100fe4000febe002 */
[----:B------:R-:W-:Y:S01]  /*11df0*/  @P2 LOP3.LUT R19, R19, 0x4000000, RZ, 0xfc, !PT ;  /* 0x0400000013132812 */ /* 0x000fe200078efcff */
[----:B------:R-:W-:Y:S01]  /*11e00*/  IMAD.U32 R194, RZ, RZ, UR40 ;  /* 0x00000028ffc27e24 */ /* 0x000fe2000f8e00ff */
[--C-:B------:R-:W-:Y:S01]  /*11e10*/  @!P2 IADD3.X R193, R193, UR38, R3.reuse, P5, P6 ;  /* 0x00000026c1c1ac10 */ /* 0x100fe2000afec403 */
[----:B---3--:R-:W-:Y:S01]  /*11e20*/  IMAD.U32 R195, RZ, RZ, UR40 ;  /* 0x00000028ffc37e24 */ /* 0x008fe2000f8e00ff */
[----:B------:R-:W-:Y:S01]  /*11e30*/  LOP3.LUT R19, R19, 0xfeffffff, RZ, 0xc0, !PT ;  /* 0xfeffffff13137812 */ /* 0x000fe200078ec0ff */
[----:B------:R-:W-:Y:S01]  /*11e40*/  IMAD.U32 R212, RZ, RZ, UR41 ;  /* 0x00000029ffd47e24 */ /* 0x000fe2000f8e00ff */
[----:B------:R-:W-:Y:S01]  /*11e50*/  @!P1 IADD3 R204, P5, P6, R204, UR43, R2 ;  /* 0x0000002bcccc9c10 */ /* 0x000fe2000febe002 */
[----:B------:R-:W-:Y:S01]  /*11e60*/  IMAD.U32 R214, RZ, RZ, UR41 ;  /* 0x00000029ffd67e24 */ /* 0x000fe2000f8e00ff */
[----:B------:R-:W-:Y:S01]  /*11e70*/  @P1 LOP3.LUT R19, R19, 0x1000000, RZ, 0xfc, !PT ;  /* 0x0100000013131812 */ /* 0x000fe200078efcff */
[----:B------:R-:W3:Y:S01]  /*11e80*/  LDL.LU.64 R48, [R1+0xe8] ;  /* 0x0000e80001307983 */ /* 0x000ee20000300a00 */
[----:B------:R-:W-:-:S02]  /*11e90*/  @!P1 IADD3.X R205, R194, UR42, R3, P5, P6 ;  /* 0x0000002ac2cd9c10 */ /* 0x000fc4000afec403 */
[----:B------:R-:W-:Y:S01]  /*11ea0*/  ISETP.LT.OR P1, PT, R0, 0x62, !P0 ;  /* 0x000000620000780c */ /* 0x000fe20004721670 */
[----:B------:R-:W-:-:S12]  /*11eb0*/  IMAD.U32 R194, RZ, RZ, UR41 ;  /* 0x00000029ffc27e24 */ /* 0x000fd8000f8e00ff */
[----:B------:R-:W-:-:S04]  /*11ec0*/  @!P1 IADD3 R194, P5, P6, R194, UR43, R2 ;  /* 0x0000002bc2c29c10 */ /* 0x000fc8000febe002 */
[----:B------:R-:W-:Y:S02]  /*11ed0*/  @!P1 IADD3.X R195, R195, UR42, R3, P5, P6 ;  /* 0x0000002ac3c39c10 */ /* 0x000fe4000afec403 */
[----:B------:R-:W-:Y:S02]  /*11ee0*/  ISETP.LT.OR P5, PT, R0, 0x39, !P3 ;  /* 0x000000390000780c */ /* 0x000fe40005fa1670 */
[----:B------:R-:W-:-:S04]  /*11ef0*/  LOP3.LUT R19, R19, 0xffdfffff, RZ, 0xc0, !PT ;  /* 0xffdfffff13137812 */ /* 0x000fc800078ec0ff */
[----:B------:R-:W-:-:S07]  /*11f00*/  @P1 LOP3.LUT R19, R19, 0x200000, RZ, 0xfc, !PT ;  /* 0x0020000013131812 */ /* 0x000fce00078efcff */
[----:B------:R-:W-:Y:S01]  /*11f10*/  @!P5 IMAD R196, R196, R17, RZ ;  /* 0x00000011c4c4d224 */ /* 0x000fe200078e02ff */
[----:B------:R-:W-:-:S04]  /*11f20*/  ISETP.LT.OR P1, PT, R0, 0x39, !P4 ;  /* 0x000000390000780c */ /* 0x000fc80006721670 */
[----:B------:R0:W-:Y:S01]  /*11f30*/  @!P5 STG.E.U8 desc[UR50][R4.64+0x38], R196 ;  /* 0x000038c40400d986 */ /* 0x0001e2000c101132 */
[----:B------:R-:W-:Y:S02]  /*11f40*/  ISETP.LT.OR P5, PT, R0, 0x3a, !P3 ;  /* 0x0000003a0000780c */ /* 0x000fe40005fa1670 */
[C---:B------:R-:W-:Y:S02]  /*11f50*/  LOP3.LUT P2, RZ, R22.reuse, 0x2000000, RZ, 0xc0, !PT ;  /* 0x0200000016ff7812 */ /* 0x040fe4000784c0ff */
[----:B------:R-:W-:-:S04]  /*11f60*/  LOP3.LUT R22, R22, 0xfeffffff, RZ, 0xc0, !PT ;  /* 0xfeffffff16167812 */ /* 0x000fc800078ec0ff */
[----:B------:R-:W-:Y:S01]  /*11f70*/  @!P1 IMAD R198, R198, R17, RZ ;  /* 0x00000011c6c69224 */ /* 0x000fe200078e02ff */
[----:B------:R-:W-:-:S04]  /*11f80*/  @P3 LOP3.LUT R22, R22, 0x1000000, RZ, 0xfc, !PT ;  /* 0x0100000016163812 */ /* 0x000fc800078efcff */
[----:B------:R-:W-:Y:S01]  /*11f90*/  @!P5 IMAD R197, R197, R17, RZ ;  /* 0x00000011c5c5d224 */ /* 0x000fe200078e02ff */
[----:B------:R-:W-:-:S04]  /*11fa0*/  ISETP.LT.OR P3, PT, R0, 0x69, !P0 ;  /* 0x000000690000780c */ /* 0x000fc80004761670 */
[----:B------:R1:W-:Y:S04]  /*11fb0*/  @!P5 STG.E.U8 desc[UR50][R4.64+0x39], R197 ;  /* 0x000039c50400d986 */ /* 0x0003e8000c101132 */
[----:B------:R5:W-:Y:S01]  /*11fc0*/  @!P1 STG.E.U8 desc[UR50][R50.64+0x38], R198 ;  /* 0x000038c632009986 */ /* 0x000be2000c101132 */
[----:B------:R-:W-:Y:S01]  /*11fd0*/  ISETP.LT.OR P1, PT, R0, 0x3a, !P4 ;  /* 0x0000003a0000780c */ /* 0x000fe20006721670 */
[----:B0-----:R-:W-:Y:S01]  /*11fe0*/  IMAD.U32 R196, RZ, RZ, UR40 ;  /* 0x00000028ffc47e24 */ /* 0x001fe2000f8e00ff */
[----:B------:R-:W-:Y:S02]  /*11ff0*/  LOP3.LUT R19, R19, 0xfffbffff, RZ, 0xc0, !PT ;  /* 0xfffbffff13137812 */ /* 0x000fe400078ec0ff */
[----:B------:R-:W-:Y:S02]  /*12000*/  @!P3 IADD3 R206, P5, P6, R206, UR43, R2 ;  /* 0x0000002bcecebc10 */ /* 0x000fe4000febe002 */
[----:B------:R-:W-:-:S02]  /*12010*/  @P3 LOP3.LUT R19, R19, 0x40000, RZ, 0xfc, !PT ;  /* 0x0004000013133812 */ /* 0x000fc400078efcff */
[----:B------:R-:W-:Y:S02]  /*12020*/  @!P3 IADD3.X R207, R196, UR42, R3, P5, P6 ;  /* 0x0000002ac4cfbc10 */ /* 0x000fe4000afec403 */
[----:B------:R-:W-:Y:S01]  /*12030*/  ISETP.LT.OR P3, PT, R0, 0x6a, !P0 ;  /* 0x0000006a0000780c */ /* 0x000fe20004761670 */
[----:B-1----:R-:W-:Y:S01]  /*12040*/  IMAD.U32 R197, RZ, RZ, UR40 ;  /* 0x00000028ffc57e24 */ /* 0x002fe2000f8e00ff */
[----:B------:R-:W-:Y:S01]  /*12050*/  LOP3.LUT R22, R22, 0xfffffffb, RZ, 0xc0, !PT ;  /* 0xfffffffb16167812 */ /* 0x000fe200078ec0ff */
[----:B------:R-:W-:Y:S01]  /*12060*/  @!P1 IMAD R199, R199, R17, RZ ;  /* 0x00000011c7c79224 */ /* 0x000fe200078e02ff */
[----:B-----5:R-:W5:Y:S04]  /*12070*/  LDL.LU.64 R50, [R1+0xe0] ;  /* 0x0000e00001327983 */ /* 0x020f680000300a00 */
[----:B------:R0:W-:Y:S01]  /*12080*/  @!P1 STG.E.U8 desc[UR50][R52.64+0x39], R199 ;  /* 0x000039c734009986 */ /* 0x0001e2000c101132 */
[----:B------:R-:W-:Y:S01]  /*12090*/  ISETP.LT.OR P1, PT, R0, 0x71, !P0 ;  /* 0x000000710000780c */ /* 0x000fe20004721670 */
[----:B------:R-:W-:Y:S01]  /*120a0*/  IMAD.U32 R196, RZ, RZ, UR41 ;  /* 0x00000029ffc47e24 */ /* 0x000fe2000f8e00ff */
[----:B------:R-:W-:-:S04]  /*120b0*/  LOP3.LUT R19, R19, 0xfffffbff, RZ, 0xc0, !PT ;  /* 0xfffffbff13137812 */ /* 0x000fc800078ec0ff */
[--C-:B------:R-:W-:Y:S02]  /*120c0*/  @!P3 IADD3 R196, P5, P6, R196, UR43, R2.reuse ;  /* 0x0000002bc4c4bc10 */ /* 0x100fe4000febe002 */
[----:B------:R-:W-:Y:S01]  /*120d0*/  @P3 LOP3.LUT R19, R19, 0x400, RZ, 0xfc, !PT ;  /* 0x0000040013133812 */ /* 0x000fe200078efcff */
[----:B------:R-:W-:Y:S01]  /*120e0*/  IMAD.U32 R198, RZ, RZ, UR40 ;  /* 0x00000028ffc67e24 */ /* 0x000fe2000f8e00ff */
[----:B------:R-:W-:Y:S01]  /*120f0*/  @!P3 IADD3.X R197, R197, UR42, R3, P5, P6 ;  /* 0x0000002ac5c5bc10 */ /* 0x000fe2000afec403 */
[----:B0-----:R-:W-:Y:S01]  /*12100*/  IMAD.U32 R199, RZ, RZ, UR40 ;  /* 0x00000028ffc77e24 */ /* 0x001fe2000f8e00ff */
[----:B------:R-:W-:Y:S01]  /*12110*/  LOP3.LUT R19, R19, 0xffffff7f, RZ, 0xc0, !PT ;  /* 0xffffff7f13137812 */ /* 0x000fe200078ec0ff */
[----:B------:R-:W5:Y:S01]  /*12120*/  LDL.LU.64 R52, [R1+0xd8] ;  /* 0x0000d80001347983 */ /* 0x000f620000300a00 */
[----:B------:R-:W-:Y:S02]  /*12130*/  @!P1 IADD3 R208, P5, P6, R208, UR43, R2 ;  /* 0x0000002bd0d09c10 */ /* 0x000fe4000febe002 */
[----:B------:R-:W-:-:S02]  /*12140*/  @P1 LOP3.LUT R19, R19, 0x80, RZ, 0xfc, !PT ;  /* 0x0000008013131812 */ /* 0x000fc400078efcff */
[----:B------:R-:W-:Y:S02]  /*12150*/  @!P1 IADD3.X R209, R198, UR42, R3, P5, P6 ;  /* 0x0000002ac6d19c10 */ /* 0x000fe4000afec403 */
        /* <DEDUP_REMOVED lines=10> */
[C---:B------:R-:W-:Y:S02]  /*12200*/  ISETP.LT.OR P5, PT, R0.reuse, 0x22, !P2 ;  /* 0x000000220000780c */ /* 0x040fe400057a1670 */
[----:B------:R-:W-:-:S06]  /*12210*/  ISETP.LT.OR P3, PT, R0, 0x79, !P0 ;  /* 0x000000790000780c */ /* 0x000fcc0004761670 */
[----:B------:R-:W-:-:S05]  /*12220*/  @!P1 IMAD R170, R170, R17, RZ ;  /* 0x00000011aaaa9224 */ /* 0x000fca00078e02ff */
[----:B------:R-:W-:-:S05]  /*12230*/  @!P5 IMAD R169, R169, R17, RZ ;  /* 0x00000011a9a9d224 */ /* 0x000fca00078e02ff */
        /* <DEDUP_REMOVED lines=8> */
[----:B------:R-:W-:-:S03]  /*122c0*/  ISETP.LT.OR P3, PT, R0, 0x7a, !P0 ;  /* 0x0000007a0000780c */ /* 0x000fc60004761670 */
[----:B------:R-:W-:-:S05]  /*122d0*/  @!P1 IMAD R171, R171, R17, RZ ;  /* 0x00000011abab9224 */ /* 0x000fca00078e02ff */
[----:B------:R0:W-:Y:S01]  /*122e0*/  @!P1 STG.E.U8 desc[UR50][R218.64+0x21], R171 ;  /* 0x000021abda009986 */ /* 0x0001e2000c101132 */
[----:B------:R-:W-:Y:S01]  /*122f0*/  ISETP.LT.OR P1, PT, R0, 0x81, !P4 ;  /* 0x000000810000780c */ /* 0x000fe20006721670 */
[----:B------:R-:W-:Y:S02]  /*12300*/  IMAD.U32 R168, RZ, RZ, UR41 ;  /* 0x00000029ffa87e24 */ /* 0x000fe4000f8e00ff */
[----:B-1----:R-:W-:-:S03]  /*12310*/  IMAD.U32 R169, RZ, RZ, UR40 ;  /* 0x00000028ffa97e24 */ /* 0x002fc6000f8e00ff */
[----:B------:R-:W-:Y:S01]  /*12320*/  @!P3 IADD3 R168, P5, P6, R168, UR43, R2 ;  /* 0x0000002ba8a8bc10 */ /* 0x000fe2000febe002 */
[----:B------:R-:W-:-:S03]  /*12330*/  IMAD.U32 R170, RZ, RZ, UR40 ;  /* 0x00000028ffaa7e24 */ /* 0x000fc6000f8e00ff */
[----:B------:R-:W-:-:S03]  /*12340*/  @!P3 IADD3.X R169, R169, UR42, R3, P5, P6 ;  /* 0x0000002aa9a9bc10 */ /* 0x000fc6000afec403 */
[----:B------:R-:W-:Y:S02]  /*12350*/  @!P1 IADD3 R212, P5, P6, R212, UR39, R2 ;  /* 0x00000027d4d49c10 */ /* 0x000fe4000febe002 */
[----:B------:R-:W-:Y:S02]  /*12360*/  @P1 LOP3.LUT R22, R22, 0x4, RZ, 0xfc, !PT ;  /* 0x0000000416161812 */ /* 0x000fe400078efcff */
[----:B------:R-:W-:Y:S02]  /*12370*/  @!P1 IADD3.X R213, R170, UR38, R3, P5, P6 ;  /* 0x00000026aad59c10 */ /* 0x000fe4000afec403 */
[----:B------:R-:W-:Y:S01]  /*12380*/  ISETP.LT.OR P1, PT, R0, 0x82, !P4 ;  /* 0x000000820000780c */ /* 0x000fe20006721670 */
[----:B------:R-:W-:Y:S02]  /*12390*/  IMAD.U32 R170, RZ, RZ, UR41 ;  /* 0x00000029ffaa7e24 */ /* 0x000fe4000f8e00ff */
[----:B0-----:R-:W-:-:S10]  /*123a0*/  IMAD.U32 R171, RZ, RZ, UR40 ;  /* 0x00000028ffab7e24 */ /* 0x001fd4000f8e00ff */
        /* <DEDUP_REMOVED lines=9> */
[----:B------:R-:W-:-:S04]  /*12440*/  LOP3.LUT R19, R19, 0xfffffff7, RZ, 0xc0, !PT ;  /* 0xfffffff713137812 */ /* 0x000fc800078ec0ff */
[----:B------:R-:W-:Y:S02]  /*12450*/  @P3 LOP3.LUT R19, R19, 0x8, RZ, 0xfc, !PT ;  /* 0x0000000813133812 */ /* 0x000fe400078efcff */
[----:B------:R-:W-:Y:S01]  /*12460*/  @!P1 IMAD R174, R174, R17, RZ ;  /* 0x00000011aeae9224 */ /* 0x000fe200078e02ff */
[----:B------:R-:W-:-:S04]  /*12470*/  ISETP.LT.OR P3, PT, R0, 0x89, !P4 ;  /* 0x000000890000780c */ /* 0x000fc80006761670 */
        /* <DEDUP_REMOVED lines=11> */
[----:B--2---:R-:W2:Y:S01]  /*12530*/  LDL.LU.64 R54, [R1+0xd0] ;  /* 0x0000d00001367983 */ /* 0x004ea20000300a00 */
[----:B------:R-:W-:-:S05]  /*12540*/  @!P1 IMAD R175, R175, R17, RZ ;  /* 0x00000011afaf9224 */ /* 0x000fca00078e02ff */
[----:B------:R0:W-:Y:S01]  /*12550*/  @!P1 STG.E.U8 desc[UR50][R220.64+0x29], R175 ;  /* 0x000029afdc009986 */ /* 0x0001e2000c101132 */
[----:B------:R-:W-:Y:S01]  /*12560*/  ISETP.LT.OR P1, PT, R0, 0x91, !P4 ;  /* 0x000000910000780c */ /* 0x000fe20006721670 */
[----:B------:R-:W-:Y:S01]  /*12570*/  IMAD.U32 R172, RZ, RZ, UR41 ;  /* 0x00000029ffac7e24 */ /* 0x000fe2000f8e00ff */
[----:B------:R-:W-:Y:S01]  /*12580*/  LOP3.LUT R19, R19, 0xfffdffff, RZ, 0xc0, !PT ;  /* 0xfffdffff13137812 */ /* 0x000fe200078ec0ff */
[----:B------:R-:W-:-:S03]  /*12590*/  IMAD.U32 R216, RZ, RZ, UR41 ;  /* 0x00000029ffd87e24 */ /* 0x000fc6000f8e00ff */
[--C-:B------:R-:W-:Y:S02]  /*125a0*/  @!P3 IADD3 R172, P5, P6, R172, UR39, R2.reuse ;  /* 0x00000027acacbc10 */ /* 0x100fe4000febe002 */
[----:B------:R-:W-:Y:S01]  /*125b0*/  @P3 LOP3.LUT R19, R19, 0x20000, RZ, 0xfc, !PT ;  /* 0x0002000013133812 */ /* 0x000fe200078efcff */
[----:B------:R-:W-:Y:S01]  /*125c0*/  IMAD.U32 R174, RZ, RZ, UR40 ;  /* 0x00000028ffae7e24 */ /* 0x000fe2000f8e00ff */
[----:B------:R-:W-:Y:S02]  /*125d0*/  @!P3 IADD3.X R173, R173, UR38, R3, P5, P6 ;  /* 0x00000026adadbc10 */ /* 0x000fe4000afec403 */
[----:B------:R-:W-:Y:S02]  /*125e0*/  LOP3.LUT R19, R19, 0xfffeffff, RZ, 0xc0, !PT ;  /* 0xfffeffff13137812 */ /* 0x000fe400078ec0ff */
[----:B------:R-:W-:Y:S02]  /*125f0*/  @!P1 IADD3 R216, P5, P6, R216, UR39, R2 ;  /* 0x00000027d8d89c10 */ /* 0x000fe4000febe002 */
[----:B------:R-:W-:-:S02]  /*12600*/  @P1 LOP3.LUT R19, R19, 0x10000, RZ, 0xfc, !PT ;  /* 0x0001000013131812 */ /* 0x000fc400078efcff */
        /* <DEDUP_REMOVED lines=19> */
[----:B------:R-:W-:Y:S02]  /*12740*/  IMAD.U32 R218, RZ, RZ, UR41 ;  /* 0x00000029ffda7e24 */ /* 0x000fe4000f8e00ff */
[----:B0-----:R-:W-:-:S03]  /*12750*/  IMAD.U32 R176, RZ, RZ, UR40 ;  /* 0x00000028ffb07e24 */ /* 0x001fc6000f8e00ff */
[----:B------:R-:W-:-:S04]  /*12760*/  @!P3 IADD3 R218, P5, P6, R218, UR39, R2 ;  /* 0x00000027dadabc10 */ /* 0x000fc8000febe002 */
[----:B------:R-:W-:Y:S02]  /*12770*/  @!P3 IADD3.X R219, R176, UR38, R3, P5, P6 ;  /* 0x00000026b0dbbc10 */ /* 0x000fe4000afec403 */
[----:B------:R-:W-:Y:S01]  /*12780*/  ISETP.LT.OR P6, PT, R0, 0x9a, !P4 ;  /* 0x0000009a0000780c */ /* 0x000fe200067c1670 */
[----:B------:R-:W-:Y:S01]  /*12790*/  @!P1 IMAD R179, R179, R17, RZ ;  /* 0x00000011b3b39224 */ /* 0x000fe200078e02ff */
[----:B------:R-:W-:-:S04]  /*127a0*/  LOP3.LUT R19, R19, 0xffffbfff, RZ, 0xc0, !PT ;  /* 0xffffbfff13137812 */ /* 0x000fc800078ec0ff */
[----:B------:R0:W-:Y:S01]  /*127b0*/  @!P1 STG.E.U8 desc[UR50][R24.64+0x31], R179 ;  /* 0x000031b318009986 */ /* 0x0001e2000c101132 */
[----:B------:R-:W-:Y:S02]  /*127c0*/  ISETP.LT.OR P1, PT, R0, 0x81, !P0 ;  /* 0x000000810000780c */ /* 0x000fe40004721670 */
[----:B------:R-:W-:Y:S01]  /*127d0*/  @P3 LOP3.LUT R19, R19, 0x4000, RZ, 0xfc, !PT ;  /* 0x0000400013133812 */ /* 0x000fe200078efcff */
[----:B------:R-:W-:-:S03]  /*127e0*/  IMAD.U32 R176, RZ, RZ, UR41 ;  /* 0x00000029ffb07e24 */ /* 0x000fc6000f8e00ff */
[----:B------:R-:W-:Y:S01]  /*127f0*/  LOP3.LUT R19, R19, 0xffffdfff, RZ, 0xc0, !PT ;  /* 0xffffdfff13137812 */ /* 0x000fe200078ec0ff */
[----:B-1----:R-:W-:Y:S01]  /*12800*/  IMAD.U32 R177, RZ, RZ, UR40 ;  /* 0x00000028ffb17e24 */ /* 0x002fe2000f8e00ff */
[--C-:B------:R-:W-:Y:S01]  /*12810*/  @!P6 IADD3 R176, P4, P5, R176, UR39, R2.reuse ;  /* 0x00000027b0b0ec10 */ /* 0x100fe2000fd9e002 */
[----:B------:R-:W-:Y:S01]  /*12820*/  IMAD.U32 R220, RZ, RZ, UR41 ;  /* 0x00000029ffdc7e24 */ /* 0x000fe2000f8e00ff */
[----:B------:R-:W-:Y:S01]  /*12830*/  @P6 LOP3.LUT R19, R19, 0x2000, RZ, 0xfc, !PT ;  /* 0x0000200013136812 */ /* 0x000fe200078efcff */
[----:B----4-:R-:W-:Y:S01]  /*12840*/  IMAD.U32 R178, RZ, RZ, UR40 ;  /* 0x00000028ffb27e24 */ /* 0x010fe2000f8e00ff */
[----:B------:R-:W-:Y:S01]  /*12850*/  @!P6 IADD3.X R177, R177, UR38, R3, P4, P5 ;  /* 0x00000026b1b1ec10 */ /* 0x000fe2000a7ea403 */
[----:B0-----:R-:W-:Y:S01]  /*12860*/  IMAD.U32 R179, RZ, RZ, UR40 ;  /* 0x00000028ffb37e24 */ /* 0x001fe2000f8e00ff */
[----:B------:R-:W-:Y:S01]  /*12870*/  LOP3.LUT R19, R19, 0xffffefff, RZ, 0xc0, !PT ;  /* 0xffffefff13137812 */ /* 0x000fe200078ec0ff */
[----:B------:R-:W-:Y:S01]  /*12880*/  IMAD.U32 R222, RZ, RZ, UR41 ;  /* 0x00000029ffde7e24 */ /* 0x000fe2000f8e00ff */
[----:B------:R-:W-:Y:S01]  /*12890*/  @!P1 IADD3 R220, P4, P5, R220, UR43, R2 ;  /* 0x0000002bdcdc9c10 */ /* 0x000fe2000fd9e002 */
[----:B------:R-:W4:Y:S01]  /*128a0*/  LDL.LU.64 R24, [R1+0xc8] ;  /* 0x0000c80001187983 */ /* 0x000f220000300a00 */
        /* <DEDUP_REMOVED lines=26> */
[----:B------:R-:W-:Y:S01]  /*12a50*/  LOP3.LUT P3, RZ, R22, 0x1000000, RZ, 0xc0, !PT ;  /* 0x0100000016ff7812 */ /* 0x000fe2000786c0ff */
[----:B------:R-:W-:Y:S01]  /*12a60*/  @!P1 IMAD R183, R183, R17, RZ ;  /* 0x00000011b7b79224 */ /* 0x000fe200078e02ff */
[----:B---3--:R-:W3:Y:S04]  /*12a70*/  LDL.LU.64 R26, [R1+0xc0] ;  /* 0x0000c000011a7983 */ /* 0x008ee80000300a00 */
[----:B------:R0:W-:Y:S01]  /*12a80*/  @!P1 STG.E.U8 desc[UR50][R224.64+0x39], R183 ;  /* 0x000039b7e0009986 */ /* 0x0001e2000c101132 */
[----:B------:R-:W-:Y:S01]  /*12a90*/  ISETP.LT.OR P1, PT, R0, 0x91, !P0 ;  /* 0x000000910000780c */ /* 0x000fe20004721670 */
[----:B------:R-:W-:Y:S01]  /*12aa0*/  IMAD.U32 R180, RZ, RZ, UR41 ;  /* 0x00000029ffb47e24 */ /* 0x000fe2000f8e00ff */
[----:B------:R-:W-:Y:S01]  /*12ab0*/  LOP3.LUT R19, R19, 0xffffffef, RZ, 0xc0, !PT ;  /* 0xffffffef13137812 */ /* 0x000fe200078ec0ff */
[----:B------:R-:W-:-:S03]  /*12ac0*/  IMAD.U32 R182, RZ, RZ, UR41 ;  /* 0x00000029ffb67e24 */ /* 0x000fc6000f8e00ff */
[--C-:B------:R-:W-:Y:S02]  /*12ad0*/  @!P6 IADD3 R180, P4, P5, R180, UR43, R2.reuse ;  /* 0x0000002bb4b4ec10 */ /* 0x100fe4000fd9e002 */
[----:B------:R-:W-:Y:S02]  /*12ae0*/  @P6 LOP3.LUT R19, R19, 0x10, RZ, 0xfc, !PT ;  /* 0x0000001013136812 */ /* 0x000fe400078efcff */
[----:B------:R-:W-:Y:S01]  /*12af0*/  @!P6 IADD3.X R181, R181, UR42, R3, P4, P5 ;  /* 0x0000002ab5b5ec10 */ /* 0x000fe2000a7ea403 */
[----:B0-----:R-:W-:Y:S01]  /*12b00*/  IMAD.U32 R183, RZ, RZ, UR40 ;  /* 0x00000028ffb77e24 */ /* 0x001fe2000f8e00ff */
[----:B------:R-:W-:Y:S02]  /*12b10*/  ISETP.GE.AND P6, PT, R23, 0x1, PT ;  /* 0x000000011700780c */ /* 0x000fe40003fc6270 */
[----:B------:R-:W-:-:S04]  /*12b20*/  @!P1 IADD3 R182, P4, P5, R182, UR43, R2 ;  /* 0x0000002bb6b69c10 */ /* 0x000fc8000fd9e002 */
[----:B------:R-:W-:Y:S02]  /*12b30*/  @!P1 IADD3.X R183, R183, UR42, R3, P4, P5 ;  /* 0x0000002ab7b79c10 */ /* 0x000fe4000a7ea403 */
[----:B------:R-:W-:-:S13]  /*12b40*/  ISETP.LT.OR P4, PT, R0, 0x41, !P6 ;  /* 0x000000410000780c */ /* 0x000fda0007781670 */
[----:B------:R-:W-:-:S05]  /*12b50*/  @!P4 IMAD R152, R152, R17, RZ ;  /* 0x000000119898c224 */ /* 0x000fca00078e02ff */
[----:B------:R0:W-:Y:S01]  /*12b60*/  @!P4 STG.E.U8 desc[UR50][R2.64+0x40], R152 ;  /* 0x000040980200c986 */ /* 0x0001e2000c101132 */
[C---:B------:R-:W-:Y:S02]  /*12b70*/  ISETP.LT.OR P4, PT, R0.reuse, 0x42, !P6 ;  /* 0x000000420000780c */ /* 0x040fe40007781670 */
[----:B------:R-:W-:Y:S02]  /*12b80*/  ISETP.LT.OR P6, PT, R0, 0x92, !P0 ;  /* 0x000000920000780c */ /* 0x000fe400047c1670 */
[----:B------:R-:W-:Y:S01]  /*12b90*/  LOP3.LUT R19, R19, 0xfffffffb, RZ, 0xc0, !PT ;  /* 0xfffffffb13137812 */ /* 0x000fe200078ec0ff */
[----:B0-----:R-:W-:-:S08]  /*12ba0*/  IMAD.U32 R152, RZ, RZ, UR41 ;  /* 0x00000029ff987e24 */ /* 0x001fd0000f8e00ff */
[----:B------:R-:W-:Y:S01]  /*12bb0*/  @!P4 IMAD R153, R153, R17, RZ ;  /* 0x000000119999c224 */ /* 0x000fe200078e02ff */
[----:B------:R-:W-:-:S04]  /*12bc0*/  @P1 LOP3.LUT R19, R19, 0x4, RZ, 0xfc, !PT ;  /* 0x0000000413131812 */ /* 0x000fc800078efcff */
[----:B------:R0:W-:Y:S01]  /*12bd0*/  @!P4 STG.E.U8 desc[UR50][R2.64+0x41], R153 ;  /* 0x000041990200c986 */ /* 0x0001e2000c101132 */
[----:B------:R-:W-:Y:S02]  /*12be0*/  @!P6 IADD3 R152, P4, P5, R152, UR43, R2 ;  /* 0x0000002b9898ec10 */ /* 0x000fe4000fd9e002 */
[----:B------:R-:W-:Y:S01]  /*12bf0*/  LOP3.LUT P1, RZ, R22, 0x800000, RZ, 0xc0, !PT ;  /* 0x0080000016ff7812 */ /* 0x000fe2000782c0ff */
[----:B0-----:R-:W-:-:S05]  /*12c00*/  IMAD.U32 R153, RZ, RZ, UR40 ;  /* 0x00000028ff997e24 */ /* 0x001fca000f8e00ff */
        /* <DEDUP_REMOVED lines=13> */
[----:B------:R-:W-:Y:S01]  /*12ce0*/  IMAD.U32 R154, RZ, RZ, UR41 ;  /* 0x00000029ff9a7e24 */ /* 0x000fe2000f8e00ff */
[----:B------:R-:W-:-:S03]  /*12cf0*/  LOP3.LUT R22, R22, 0xfff7ffff, RZ, 0xc0, !PT ;  /* 0xfff7ffff16167812 */ /* 0x000fc600078ec0ff */
[----:B------:R0:W-:Y:S01]  /*12d00*/  @!P4 STG.E.U8 desc[UR50][R224.64+0x41], R155 ;  /* 0x0000419be000c986 */ /* 0x0001e2000c101132 */
[----:B------:R-:W-:Y:S02]  /*12d10*/  @!P6 IADD3 R154, P4, P5, R154, UR43, R2 ;  /* 0x0000002b9a9aec10 */ /* 0x000fe4000fd9e002 */
[----:B------:R-:W-:Y:S01]  /*12d20*/  @P6 LOP3.LUT R22, R22, 0x80000, RZ, 0xfc, !PT ;  /* 0x0008000016166812 */ /* 0x000fe200078efcff */
[----:B0-----:R-:W-:-:S05]  /*12d30*/  IMAD.U32 R155, RZ, RZ, UR40 ;  /* 0x00000028ff9b7e24 */ /* 0x001fca000f8e00ff */
[----:B------:R-:W-:Y:S02]  /*12d40*/  @!P6 IADD3.X R155, R155, UR42, R3, P4, P5 ;  /* 0x0000002a9b9bec10 */ /* 0x000fe4000a7ea403 */
[----:B------:R-:W-:-:S04]  /*12d50*/  ISETP.GE.AND P6, PT, R23, 0x1, PT ;  /* 0x000000011700780c */ /* 0x000fc80003fc6270 */
[----:B------:R-:W-:-:S13]  /*12d60*/  ISETP.LT.OR P4, PT, R0, 0x49, !P6 ;  /* 0x000000490000780c */ /* 0x000fda0007781670 */
[----:B------:R-:W-:-:S05]  /*12d70*/  @!P4 IMAD R156, R156, R17, RZ ;  /* 0x000000119c9cc224 */ /* 0x000fca00078e02ff */
[----:B------:R0:W-:Y:S01]  /*12d80*/  @!P4 STG.E.U8 desc[UR50][R2.64+0x48], R156 ;  /* 0x0000489c0200c986 */ /* 0x0001e2000c101132 */
[C---:B------:R-:W-:Y:S02]  /*12d90*/  ISETP.LT.OR P4, PT, R0.reuse, 0x4a, !P6 ;  /* 0x0000004a0000780c */ /* 0x040fe40007781670 */
[----:B------:R-:W-:Y:S01]  /*12da0*/  ISETP.LT.OR P0, PT, R0, 0x9a, !P0 ;  /* 0x0000009a0000780c */ /* 0x000fe20004701670 */
[----:B------:R-:W-:Y:S02]  /*12db0*/  IMAD.U32 R23, RZ, RZ, UR40 ;  /* 0x00000028ff177e24 */ /* 0x000fe4000f8e00ff */
[----:B0-----:R-:W-:-:S08]  /*12dc0*/  IMAD.U32 R156, RZ, RZ, UR41 ;  /* 0x00000029ff9c7e24 */ /* 0x001fd0000f8e00ff */
[----:B------:R-:W-:-:S05]  /*12dd0*/  @!P4 IMAD R157, R157, R17, RZ ;  /* 0x000000119d9dc224 */ /* 0x000fca00078e02ff */
[----:B------:R0:W-:Y:S01]  /*12de0*/  @!P4 STG.E.U8 desc[UR50][R2.64+0x49], R157 ;  /* 0x0000499d0200c986 */ /* 0x0001e2000c101132 */
[----:B------:R-:W-:-:S04]  /*12df0*/  @!P0 IADD3 R156, P4, P5, R156, UR43, R2 ;  /* 0x0000002b9c9c8c10 */ /* 0x000fc8000fd9e002 */
[----:B0-----:R-:W-:Y:S02]  /*12e00*/  @!P0 IADD3.X R157, R23, UR42, R3, P4, P5 ;  /* 0x0000002a179d8c10 */ /* 0x001fe4000a7ea403 */
[----:B------:R-:W-:-:S13]  /*12e10*/  ISETP.LT.OR P4, PT, R0, 0x49, !P1 ;  /* 0x000000490000780c */ /* 0x000fda0004f81670 */
[----:B------:R-:W-:Y:S01]  /*12e20*/  @!P4 IADD3 R224, P5, R2, UR41, RZ ;  /* 0x0000002902e0cc10 */ /* 0x000fe2000ffbe0ff */
[----:B------:R-:W-:-:S03]  /*12e30*/  @!P4 IMAD R158, R158, R17, RZ ;  /* 0x000000119e9ec224 */ /* 0x000fc600078e02ff */
[----:B------:R-:W-:-:S05]  /*12e40*/  @!P4 IADD3.X R225, R3, UR40, RZ, P5, !PT ;  /* 0x0000002803e1cc10 */ /* 0x000fca000affe4ff */
[----:B------:R0:W-:Y:S01]  /*12e50*/  @!P4 STG.E.U8 desc[UR50][R224.64+0x48], R158 ;  /* 0x0000489ee000c986 */ /* 0x0001e2000c101132 */
[----:B------:R-:W-:-:S13]  /*12e60*/  ISETP.LT.OR P4, PT, R0, 0x4a, !P1 ;  /* 0x0000004a0000780c */ /* 0x000fda0004f81670 */
[----:B0-----:R-:W-:Y:S01]  /*12e70*/  @!P4 IADD3 R224, P5, R2, UR41, RZ ;  /* 0x0000002902e0cc10 */ /* 0x001fe2000ffbe0ff */
[----:B------:R-:W-:-:S03]  /*12e80*/  @!P4 IMAD R159, R159, R17, RZ ;  /* 0x000000119f9fc224 */ /* 0x000fc600078e02ff */
[----:B------:R-:W-:-:S05]  /*12e90*/  @!P4 IADD3.X R225, R3, UR40, RZ, P5, !PT ;  /* 0x0000002803e1cc10 */ /* 0x000fca000affe4ff */
[----:B------:R0:W-:Y:S01]  /*12ea0*/  @!P4 STG.E.U8 desc[UR50][R224.64+0x49], R159 ;  /* 0x0000499fe000c986 */ /* 0x0001e2000c101132 */
[----:B------:R-:W-:-:S13]  /*12eb0*/  ISETP.LT.OR P4, PT, R0, 0x51, !P6 ;  /* 0x000000510000780c */ /* 0x000fda0007781670 */
[----:B------:R-:W-:-:S05]  /*12ec0*/  @!P4 IMAD R160, R160, R17, RZ ;  /* 0x00000011a0a0c224 */ /* 0x000fca00078e02ff */
[----:B------:R-:W-:Y:S01]  /*12ed0*/  @!P4 STG.E.U8 desc[UR50][R2.64+0x50], R160 ;  /* 0x000050a00200c986 */ /* 0x000fe2000c101132 */
[----:B------:R-:W-:-:S13]  /*12ee0*/  ISETP.LT.OR P4, PT, R0, 0x52, !P6 ;  /* 0x000000520000780c */ /* 0x000fda0007781670 */
[----:B------:R-:W-:-:S05]  /*12ef0*/  @!P4 IMAD R161, R161, R17, RZ ;  /* 0x00000011a1a1c224 */ /* 0x000fca00078e02ff */
[----:B------:R-:W-:Y:S01]  /*12f00*/  @!P4 STG.E.U8 desc[UR50][R2.64+0x51], R161 ;  /* 0x000051a10200c986 */ /* 0x000fe2000c101132 */
[----:B------:R-:W-:-:S13]  /*12f10*/  ISETP.LT.OR P4, PT, R0, 0x51, !P1 ;  /* 0x000000510000780c */ /* 0x000fda0004f81670 */
[----:B------:R-:W-:Y:S01]  /*12f20*/  @!P4 IADD3 R158, P5, R2, UR41, RZ ;  /* 0x00000029029ecc10 */ /* 0x000fe2000ffbe0ff */
[----:B------:R-:W-:-:S03]  /*12f30*/  @!P4 IMAD R162, R162, R17, RZ ;  /* 0x00000011a2a2c224 */ /* 0x000fc600078e02ff */
[----:B0-----:R-:W-:-:S05]  /*12f40*/  @!P4 IADD3.X R159, R3, UR40, RZ, P5, !PT ;  /* 0x00000028039fcc10 */ /* 0x001fca000affe4ff */
        /* <DEDUP_REMOVED lines=13> */
[----:B0-----:R-:W-:Y:S01]  /*13020*/  @!P4 IADD3 R158, P5, R2, UR41, RZ ;  /* 0x00000029029ecc10 */ /* 0x001fe2000ffbe0ff */
[----:B------:R-:W-:-:S03]  /*13030*/  @!P4 IMAD R166, R166, R17, RZ ;  /* 0x00000011a6a6c224 */ /* 0x000fc600078e02ff */
[----:B------:R-:W-:-:S05]  /*13040*/  @!P4 IADD3.X R159, R3, UR40, RZ, P5, !PT ;  /* 0x00000028039fcc10 */ /* 0x000fca000affe4ff */
[----:B------:R0:W-:Y:S01]  /*13050*/  @!P4 STG.E.U8 desc[UR50][R158.64+0x58], R166 ;  /* 0x000058a69e00c986 */ /* 0x0001e2000c101132 */
[----:B------:R-:W-:-:S13]  /*13060*/  ISETP.LT.OR P4, PT, R0, 0x5a, !P1 ;  /* 0x0000005a0000780c */ /* 0x000fda0004f81670 */
[----:B0-----:R-:W-:Y:S01]  /*13070*/  @!P4 IADD3 R158, P5, R2, UR41, RZ ;  /* 0x00000029029ecc10 */ /* 0x001fe2000ffbe0ff */
[----:B------:R-:W-:-:S03]  /*13080*/  @!P4 IMAD R167, R167, R17, RZ ;  /* 0x00000011a7a7c224 */ /* 0x000fc600078e02ff */
[----:B------:R-:W-:-:S05]  /*13090*/  @!P4 IADD3.X R159, R3, UR40, RZ, P5, !PT ;  /* 0x00000028039fcc10 */ /* 0x000fca000affe4ff */
[----:B------:R-:W-:Y:S01]  /*130a0*/  @!P4 STG.E.U8 desc[UR50][R158.64+0x59], R167 ;  /* 0x000059a79e00c986 */ /* 0x000fe2000c101132 */
[----:B------:R-:W-:Y:S02]  /*130b0*/  ISETP.LT.OR P4, PT, R0, 0x41, !P3 ;  /* 0x000000410000780c */ /* 0x000fe40005f81670 */
[----:B------:R-:W-:-:S04]  /*130c0*/  LOP3.LUT R22, R22, 0xffefffff, RZ, 0xc0, !PT ;  /* 0xffefffff16167812 */ /* 0x000fc800078ec0ff */
[----:B------:R-:W-:-:S07]  /*130d0*/  @P0 LOP3.LUT R22, R22, 0x100000, RZ, 0xfc, !PT ;  /* 0x0010000016160812 */ /* 0x000fce00078efcff */
[----:B------:R-:W-:Y:S01]  /*130e0*/  @!P4 IMAD R136, R136, R17, RZ ;  /* 0x000000118888c224 */ /* 0x000fe200078e02ff */
[C---:B------:R-:W-:Y:S02]  /*130f0*/  LOP3.LUT P0, RZ, R22.reuse, 0x8000, RZ, 0xc0, !PT ;  /* 0x0000800016ff7812 */ /* 0x040fe4000780c0ff */
[----:B------:R-:W-:Y:S02]  /*13100*/  LOP3.LUT R22, R22, 0xffdfffff, RZ, 0xc0, !PT ;  /* 0xffdfffff16167812 */ /* 0x000fe400078ec0ff */
[----:B------:R-:W-:Y:S01]  /*13110*/  @!P4 STG.E.U8 desc[UR50][R4.64+0x40], R136 ;  /* 0x000040880400c986 */ /* 0x000fe2000c101132 */
[----:B------:R-:W-:Y:S02]  /*13120*/  ISETP.LT.OR P4, PT, R0, 0x42, !P3 ;  /* 0x000000420000780c */ /* 0x000fe40005f81670 */
[----:B------:R-:W-:-:S04]  /*13130*/  @P6 LOP3.LUT R22, R22, 0x200000, RZ, 0xfc, !PT ;  /* 0x0020000016166812 */ /* 0x000fc800078efcff */
[C---:B------:R-:W-:Y:S02]  /*13140*/  LOP3.LUT P6, RZ, R22.reuse, 0x40000, RZ, 0xc0, !PT ;  /* 0x0004000016ff7812 */ /* 0x040fe400078cc0ff */
[----:B------:R-:W-:-:S04]  /*13150*/  LOP3.LUT R22, R22, 0xffbfffff, RZ, 0xc0, !PT ;  /* 0xffbfffff16167812 */ /* 0x000fc800078ec0ff */
[----:B------:R-:W-:Y:S01]  /*13160*/  @P1 LOP3.LUT R22, R22, 0x400000, RZ, 0xfc, !PT ;  /* 0x0040000016161812 */ /* 0x000fe200078efcff */
[----:B------:R-:W-:-:S03]  /*13170*/  @!P4 IMAD R137, R137, R17, RZ ;  /* 0x000000118989c224 */ /* 0x000fc600078e02ff */
[----:B------:R-:W-:Y:S02]  /*13180*/  LOP3.LUT P5, RZ, R22, 0x20000, RZ, 0xc0, !PT ;  /* 0x0002000016ff7812 */ /* 0x000fe400078ac0ff */
[----:B------:R-:W-:Y:S01]  /*13190*/  @!P4 STG.E.U8 desc[UR50][R4.64+0x41], R137 ;  /* 0x000041890400c986 */ /* 0x000fe2000c101132 */
[----:B------:R-:W-:Y:S01]  /*131a0*/  ISETP.LT.OR P4, PT, R0, 0x49, !P3 ;  /* 0x000000490000780c */ /* 0x000fe20005f81670 */
[----:B------:R-:W-:-:S05]  /*131b0*/  @!P6 IMAD R138, R138, R17, RZ ;  /* 0x000000118a8ae224 */ /* 0x000fca00078e02ff */
[----:B------:R0:W-:Y:S04]  /*131c0*/  @!P6 STG.E.U8 desc[UR50][R28.64+0x40], R138 ;  /* 0x0000408a1c00e986 */ /* 0x0001e8000c101132 */
[----:B------:R-:W-:-:S03]  /*131d0*/  @!P5 IMAD R139, R139, R17, RZ ;  /* 0x000000118b8bd224 */ /* 0x000fc600078e02ff */
[-C--:B------:R-:W-:Y:S02]  /*131e0*/  @!P4 IMAD R23, R140, R17.reuse, RZ ;  /* 0x000000118c17c224 */ /* 0x080fe400078e02ff */
[----:B------:R1:W-:Y:S04]  /*131f0*/  @!P5 STG.E.U8 desc[UR50][R30.64+0x41], R139 ;  /* 0x0000418b1e00d986 */ /* 0x0003e8000c101132 */
[----:B------:R-:W-:Y:S01]  /*13200*/  @!P4 STG.E.U8 desc[UR50][R4.64+0x48], R23 ;  /* 0x000048170400c986 */ /* 0x000fe2000c101132 */
[----:B------:R-:W-:Y:S01]  /*13210*/  ISETP.LT.OR P4, PT, R0, 0x4a, !P3 ;  /* 0x0000004a0000780c */ /* 0x000fe20005f81670 */
[----:B------:R-:W-:Y:S01]  /*13220*/  @!P0 IMAD R143, R143, R17, RZ ;  /* 0x000000118f8f8224 */ /* 0x000fe200078e02ff */
[C---:B------:R-:W-:Y:S01]  /*13230*/  LOP3.LUT P1, RZ, R22.reuse, 0x2000, RZ, 0xc0, !PT ;  /* 0x0000200016ff7812 */ /* 0x040fe2000782c0ff */
[----:B0-----:R-:W3:Y:S01]  /*13240*/  LDL.LU.64 R28, [R1+0xb8] ;  /* 0x0000b800011c7983 */ /* 0x001ee20000300a00 */
[----:B------:R-:W-:-:S02]  /*13250*/  LOP3.LUT P6, RZ, R22, 0x1000, RZ, 0xc0, !PT ;  /* 0x0000100016ff7812 */ /* 0x000fc400078cc0ff */
[----:B------:R-:W-:Y:S01]  /*13260*/  LOP3.LUT P5, RZ, R22, 0x800, RZ, 0xc0, !PT ;  /* 0x0000080016ff7812 */ /* 0x000fe200078ac0ff */
[----:B-1----:R-:W3:Y:S06]  /*13270*/  LDL.LU.64 R30, [R1+0xb0] ;  /* 0x0000b000011e7983 */ /* 0x002eec0000300a00 */
[----:B------:R-:W-:-:S05]  /*13280*/  @!P4 IMAD R141, R141, R17, RZ ;  /* 0x000000118d8dc224 */ /* 0x000fca00078e02ff */
[----:B------:R-:W-:Y:S01]  /*13290*/  @!P4 STG.E.U8 desc[UR50][R4.64+0x49], R141 ;  /* 0x0000498d0400c986 */ /* 0x000fe2000c101132 */
[----:B------:R-:W-:-:S13]  /*132a0*/  LOP3.LUT P4, RZ, R22, 0x10000, RZ, 0xc0, !PT ;  /* 0x0001000016ff7812 */ /* 0x000fda000788c0ff */
[----:B------:R-:W-:-:S05]  /*132b0*/  @!P4 IMAD R142, R142, R17, RZ ;  /* 0x000000118e8ec224 */ /* 0x000fca00078e02ff */
[----:B------:R0:W-:Y:S01]  /*132c0*/  @!P4 STG.E.U8 desc[UR50][R32.64+0x48], R142 ;  /* 0x0000488e2000c986 */ /* 0x0001e2000c101132 */
[----:B------:R-:W-:-:S03]  /*132d0*/  ISETP.LT.OR P4, PT, R0, 0x51, !P3 ;  /* 0x000000510000780c */ /* 0x000fc60005f81670 */
[----:B------:R1:W-:Y:S01]  /*132e0*/  @!P0 STG.E.U8 desc[UR50][R34.64+0x49], R143 ;  /* 0x0000498f22008986 */ /* 0x0003e2000c101132 */
[-C--:B------:R-:W-:Y:S02]  /*132f0*/  @!P1 IMAD R147, R147, R17.reuse, RZ ;  /* 0x0000001193939224 */ /* 0x080fe400078e02ff */
[-C--:B------:R-:W-:Y:S01]  /*13300*/  @!P5 IMAD R151, R151, R17.reuse, RZ ;  /* 0x000000119797d224 */ /* 0x080fe200078e02ff */
[----:B0-----:R-:W3:Y:S06]  /*13310*/  LDL.LU.64 R32, [R1+0xa8] ;  /* 0x0000a80001207983 */ /* 0x001eec0000300a00 */
[----:B------:R-:W-:Y:S01]  /*13320*/  @!P4 IMAD R137, R144, R17, RZ ;  /* 0x000000119089c224 */ /* 0x000fe200078e02ff */
[----:B------:R-:W-:Y:S01]  /*13330*/  LOP3.LUT P0, RZ, R22, 0x400, RZ, 0xc0, !PT ;  /* 0x0000040016ff7812 */ /* 0x000fe2000780c0ff */
[----:B-1----:R-:W3:Y:S04]  /*13340*/  LDL.LU.64 R34, [R1+0xa0] ;  /* 0x0000a00001227983 */ /* 0x002ee80000300a00 */
[----:B------:R0:W-:Y:S01]  /*13350*/  @!P4 STG.E.U8 desc[UR50][R4.64+0x50], R137 ;  /* 0x000050890400c986 */ /* 0x0001e2000c101132 */
[----:B------:R-:W-:-:S13]  /*13360*/  ISETP.LT.OR P4, PT, R0, 0x52, !P3 ;  /* 0x000000520000780c */ /* 0x000fda0005f81670 */
[----:B------:R-:W-:-:S05]  /*13370*/  @!P4 IMAD R145, R145, R17, RZ ;  /* 0x000000119191c224 */ /* 0x000fca00078e02ff */
[----:B------:R-:W-:Y:S01]  /*13380*/  @!P4 STG.E.U8 desc[UR50][R4.64+0x51], R145 ;  /* 0x000051910400c986 */ /* 0x000fe2000c101132 */
[----:B------:R-:W-:-:S13]  /*13390*/  LOP3.LUT P4, RZ, R22, 0x4000, RZ, 0xc0, !PT ;  /* 0x0000400016ff7812 */ /* 0x000fda000788c0ff */
[----:B------:R-:W-:-:S05]  /*133a0*/  @!P4 IMAD R146, R146, R17, RZ ;  /* 0x000000119292c224 */ /* 0x000fca00078e02ff */
[----:B------:R1:W-:Y:S01]  /*133b0*/  @!P4 STG.E.U8 desc[UR50][R36.64+0x50], R146 ;  /* 0x000050922400c986 */ /* 0x0003e2000c101132 */
[----:B------:R-:W-:-:S03]  /*133c0*/  ISETP.LT.OR P4, PT, R0, 0x59, !P3 ;  /* 0x000000590000780c */ /* 0x000fc60005f81670 */
[----:B------:R5:W-:Y:S01]  /*133d0*/  @!P1 STG.E.U8 desc[UR50][R38.64+0x51], R147 ;  /* 0x0000519326009986 */ /* 0x000be2000c101132 */
[----:B0-----:R-:W-:-:S03]  /*133e0*/  @!P6 IMAD R137, R150, R17, RZ ;  /* 0x000000119689e224 */ /* 0x001fc600078e02ff */
[----:B-1----:R-:W3:Y:S06]  /*133f0*/  LDL.LU.64 R36, [R1+0x98] ;  /* 0x0000980001247983 */ /* 0x002eec0000300a00 */
[----:B------:R-:W-:Y:S01]  /*13400*/  @!P4 IMAD R23, R148, R17, RZ ;  /* 0x000000119417c224 */ /* 0x000fe200078e02ff */
[----:B------:R-:W-:Y:S01]  /*13410*/  LOP3.LUT P1, RZ, R22, 0x10, RZ, 0xc0, !PT ;  /* 0x0000001016ff7812 */ /* 0x000fe2000782c0ff */
[----:B-----5:R-:W5:Y:S04]  /*13420*/  LDL.LU.64 R38, [R1+0x90] ;  /* 0x0000900001267983 */ /* 0x020f680000300a00 */
[----:B------:R0:W-:Y:S01]  /*13430*/  @!P4 STG.E.U8 desc[UR50][R4.64+0x58], R23 ;  /* 0x000058170400c986 */ /* 0x0001e2000c101132 */
[----:B------:R-:W-:-:S13]  /*13440*/  ISETP.LT.OR P4, PT, R0, 0x5a, !P3 ;  /* 0x0000005a0000780c */ /* 0x000fda0005f81670 */
[----:B------:R-:W-:-:S05]  /*13450*/  @!P4 IMAD R149, R149, R17, RZ ;  /* 0x000000119595c224 */ /* 0x000fca00078e02ff */
[----:B------:R-:W-:Y:S01]  /*13460*/  @!P4 STG.E.U8 desc[UR50][R4.64+0x59], R149 ;  /* 0x000059950400c986 */ /* 0x000fe2000c101132 */
[----:B------:R-:W-:-:S03]  /*13470*/  ISETP.LT.OR P4, PT, R0, 0x41, !P2 ;  /* 0x000000410000780c */ /* 0x000fc60005781670 */
[----:B------:R1:W-:Y:S04]  /*13480*/  @!P6 STG.E.U8 desc[UR50][R236.64+0x58], R137 ;  /* 0x00005889ec00e986 */ /* 0x0003e8000c101132 */
[----:B------:R-:W-:Y:S06]  /*13490*/  @!P5 STG.E.U8 desc[UR50][R234.64+0x59], R151 ;  /* 0x00005997ea00d986 */ /* 0x000fec000c101132 */
[----:B------:R-:W-:-:S05]  /*134a0*/  @!P4 IMAD R139, R120, R17, RZ ;  /* 0x00000011788bc224 */ /* 0x000fca00078e02ff */
[----:B------:R-:W-:Y:S01]  /*134b0*/  @!P4 STG.E.U8 desc[UR50][R10.64+0x40], R139 ;  /* 0x0000408b0a00c986 */ /* 0x000fe2000c101132 */
[----:B------:R-:W-:-:S13]  /*134c0*/  ISETP.LT.OR P4, PT, R0, 0x42, !P2 ;  /* 0x000000420000780c */ /* 0x000fda0005781670 */
[----:B------:R-:W-:-:S05]  /*134d0*/  @!P4 IMAD R121, R121, R17, RZ ;  /* 0x000000117979c224 */ /* 0x000fca00078e02ff */
[----:B------:R2:W-:Y:S01]  /*134e0*/  @!P4 STG.E.U8 desc[UR50][R10.64+0x41], R121 ;  /* 0x000041790a00c986 */ /* 0x0005e2000c101132 */
[----:B------:R-:W-:Y:S01]  /*134f0*/  LOP3.LUT P4, RZ, R22, 0x80, RZ, 0xc0, !PT ;  /* 0x0000008016ff7812 */ /* 0x000fe2000788c0ff */
[----:B0-----:R-:W-:-:S05]  /*13500*/  @!P0 IMAD R23, R122, R17, RZ ;  /* 0x000000117a178224 */ /* 0x001fca00078e02ff */
[----:B------:R0:W-:Y:S07]  /*13510*/  @!P0 STG.E.U8 desc[UR50][R232.64+0x40], R23 ;  /* 0x00004017e8008986 */ /* 0x0001ee000c101132 */
[----:B------:R-:W-:-:S05]  /*13520*/  @!P4 IMAD R123, R123, R17, RZ ;  /* 0x000000117b7bc224 */ /* 0x000fca00078e02ff */
[----:B------:R4:W-:Y:S01]  /*13530*/  @!P4 STG.E.U8 desc[UR50][R230.64+0x41], R123 ;  /* 0x0000417be600c986 */ /* 0x0009e2000c101132 */
[----:B------:R-:W-:-:S13]  /*13540*/  ISETP.LT.OR P4, PT, R0, 0x49, !P2 ;  /* 0x000000490000780c */ /* 0x000fda0005781670 */
[----:B-1----:R-:W-:-:S05]  /*13550*/  @!P4 IMAD R137, R124, R17, RZ ;  /* 0x000000117c89c224 */ /* 0x002fca00078e02ff */
[----:B------:R-:W-:Y:S01]  /*13560*/  @!P4 STG.E.U8 desc[UR50][R10.64+0x48], R137 ;  /* 0x000048890a00c986 */ /* 0x000fe2000c101132 */
[----:B------:R-:W-:-:S13]  /*13570*/  ISETP.LT.OR P4, PT, R0, 0x4a, !P2 ;  /* 0x0000004a0000780c */ /* 0x000fda0005781670 */
[----:B------:R-:W-:-:S05]  /*13580*/  @!P4 IMAD R125, R125, R17, RZ ;  /* 0x000000117d7dc224 */ /* 0x000fca00078e02ff */
[----:B------:R-:W-:Y:S01]  /*13590*/  @!P4 STG.E.U8 desc[UR50][R10.64+0x49], R125 ;  /* 0x0000497d0a00c986 */ /* 0x000fe2000c101132 */
[----:B------:R-:W-:Y:S01]  /*135a0*/  LOP3.LUT P4, RZ, R19, 0x20000000, RZ, 0xc0, !PT ;  /* 0x2000000013ff7812 */ /* 0x000fe2000788c0ff */
[----:B--2---:R-:W-:-:S05]  /*135b0*/  @!P1 IMAD R121, R126, R17, RZ ;  /* 0x000000117e799224 */ /* 0x004fca00078e02ff */
[----:B------:R1:W-:Y:S07]  /*135c0*/  @!P1 STG.E.U8 desc[UR50][R228.64+0x48], R121 ;  /* 0x00004879e4009986 */ /* 0x0003ee000c101132 */
[----:B------:R-:W-:-:S05]  /*135d0*/  @!P4 IMAD R127, R127, R17, RZ ;  /* 0x000000117f7fc224 */ /* 0x000fca00078e02ff */
[----:B------:R-:W-:Y:S01]  /*135e0*/  @!P4 STG.E.U8 desc[UR50][R226.64+0x49], R127 ;  /* 0x0000497fe200c986 */ /* 0x000fe2000c101132 */
[----:B------:R-:W-:-:S13]  /*135f0*/  ISETP.LT.OR P4, PT, R0, 0x51, !P2 ;  /* 0x000000510000780c */ /* 0x000fda0005781670 */
[----:B0-----:R-:W-:-:S05]  /*13600*/  @!P4 IMAD R23, R128, R17, RZ ;  /* 0x000000118017c224 */ /* 0x001fca00078e02ff */
[----:B------:R0:W-:Y:S01]  /*13610*/  @!P4 STG.E.U8 desc[UR50][R10.64+0x50], R23 ;  /* 0x000050170a00c986 */ /* 0x0001e2000c101132 */
[----:B------:R-:W-:Y:S02]  /*13620*/  ISETP.LT.OR P4, PT, R0, 0x52, !P2 ;  /* 0x000000520000780c */ /* 0x000fe40005781670 */
[----:B------:R-:W-:-:S11]  /*13630*/  LOP3.LUT P6, RZ, R19, 0x2000000, RZ, 0xc0, !PT ;  /* 0x0200000013ff7812 */ /* 0x000fd600078cc0ff */
[----:B------:R-:W-:-:S05]  /*13640*/  @!P4 IMAD R129, R129, R17, RZ ;  /* 0x000000118181c224 */ /* 0x000fca00078e02ff */
[----:B------:R-:W-:Y:S01]  /*13650*/  @!P4 STG.E.U8 desc[UR50][R10.64+0x51], R129 ;  /* 0x000051810a00c986 */ /* 0x000fe2000c101132 */
[----:B------:R-:W-:Y:S01]  /*13660*/  LOP3.LUT P4, RZ, R19, 0x400000, RZ, 0xc0, !PT ;  /* 0x0040000013ff7812 */ /* 0x000fe2000788c0ff */
[----:B----4-:R-:W-:-:S05]  /*13670*/  @!P6 IMAD R123, R130, R17, RZ ;  /* 0x00000011827be224 */ /* 0x010fca00078e02ff */
[----:B------:R2:W-:Y:S07]  /*13680*/  @!P6 STG.E.U8 desc[UR50][R20.64+0x50], R123 ;  /* 0x0000507b1400e986 */ /* 0x0005ee000c101132 */
[----:B------:R-:W-:-:S05]  /*13690*/  @!P4 IMAD R131, R131, R17, RZ ;  /* 0x000000118383c224 */ /* 0x000fca00078e02ff */
[----:B------:R4:W-:Y:S01]  /*136a0*/  @!P4 STG.E.U8 desc[UR50][R12.64+0x51], R131 ;  /* 0x000051830c00c986 */ /* 0x0009e2000c101132 */
[----:B------:R-:W-:-:S13]  /*136b0*/  ISETP.LT.OR P4, PT, R0, 0x59, !P2 ;  /* 0x000000590000780c */ /* 0x000fda0005781670 */
[----:B-1----:R-:W-:-:S05]  /*136c0*/  @!P4 IMAD R121, R132, R17, RZ ;  /* 0x000000118479c224 */ /* 0x002fca00078e02ff */
[----:B------:R-:W-:Y:S01]  /*136d0*/  @!P4 STG.E.U8 desc[UR50][R10.64+0x58], R121 ;  /* 0x000058790a00c986 */ /* 0x000fe2000c101132 */
[----:B------:R-:W-:Y:S02]  /*136e0*/  ISETP.LT.OR P4, PT, R0, 0x5a, !P2 ;  /* 0x0000005a0000780c */ /* 0x000fe40005781670 */
[----:B------:R-:W-:Y:S02]  /*136f0*/  LOP3.LUT P6, RZ, R22, 0x200000, RZ, 0xc0, !PT ;  /* 0x0020000016ff7812 */ /* 0x000fe400078cc0ff */
[C---:B------:R-:W-:Y:S02]  /*13700*/  LOP3.LUT P5, RZ, R19.reuse, 0x80000, RZ, 0xc0, !PT ;  /* 0x0008000013ff7812 */ /* 0x040fe400078ac0ff */
[----:B------:R-:W-:-:S07]  /*13710*/  LOP3.LUT P0, RZ, R19, 0x800, RZ, 0xc0, !PT ;  /* 0x0000080013ff7812 */ /* 0x000fce000780c0ff */
[----:B------:R-:W-:-:S05]  /*13720*/  @!P4 IMAD R133, R133, R17, RZ ;  /* 0x000000118585c224 */ /* 0x000fca00078e02ff */
[----:B------:R-:W-:Y:S01]  /*13730*/  @!P4 STG.E.U8 desc[UR50][R10.64+0x59], R133 ;  /* 0x000059850a00c986 */ /* 0x000fe2000c101132 */
[----:B------:R-:W-:Y:S01]  /*13740*/  ISETP.LT.OR P4, PT, R0, 0x61, !P6 ;  /* 0x000000610000780c */ /* 0x000fe20007781670 */
[-C--:B0-----:R-:W-:Y:S02]  /*13750*/  @!P5 IMAD R23, R134, R17.reuse, RZ ;  /* 0x000000118617d224 */ /* 0x081fe400078e02ff */
[----:B------:R-:W-:-:S03]  /*13760*/  @!P0 IMAD R135, R135, R17, RZ ;  /* 0x0000001187878224 */ /* 0x000fc600078e02ff */
[----:B------:R0:W-:Y:S07]  /*13770*/  @!P5 STG.E.U8 desc[UR50][R184.64+0x58], R23 ;  /* 0x00005817b800d986 */ /* 0x0001ee000c101132 */
[----:B--2---:R-:W-:Y:S01]  /*13780*/  @!P4 IMAD R21, R104, R17, RZ ;  /* 0x000000116815c224 */ /* 0x004fe200078e02ff */
[----:B------:R1:W-:Y:S04]  /*13790*/  @!P0 STG.E.U8 desc[UR50][R14.64+0x59], R135 ;  /* 0x000059870e008986 */ /* 0x0003e8000c101132 */
[----:B------:R2:W-:Y:S01]  /*137a0*/  @!P4 STG.E.U8 desc[UR50][R2.64+0x60], R21 ;  /* 0x000060150200c986 */ /* 0x0005e2000c101132 */
[----:B------:R-:W-:-:S02]  /*137b0*/  ISETP.LT.OR P4, PT, R0, 0x62, !P6 ;  /* 0x000000620000780c */ /* 0x000fc40007781670 */
[----:B------:R-:W-:-:S11]  /*137c0*/  LOP3.LUT P1, RZ, R22, 0x400000, RZ, 0xc0, !PT ;  /* 0x0040000016ff7812 */ /* 0x000fd6000782c0ff */
[----:B------:R-:W-:-:S05]  /*137d0*/  @!P4 IMAD R105, R105, R17, RZ ;  /* 0x000000116969c224 */ /* 0x000fca00078e02ff */
[----:B------:R-:W-:Y:S01]  /*137e0*/  @!P4 STG.E.U8 desc[UR50][R2.64+0x61], R105 ;  /* 0x000061690200c986 */ /* 0x000fe2000c101132 */
[----:B------:R-:W-:-:S13]  /*137f0*/  ISETP.LT.OR P4, PT, R0, 0x61, !P1 ;  /* 0x000000610000780c */ /* 0x000fda0004f81670 */
[----:B----4-:R-:W-:Y:S01]  /*13800*/  @!P4 IADD3 R12, P5, R2, UR41, RZ ;  /* 0x00000029020ccc10 */ /* 0x010fe2000ffbe0ff */
[----:B0-----:R-:W-:-:S03]  /*13810*/  @!P4 IMAD R23, R106, R17, RZ ;  /* 0x000000116a17c224 */ /* 0x001fc600078e02ff */
[----:B------:R-:W-:-:S05]  /*13820*/  @!P4 IADD3.X R13, R3, UR40, RZ, P5, !PT ;  /* 0x00000028030dcc10 */ /* 0x000fca000affe4ff */
[----:B------:R0:W-:Y:S01]  /*13830*/  @!P4 STG.E.U8 desc[UR50][R12.64+0x60], R23 ;  /* 0x000060170c00c986 */ /* 0x0001e2000c101132 */
[----:B------:R-:W-:-:S13]  /*13840*/  ISETP.LT.OR P4, PT, R0, 0x62, !P1 ;  /* 0x000000620000780c */ /* 0x000fda0004f81670 */
[----:B-1----:R-:W-:Y:S01]  /*13850*/  @!P4 IADD3 R14, P5, R2, UR41, RZ ;  /* 0x00000029020ecc10 */ /* 0x002fe2000ffbe0ff */
[----:B------:R-:W-:-:S03]  /*13860*/  @!P4 IMAD R107, R107, R17, RZ ;  /* 0x000000116b6bc224 */ /* 0x000fc600078e02ff */
[----:B------:R-:W-:-:S05]  /*13870*/  @!P4 IADD3.X R15, R3, UR40, RZ, P5, !PT ;  /* 0x00000028030fcc10 */ /* 0x000fca000affe4ff */
[----:B------:R1:W-:Y:S01]  /*13880*/  @!P4 STG.E.U8 desc[UR50][R14.64+0x61], R107 ;  /* 0x0000616b0e00c986 */ /* 0x0003e2000c101132 */
[----:B------:R-:W-:-:S13]  /*13890*/  ISETP.LT.OR P4, PT, R0, 0x69, !P6 ;  /* 0x000000690000780c */ /* 0x000fda0007781670 */
[----:B--2---:R-:W-:-:S05]  /*138a0*/  @!P4 IMAD R21, R108, R17, RZ ;  /* 0x000000116c15c224 */ /* 0x004fca00078e02ff */
[----:B------:R2:W-:Y:S01]  /*138b0*/  @!P4 STG.E.U8 desc[UR50][R2.64+0x68], R21 ;  /* 0x000068150200c986 */ /* 0x0005e2000c101132 */
        /* <DEDUP_REMOVED lines=48> */
[----:B------:R-:W-:Y:S02]  /*13bc0*/  ISETP.LT.OR P4, PT, R0, 0x62, !P3 ;  /* 0x000000620000780c */ /* 0x000fe40005f81670 */
[----:B------:R-:W-:-:S11]  /*13bd0*/  LOP3.LUT P0, RZ, R22, 0x200, RZ, 0xc0, !PT ;  /* 0x0000020016ff7812 */ /* 0x000fd6000780c0ff */
[----:B------:R-:W-:-:S05]  /*13be0*/  @!P4 IMAD R89, R89, R17, RZ ;  /* 0x000000115959c224 */ /* 0x000fca00078e02ff */
[----:B------:R-:W-:Y:S01]  /*13bf0*/  @!P4 STG.E.U8 desc[UR50][R4.64+0x61], R89 ;  /* 0x000061590400c986 */ /* 0x000fe2000c101132 */
[----:B------:R-:W-:Y:S01]  /*13c00*/  LOP3.LUT P4, RZ, R22, 0x100, RZ, 0xc0, !PT ;  /* 0x0000010016ff7812 */ /* 0x000fe2000788c0ff */
[----:B0-----:R-:W-:-:S05]  /*13c10*/  @!P0 IMAD R13, R90, R17, RZ ;  /* 0x000000115a0d8224 */ /* 0x001fca00078e02ff */
[----:B------:R-:W-:Y:S07]  /*13c20*/  @!P0 STG.E.U8 desc[UR50][R186.64+0x60], R13 ;  /* 0x0000600dba008986 */ /* 0x000fee000c101132 */
[----:B------:R-:W-:-:S05]  /*13c30*/  @!P4 IMAD R91, R91, R17, RZ ;  /* 0x000000115b5bc224 */ /* 0x000fca00078e02ff */
[----:B------:R0:W-:Y:S01]  /*13c40*/  @!P4 STG.E.U8 desc[UR50][R8.64+0x61], R91 ;  /* 0x0000615b0800c986 */ /* 0x0001e2000c101132 */
[----:B------:R-:W-:-:S13]  /*13c50*/  ISETP.LT.OR P4, PT, R0, 0x69, !P3 ;  /* 0x000000690000780c */ /* 0x000fda0005f81670 */
[----:B-1----:R-:W-:-:S05]  /*13c60*/  @!P4 IMAD R15, R92, R17, RZ ;  /* 0x000000115c0fc224 */ /* 0x002fca00078e02ff */
[----:B------:R-:W-:Y:S01]  /*13c70*/  @!P4 STG.E.U8 desc[UR50][R4.64+0x68], R15 ;  /* 0x0000680f0400c986 */ /* 0x000fe2000c101132 */
[----:B------:R-:W-:Y:S02]  /*13c80*/  ISETP.LT.OR P4, PT, R0, 0x6a, !P3 ;  /* 0x0000006a0000780c */ /* 0x000fe40005f81670 */
[----:B------:R-:W-:-:S11]  /*13c90*/  LOP3.LUT P5, RZ, R22, 0x40, RZ, 0xc0, !PT ;  /* 0x0000004016ff7812 */ /* 0x000fd600078ac0ff */
[----:B------:R-:W-:-:S05]  /*13ca0*/  @!P4 IMAD R93, R93, R17, RZ ;  /* 0x000000115d5dc224 */ /* 0x000fca00078e02ff */
[----:B------:R-:W-:Y:S01]  /*13cb0*/  @!P4 STG.E.U8 desc[UR50][R4.64+0x69], R93 ;  /* 0x0000695d0400c986 */ /* 0x000fe2000c101132 */
[----:B------:R-:W-:Y:S01]  /*13cc0*/  LOP3.LUT P4, RZ, R22, 0x20, RZ, 0xc0, !PT ;  /* 0x0000002016ff7812 */ /* 0x000fe2000788c0ff */
[----:B--2---:R-:W-:-:S05]  /*13cd0*/  @!P5 IMAD R21, R94, R17, RZ ;  /* 0x000000115e15d224 */ /* 0x004fca00078e02ff */
[----:B------:R-:W-:Y:S07]  /*13ce0*/  @!P5 STG.E.U8 desc[UR50][R188.64+0x68], R21 ;  /* 0x00006815bc00d986 */ /* 0x000fee000c101132 */
[----:B------:R-:W-:-:S05]  /*13cf0*/  @!P4 IMAD R95, R95, R17, RZ ;  /* 0x000000115f5fc224 */ /* 0x000fca00078e02ff */
[----:B------:R1:W-:Y:S01]  /*13d00*/  @!P4 STG.E.U8 desc[UR50][R6.64+0x69], R95 ;  /* 0x0000695f0600c986 */ /* 0x0003e2000c101132 */
[----:B------:R-:W-:-:S13]  /*13d10*/  ISETP.LT.OR P4, PT, R0, 0x71, !P3 ;  /* 0x000000710000780c */ /* 0x000fda0005f81670 */
[----:B0-----:R-:W-:-:S05]  /*13d20*/  @!P4 IMAD R9, R96, R17, RZ ;  /* 0x000000116009c224 */ /* 0x001fca00078e02ff */
[----:B------:R0:W-:Y:S01]  /*13d30*/  @!P4 STG.E.U8 desc[UR50][R4.64+0x70], R9 ;  /* 0x000070090400c986 */ /* 0x0001e2000c101132 */
[----:B------:R-:W-:Y:S02]  /*13d40*/  ISETP.LT.OR P4, PT, R0, 0x72, !P3 ;  /* 0x000000720000780c */ /* 0x000fe40005f81670 */
[----:B------:R-:W-:Y:S02]  /*13d50*/  P2R R20, PR, RZ, 0x40 ;  /* 0x00000040ff147803 */ /* 0x000fe40000000000 */
[----:B------:R-:W-:-:S09]  /*13d60*/  LOP3.LUT P6, RZ, R22, 0x8, RZ, 0xc0, !PT ;  /* 0x0000000816ff7812 */ /* 0x000fd200078cc0ff */
[----:B------:R-:W-:-:S05]  /*13d70*/  @!P4 IMAD R97, R97, R17, RZ ;  /* 0x000000116161c224 */ /* 0x000fca00078e02ff */
[----:B------:R-:W-:Y:S01]  /*13d80*/  @!P4 STG.E.U8 desc[UR50][R4.64+0x71], R97 ;  /* 0x000071610400c986 */ /* 0x000fe2000c101132 */
[----:B------:R-:W-:Y:S01]  /*13d90*/  LOP3.LUT P4, RZ, R22, 0x2, RZ, 0xc0, !PT ;  /* 0x0000000216ff7812 */ /* 0x000fe2000788c0ff */
[----:B------:R-:W-:-:S05]  /*13da0*/  @!P6 IMAD R13, R98, R17, RZ ;  /* 0x00000011620de224 */ /* 0x000fca00078e02ff */
[----:B------:R2:W-:Y:S07]  /*13db0*/  @!P6 STG.E.U8 desc[UR50][R200.64+0x70], R13 ;  /* 0x0000700dc800e986 */ /* 0x0005ee000c101132 */
[----:B------:R-:W-:-:S05]  /*13dc0*/  @!P4 IMAD R99, R99, R17, RZ ;  /* 0x000000116363c224 */ /* 0x000fca00078e02ff */
[----:B------:R-:W-:Y:S01]  /*13dd0*/  @!P4 STG.E.U8 desc[UR50][R190.64+0x71], R99 ;  /* 0x00007163be00c986 */ /* 0x000fe2000c101132 */
[----:B------:R-:W-:-:S13]  /*13de0*/  ISETP.LT.OR P4, PT, R0, 0x79, !P3 ;  /* 0x000000790000780c */ /* 0x000fda0005f81670 */
[----:B-1----:R-:W-:-:S05]  /*13df0*/  @!P4 IMAD R7, R100, R17, RZ ;  /* 0x000000116407c224 */ /* 0x002fca00078e02ff */
[----:B------:R1:W-:Y:S01]  /*13e00*/  @!P4 STG.E.U8 desc[UR50][R4.64+0x78], R7 ;  /* 0x000078070400c986 */ /* 0x0003e2000c101132 */
[----:B------:R-:W-:Y:S02]  /*13e10*/  ISETP.LT.OR P4, PT, R0, 0x7a, !P3 ;  /* 0x0000007a0000780c */ /* 0x000fe40005f81670 */
[----:B------:R-:W-:-:S11]  /*13e20*/  LOP3.LUT P0, RZ, R19, 0x10000000, RZ, 0xc0, !PT ;  /* 0x1000000013ff7812 */ /* 0x000fd6000780c0ff */
[----:B------:R-:W-:-:S05]  /*13e30*/  @!P4 IMAD R101, R101, R17, RZ ;  /* 0x000000116565c224 */ /* 0x000fca00078e02ff */
[----:B------:R-:W-:Y:S01]  /*13e40*/  @!P4 STG.E.U8 desc[UR50][R4.64+0x79], R101 ;  /* 0x000079650400c986 */ /* 0x000fe2000c101132 */
[----:B------:R-:W-:Y:S01]  /*13e50*/  LOP3.LUT P4, RZ, R19, 0x4000000, RZ, 0xc0, !PT ;  /* 0x0400000013ff7812 */ /* 0x000fe2000788c0ff */
[----:B0-----:R-:W-:-:S05]  /*13e60*/  @!P0 IMAD R9, R102, R17, RZ ;  /* 0x0000001166098224 */ /* 0x001fca00078e02ff */
[----:B------:R0:W-:Y:S07]  /*13e70*/  @!P0 STG.E.U8 desc[UR50][R202.64+0x78], R9 ;  /* 0x00007809ca008986 */ /* 0x0001ee000c101132 */
[----:B------:R-:W-:-:S05]  /*13e80*/  @!P4 IMAD R103, R103, R17, RZ ;  /* 0x000000116767c224 */ /* 0x000fca00078e02ff */
[----:B------:R-:W-:Y:S01]  /*13e90*/  @!P4 STG.E.U8 desc[UR50][R192.64+0x79], R103 ;  /* 0x00007967c000c986 */ /* 0x000fe2000c101132 */
        /* <DEDUP_REMOVED lines=8> */
[----:B-1----:R-:W-:-:S05]  /*13f20*/  @!P5 IMAD R7, R74, R17, RZ ;  /* 0x000000114a07d224 */ /* 0x002fca00078e02ff */
        /* <DEDUP_REMOVED lines=30> */
[----:B------:R-:W-:-:S13]  /*14110*/  ISETP.LT.OR P4, PT, R0, 0x7a, !P2 ;  /* 0x0000007a0000780c */ /* 0x000fda0005781670 */
[----:B------:R-:W-:-:S05]  /*14120*/  @!P4 IMAD R85, R85, R17, RZ ;  /* 0x000000115555c224 */ /* 0x000fca00078e02ff */
[----:B------:R-:W-:Y:S01]  /*14130*/  @!P4 STG.E.U8 desc[UR50][R10.64+0x79], R85 ;  /* 0x000079550a00c986 */ /* 0x000fe2000c101132 */
[C---:B------:R-:W-:Y:S02]  /*14140*/  LOP3.LUT P4, RZ, R19.reuse, 0x20, RZ, 0xc0, !PT ;  /* 0x0000002013ff7812 */ /* 0x040fe4000788c0ff */
[----:B------:R-:W-:Y:S02]  /*14150*/  ISETP.NE.AND P6, PT, R20, RZ, PT ;  /* 0x000000ff1400720c */ /* 0x000fe40003fc5270 */
[----:B------:R-:W-:-:S09]  /*14160*/  LOP3.LUT P5, RZ, R19, 0x8, RZ, 0xc0, !PT ;  /* 0x0000000813ff7812 */ /* 0x000fd200078ac0ff */
[----:B-1----:R-:W-:-:S05]  /*14170*/  @!P4 IMAD R7, R86, R17, RZ ;  /* 0x000000115607c224 */ /* 0x002fca00078e02ff */
[----:B------:R1:W-:Y:S01]  /*14180*/  @!P4 STG.E.U8 desc[UR50][R210.64+0x78], R7 ;  /* 0x00007807d200c986 */ /* 0x0003e2000c101132 */
[----:B------:R-:W-:Y:S01]  /*14190*/  ISETP.LT.OR P4, PT, R0, 0x81, !P6 ;  /* 0x000000810000780c */ /* 0x000fe20007781670 */
[----:B------:R-:W-:-:S05]  /*141a0*/  @!P5 IMAD R87, R87, R17, RZ ;  /* 0x000000115757d224 */ /* 0x000fca00078e02ff */
[----:B------:R-:W-:Y:S07]  /*141b0*/  @!P5 STG.E.U8 desc[UR50][R168.64+0x79], R87 ;  /* 0x00007957a800d986 */ /* 0x000fee000c101132 */
[----:B0-----:R-:W-:-:S05]  /*141c0*/  @!P4 IMAD R9, R56, R17, RZ ;  /* 0x000000113809c224 */ /* 0x001fca00078e02ff */
[----:B------:R0:W-:Y:S01]  /*141d0*/  @!P4 STG.E.U8 desc[UR50][R2.64+0x80], R9 ;  /* 0x000080090200c986 */ /* 0x0001e2000c101132 */
[----:B------:R-:W-:-:S13]  /*141e0*/  ISETP.LT.OR P4, PT, R0, 0x82, !P6 ;  /* 0x000000820000780c */ /* 0x000fda0007781670 */
[----:B------:R-:W-:-:S05]  /*141f0*/  @!P4 IMAD R57, R57, R17, RZ ;  /* 0x000000113939c224 */ /* 0x000fca00078e02ff */
[----:B------:R-:W-:Y:S01]  /*14200*/  @!P4 STG.E.U8 desc[UR50][R2.64+0x81], R57 ;  /* 0x000081390200c986 */ /* 0x000fe2000c101132 */
[----:B------:R-:W-:-:S13]  /*14210*/  ISETP.LT.OR P4, PT, R0, 0x81, !P1 ;  /* 0x000000810000780c */ /* 0x000fda0004f81670 */
[----:B------:R-:W-:Y:S01]  /*14220*/  @!P4 IADD3 R6, P5, R2, UR41, RZ ;  /* 0x000000290206cc10 */ /* 0x000fe2000ffbe0ff */
[----:B--2---:R-:W-:-:S03]  /*14230*/  @!P4 IMAD R13, R58, R17, RZ ;  /* 0x000000113a0dc224 */ /* 0x004fc600078e02ff */
[----:B-1----:R-:W-:-:S05]  /*14240*/  @!P4 IADD3.X R7, R3, UR40, RZ, P5, !PT ;  /* 0x000000280307cc10 */ /* 0x002fca000affe4ff */
[----:B------:R1:W-:Y:S01]  /*14250*/  @!P4 STG.E.U8 desc[UR50][R6.64+0x80], R13 ;  /* 0x0000800d0600c986 */ /* 0x0003e2000c101132 */
[----:B------:R-:W-:-:S13]  /*14260*/  ISETP.LT.OR P4, PT, R0, 0x82, !P1 ;  /* 0x000000820000780c */ /* 0x000fda0004f81670 */
[----:B------:R-:W-:Y:S01]  /*14270*/  @!P4 IADD3 R8, P5, R2, UR41, RZ ;  /* 0x000000290208cc10 */ /* 0x000fe2000ffbe0ff */
[----:B------:R-:W-:-:S03]  /*14280*/  @!P4 IMAD R59, R59, R17, RZ ;  /* 0x000000113b3bc224 */ /* 0x000fc600078e02ff */
[----:B0-----:R-:W-:-:S05]  /*14290*/  @!P4 IADD3.X R9, R3, UR40, RZ, P5, !PT ;  /* 0x000000280309cc10 */ /* 0x001fca000affe4ff */
[----:B------:R0:W-:Y:S01]  /*142a0*/  @!P4 STG.E.U8 desc[UR50][R8.64+0x81], R59 ;  /* 0x0000813b0800c986 */ /* 0x0001e2000c101132 */
[----:B------:R-:W-:-:S13]  /*142b0*/  ISETP.LT.OR P4, PT, R0, 0x89, !P6 ;  /* 0x000000890000780c */ /* 0x000fda0007781670 */
[----:B------:R-:W-:-:S05]  /*142c0*/  @!P4 IMAD R15, R60, R17, RZ ;  /* 0x000000113c0fc224 */ /* 0x000fca00078e02ff */
[----:B------:R2:W-:Y:S01]  /*142d0*/  @!P4 STG.E.U8 desc[UR50][R2.64+0x88], R15 ;  /* 0x0000880f0200c986 */ /* 0x0005e2000c101132 */
[----:B------:R-:W-:-:S13]  /*142e0*/  ISETP.LT.OR P4, PT, R0, 0x8a, !P6 ;  /* 0x0000008a0000780c */ /* 0x000fda0007781670 */
[----:B------:R-:W-:-:S05]  /*142f0*/  @!P4 IMAD R61, R61, R17, RZ ;  /* 0x000000113d3dc224 */ /* 0x000fca00078e02ff */
[----:B------:R-:W-:Y:S01]  /*14300*/  @!P4 STG.E.U8 desc[UR50][R2.64+0x89], R61 ;  /* 0x0000893d0200c986 */ /* 0x000fe2000c101132 */
[----:B------:R-:W-:-:S13]  /*14310*/  ISETP.LT.OR P4, PT, R0, 0x89, !P1 ;  /* 0x000000890000780c */ /* 0x000fda0004f81670 */
[----:B-1----:R-:W-:Y:S01]  /*14320*/  @!P4 IADD3 R6, P5, R2, UR41, RZ ;  /* 0x000000290206cc10 */ /* 0x002fe2000ffbe0ff */
        /* <DEDUP_REMOVED lines=26> */
[----:B------:R-:W-:Y:S01]  /*144d0*/  @!P4 STG.E.U8 desc[UR50][R2.64+0x98], R15 ;  /* 0x0000980f0200c986 */ /* 0x000fe2000c101132 */
[----:B------:R-:W-:-:S13]  /*144e0*/  ISETP.LT.OR P4, PT, R0, 0x9a, !P6 ;  /* 0x0000009a0000780c */ /* 0x000fda0007781670 */
[----:B------:R-:W-:-:S05]  /*144f0*/  @!P4 IMAD R69, R69, R17, RZ ;  /* 0x000000114545c224 */ /* 0x000fca00078e02ff */
[----:B------:R2:W-:Y:S01]  /*14500*/  @!P4 STG.E.U8 desc[UR50][R2.64+0x99], R69 ;  /* 0x000099450200c986 */ /* 0x0005e2000c101132 */
[C---:B------:R-:W-:Y:S02]  /*14510*/  ISETP.LT.OR P4, PT, R0.reuse, 0x99, !P1 ;  /* 0x000000990000780c */ /* 0x040fe40004f81670 */
[----:B------:R-:W-:-:S11]  /*14520*/  ISETP.LT.OR P1, PT, R0, 0x9a, !P1 ;  /* 0x0000009a0000780c */ /* 0x000fd60004f21670 */
[----:B-1----:R-:W-:Y:S01]  /*14530*/  @!P4 IADD3 R6, P5, R2, UR41, RZ ;  /* 0x000000290206cc10 */ /* 0x002fe2000ffbe0ff */
[----:B------:R-:W-:-:S03]  /*14540*/  @!P4 IMAD R13, R70, R17, RZ ;  /* 0x00000011460dc224 */ /* 0x000fc600078e02ff */
[----:B------:R-:W-:-:S05]  /*14550*/  @!P4 IADD3.X R7, R3, UR40, RZ, P5, !PT ;  /* 0x000000280307cc10 */ /* 0x000fca000affe4ff */
[----:B------:R1:W-:Y:S01]  /*14560*/  @!P4 STG.E.U8 desc[UR50][R6.64+0x98], R13 ;  /* 0x0000980d0600c986 */ /* 0x0003e2000c101132 */
[----:B0-----:R-:W-:Y:S01]  /*14570*/  @!P1 IADD3 R8, P4, R2, UR41, RZ ;  /* 0x0000002902089c10 */ /* 0x001fe2000ff9e0ff */
        /* <DEDUP_REMOVED lines=18> */
[----:B------:R-:W-:-:S13]  /*146a0*/  ISETP.LT.OR P1, PT, R0, 0x8a, !P3 ;  /* 0x0000008a0000780c */ /* 0x000fda0005f21670 */
[----:B------:R-:W-:-:S05]  /*146b0*/  @!P1 IMAD R45, R45, R17, RZ ;  /* 0x000000112d2d9224 */ /* 0x000fca00078e02ff */
[----:B------:R-:W-:Y:S01]  /*146c0*/  @!P1 STG.E.U8 desc[UR50][R4.64+0x89], R45 ;  /* 0x0000892d04009986 */ /* 0x000fe2000c101132 */
[C---:B------:R-:W-:Y:S02]  /*146d0*/  LOP3.LUT P1, RZ, R19.reuse, 0x8000000, RZ, 0xc0, !PT ;  /* 0x0800000013ff7812 */ /* 0x040fe4000782c0ff */
[----:B------:R-:W-:-:S11]  /*146e0*/  LOP3.LUT P6, RZ, R19, 0x20000, RZ, 0xc0, !PT ;  /* 0x0002000013ff7812 */ /* 0x000fd600078cc0ff */
[----:B--2---:R-:W-:-:S05]  /*146f0*/  @!P1 IMAD R3, R46, R17, RZ ;  /* 0x000000112e039224 */ /* 0x004fca00078e02ff */
[----:B------:R2:W-:Y:S01]  /*14700*/  @!P1 STG.E.U8 desc[UR50][R214.64+0x88], R3 ;  /* 0x00008803d6009986 */ /* 0x0005e2000c101132 */
[----:B------:R-:W-:Y:S01]  /*14710*/  ISETP.LT.OR P1, PT, R0, 0x91, !P3 ;  /* 0x000000910000780c */ /* 0x000fe20005f21670 */
[----:B------:R-:W-:-:S05]  /*14720*/  @!P6 IMAD R47, R47, R17, RZ ;  /* 0x000000112f2fe224 */ /* 0x000fca00078e02ff */
[----:B------:R-:W-:Y:S07]  /*14730*/  @!P6 STG.E.U8 desc[UR50][R172.64+0x89], R47 ;  /* 0x0000892fac00e986 */ /* 0x000fee000c101132 */
[----:B-1----:R-:W-:-:S05]  /*14740*/  @!P1 IMAD R7, R48, R17, RZ ;  /* 0x0000001130079224 */ /* 0x002fca00078e02ff */
[----:B------:R1:W-:Y:S01]  /*14750*/  @!P1 STG.E.U8 desc[UR50][R4.64+0x90], R7 ;  /* 0x0000900704009986 */ /* 0x0003e2000c101132 */
[----:B------:R-:W-:-:S13]  /*14760*/  ISETP.LT.OR P1, PT, R0, 0x92, !P3 ;  /* 0x000000920000780c */ /* 0x000fda0005f21670 */
[----:B------:R-:W-:-:S05]  /*14770*/  @!P1 IMAD R49, R49, R17, RZ ;  /* 0x0000001131319224 */ /* 0x000fca00078e02ff */
[----:B------:R-:W-:Y:S01]  /*14780*/  @!P1 STG.E.U8 desc[UR50][R4.64+0x91], R49 ;  /* 0x0000913104009986 */ /* 0x000fe2000c101132 */
[C---:B------:R-:W-:Y:S02]  /*14790*/  LOP3.LUT P1, RZ, R19.reuse, 0x10000, RZ, 0xc0, !PT ;  /* 0x0001000013ff7812 */ /* 0x040fe4000782c0ff */
[----:B------:R-:W-:-:S11]  /*147a0*/  LOP3.LUT P4, RZ, R19, 0x8000, RZ, 0xc0, !PT ;  /* 0x0000800013ff7812 */ /* 0x000fd6000788c0ff */
[----:B0-----:R-:W-:-:S05]  /*147b0*/  @!P1 IMAD R9, R50, R17, RZ ;  /* 0x0000001132099224 */ /* 0x001fca00078e02ff */
[----:B------:R0:W-:Y:S01]  /*147c0*/  @!P1 STG.E.U8 desc[UR50][R216.64+0x90], R9 ;  /* 0x00009009d8009986 */ /* 0x0001e2000c101132 */
[C---:B------:R-:W-:Y:S01]  /*147d0*/  ISETP.LT.OR P1, PT, R0.reuse, 0x99, !P3 ;  /* 0x000000990000780c */ /* 0x040fe20005f21670 */
[-C--:B------:R-:W-:Y:S01]  /*147e0*/  @!P4 IMAD R51, R51, R17.reuse, RZ ;  /* 0x000000113333c224 */ /* 0x080fe200078e02ff */
[----:B------:R-:W-:Y:S02]  /*147f0*/  ISETP.LT.OR P3, PT, R0, 0x9a, !P3 ;  /* 0x0000009a0000780c */ /* 0x000fe40005f61670 */
[----:B------:R-:W-:Y:S02]  /*14800*/  LOP3.LUT P5, RZ, R19, 0x4000, RZ, 0xc0, !PT ;  /* 0x0000400013ff7812 */ /* 0x000fe400078ac0ff */
[----:B------:R-:W-:Y:S07]  /*14810*/  @!P4 STG.E.U8 desc[UR50][R174.64+0x91], R51 ;  /* 0x00009133ae00c986 */ /* 0x000fee000c101132 */
[----:B--2---:R-:W-:-:S05]  /*14820*/  @!P1 IMAD R3, R52, R17, RZ ;  /* 0x0000001134039224 */ /* 0x004fca00078e02ff */
[----:B------:R3:W-:Y:S01]  /*14830*/  @!P1 STG.E.U8 desc[UR50][R4.64+0x98], R3 ;  /* 0x0000980304009986 */ /* 0x0007e2000c101132 */
[----:B------:R-:W-:Y:S01]  /*14840*/  LOP3.LUT P1, RZ, R19, 0x2000, RZ, 0xc0, !PT ;  /* 0x0000200013ff7812 */ /* 0x000fe2000782c0ff */
[-C--:B------:R-:W-:Y:S02]  /*14850*/  @!P3 IMAD R53, R53, R17.reuse, RZ ;  /* 0x000000113535b224 */ /* 0x080fe400078e02ff */
[----:B-1----:R-:W-:-:S03]  /*14860*/  @!P5 IMAD R7, R54, R17, RZ ;  /* 0x000000113607d224 */ /* 0x002fc600078e02ff */
[----:B------:R1:W-:Y:S07]  /*14870*/  @!P3 STG.E.U8 desc[UR50][R4.64+0x99], R53 ;  /* 0x000099350400b986 */ /* 0x0003ee000c101132 */
[----:B------:R-:W-:Y:S01]  /*14880*/  @!P1 IMAD R55, R55, R17, RZ ;  /* 0x0000001137379224 */ /* 0x000fe200078e02ff */
[----:B------:R2:W-:Y:S04]  /*14890*/  @!P5 STG.E.U8 desc[UR50][R218.64+0x98], R7 ;  /* 0x00009807da00d986 */ /* 0x0005e8000c101132 */
[----:B------:R-:W-:Y:S01]  /*148a0*/  @!P1 STG.E.U8 desc[UR50][R176.64+0x99], R55 ;  /* 0x00009937b0009986 */ /* 0x000fe2000c101132 */
[----:B------:R-:W-:-:S13]  /*148b0*/  ISETP.LT.OR P1, PT, R0, 0x81, !P2 ;  /* 0x000000810000780c */ /* 0x000fda0005721670 */
[----:B0-----:R-:W-:-:S05]  /*148c0*/  @!P1 IMAD R9, R24, R17, RZ ;  /* 0x0000001118099224 */ /* 0x001fca00078e02ff */
[----:B------:R-:W-:Y:S01]  /*148d0*/  @!P1 STG.E.U8 desc[UR50][R10.64+0x80], R9 ;  /* 0x000080090a009986 */ /* 0x000fe2000c101132 */
[----:B------:R-:W-:Y:S02]  /*148e0*/  ISETP.LT.OR P1, PT, R0, 0x82, !P2 ;  /* 0x000000820000780c */ /* 0x000fe40005721670 */
[----:B------:R-:W-:-:S11]  /*148f0*/  LOP3.LUT P6, RZ, R19, 0x1000, RZ, 0xc0, !PT ;  /* 0x0000100013ff7812 */ /* 0x000fd600078cc0ff */
[----:B------:R-:W-:-:S05]  /*14900*/  @!P1 IMAD R25, R25, R17, RZ ;  /* 0x0000001119199224 */ /* 0x000fca00078e02ff */
[----:B------:R-:W-:Y:S01]  /*14910*/  @!P1 STG.E.U8 desc[UR50][R10.64+0x81], R25 ;  /* 0x000081190a009986 */ /* 0x000fe2000c101132 */
[----:B------:R-:W-:Y:S01]  /*14920*/  LOP3.LUT P1, RZ, R19, 0x200, RZ, 0xc0, !PT ;  /* 0x0000020013ff7812 */ /* 0x000fe2000782c0ff */
[----:B---3--:R-:W-:-:S05]  /*14930*/  @!P6 IMAD R3, R26, R17, RZ ;  /* 0x000000111a03e224 */ /* 0x008fca00078e02ff */
[----:B------:R0:W-:Y:S07]  /*14940*/  @!P6 STG.E.U8 desc[UR50][R220.64+0x80], R3 ;  /* 0x00008003dc00e986 */ /* 0x0001ee000c101132 */
[----:B------:R-:W-:-:S05]  /*14950*/  @!P1 IMAD R27, R27, R17, RZ ;  /* 0x000000111b1b9224 */ /* 0x000fca00078e02ff */
[----:B------:R-:W-:Y:S01]  /*14960*/  @!P1 STG.E.U8 desc[UR50][R178.64+0x81], R27 ;  /* 0x0000811bb2009986 */ /* 0x000fe2000c101132 */
[----:B------:R-:W-:-:S13]  /*14970*/  ISETP.LT.OR P1, PT, R0, 0x89, !P2 ;  /* 0x000000890000780c */ /* 0x000fda0005721670 */
[----:B-1----:R-:W-:-:S05]  /*14980*/  @!P1 IMAD R5, R28, R17, RZ ;  /* 0x000000111c059224 */ /* 0x002fca00078e02ff */
        /* <DEDUP_REMOVED lines=9> */
[----:B------:R-:W-:Y:S01]  /*14a20*/  @!P3 IMAD R31, R31, R17, RZ ;  /* 0x000000111f1fb224 */ /* 0x000fe200078e02ff */
[----:B------:R-:W-:-:S04]  /*14a30*/  LOP3.LUT P4, RZ, R19, 0x4, RZ, 0xc0, !PT ;  /* 0x0000000413ff7812 */ /* 0x000fc8000788c0ff */
[----:B------:R3:W-:Y:S01]  /*14a40*/  @!P3 STG.E.U8 desc[UR50][R180.64+0x89], R31 ;  /* 0x0000891fb400b986 */ /* 0x0007e2000c101132 */
[----:B------:R-:W-:-:S06]  /*14a50*/  ISETP.LT.OR P3, PT, R0, 0x92, !P2 ;  /* 0x000000920000780c */ /* 0x000fcc0005761670 */
[----:B0-----:R-:W-:Y:S01]  /*14a60*/  @!P1 IMAD R3, R32, R17, RZ ;  /* 0x0000001120039224 */ /* 0x001fe200078e02ff */
[----:B------:R-:W-:-:S04]  /*14a70*/  LOP3.LUT P5, RZ, R19, 0x1, RZ, 0xc0, !PT ;  /* 0x0000000113ff7812 */ /* 0x000fc800078ac0ff */
[----:B------:R3:W-:Y:S01]  /*14a80*/  @!P1 STG.E.U8 desc[UR50][R10.64+0x90], R3 ;  /* 0x000090030a009986 */ /* 0x0007e2000c101132 */
[C---:B------:R-:W-:Y:S02]  /*14a90*/  ISETP.LT.OR P1, PT, R0.reuse, 0x99, !P2 ;  /* 0x000000990000780c */ /* 0x040fe40005721670 */
[----:B------:R-:W-:Y:S02]  /*14aa0*/  ISETP.LT.OR P2, PT, R0, 0x9a, !P2 ;  /* 0x0000009a0000780c */ /* 0x000fe40005741670 */
[C---:B------:R-:W-:Y:S02]  /*14ab0*/  LOP3.LUT P6, RZ, R22.reuse, 0x80000, RZ, 0xc0, !PT ;  /* 0x0008000016ff7812 */ /* 0x040fe400078cc0ff */
[----:B------:R-:W-:Y:S01]  /*14ac0*/  LOP3.LUT P0, RZ, R22, 0x100000, RZ, 0xc0, !PT ;  /* 0x0010000016ff7812 */ /* 0x000fe2000780c0ff */
[-C--:B------:R-:W-:Y:S02]  /*14ad0*/  @!P3 IMAD R33, R33, R17.reuse, RZ ;  /* 0x000000112121b224 */ /* 0x080fe400078e02ff */
[----:B-1----:R-:W-:-:S02]  /*14ae0*/  @!P4 IMAD R5, R34, R17, RZ ;  /* 0x000000112205c224 */ /* 0x002fc400078e02ff */
[-C--:B------:R-:W-:Y:S02]  /*14af0*/  @!P5 IMAD R35, R35, R17.reuse, RZ ;  /* 0x000000112323d224 */ /* 0x080fe400078e02ff */
[-C--:B--2---:R-:W-:Y:S02]  /*14b00*/  @!P1 IMAD R7, R36, R17.reuse, RZ ;  /* 0x0000001124079224 */ /* 0x084fe400078e02ff */
[-C--:B------:R-:W-:Y:S01]  /*14b10*/  @!P2 IMAD R37, R37, R17.reuse, RZ ;  /* 0x000000112525a224 */ /* 0x080fe200078e02ff */
[----:B------:R3:W-:Y:S01]  /*14b20*/  @!P3 STG.E.U8 desc[UR50][R10.64+0x91], R33 ;  /* 0x000091210a00b986 */ /* 0x0007e2000c101132 */
[-C--:B-----5:R-:W-:Y:S02]  /*14b30*/  @!P6 IMAD R9, R38, R17.reuse, RZ ;  /* 0x000000112609e224 */ /* 0x0a0fe400078e02ff */
[----:B------:R-:W-:Y:S01]  /*14b40*/  @!P0 IMAD R39, R39, R17, RZ ;  /* 0x0000001127278224 */ /* 0x000fe200078e02ff */
[----:B------:R3:W-:Y:S04]  /*14b50*/  @!P4 STG.E.U8 desc[UR50][R182.64+0x90], R5 ;  /* 0x00009005b600c986 */ /* 0x0007e8000c101132 */
[----:B------:R3:W-:Y:S04]  /*14b60*/  @!P5 STG.E.U8 desc[UR50][R152.64+0x91], R35 ;  /* 0x000091239800d986 */ /* 0x0007e8000c101132 */
[----:B------:R3:W-:Y:S04]  /*14b70*/  @!P1 STG.E.U8 desc[UR50][R10.64+0x98], R7 ;  /* 0x000098070a009986 */ /* 0x0007e8000c101132 */
[----:B------:R3:W-:Y:S04]  /*14b80*/  @!P2 STG.E.U8 desc[UR50][R10.64+0x99], R37 ;  /* 0x000099250a00a986 */ /* 0x0007e8000c101132 */
[----:B------:R3:W-:Y:S04]  /*14b90*/  @!P6 STG.E.U8 desc[UR50][R154.64+0x98], R9 ;  /* 0x000098099a00e986 */ /* 0x0007e8000c101132 */
[----:B------:R3:W-:Y:S02]  /*14ba0*/  @!P0 STG.E.U8 desc[UR50][R156.64+0x99], R39 ;  /* 0x000099279c008986 */ /* 0x0007e4000c101132 */
.L_x_516:
[----:B------:R-:W-:Y:S05]  /*14bb0*/  BSYNC B0 ;  /* 0x0000000000007941 */ /* 0x000fea0003800000 */
.L_x_34:
[----:B0--3--:R-:W3:Y:S04]  /*14bc0*/  LDL.LU R3, [R1+0x88] ;  /* 0x0000880001037983 */ /* 0x009ee80000300800 */
[----:B------:R-:W3:Y:S01]  /*14bd0*/  LDL.LU R2, [R1+0x8c] ;  /* 0x00008c0001027983 */ /* 0x000ee20000300800 */
[----:B------:R-:W-:Y:S01]  /*14be0*/  ULDC UR4, c[0x0][0xc] ;  /* 0x0000030000047ab9 */ /* 0x000fe20000000800 */
[----:B------:R-:W-:Y:S01]  /*14bf0*/  ULDC UR5, c[0x0][0x10] ;  /* 0x0000040000057ab9 */ /* 0x000fe20000000800 */
[----:B------:R-:W3:Y:S01]  /*14c00*/  LDC R5, c[0x0][0x14] ;  /* 0x00000500ff057b82 */ /* 0x000ee20000000800 */
[----:B------:R-:W-:Y:S01]  /*14c10*/  UIMAD.WIDE.U32 UR4, UR4, UR5, URZ ;  /* 0x00000005040472a5 */ /* 0x000fe2000f8e003f */
[----:B------:R-:W-:Y:S01]  /*14c20*/  PRMT R0, RZ, 0x7610, R0 ;  /* 0x00007610ff007816 */ /* 0x000fe20000000000 */
[----:B------:R-:W-:Y:S01]  /*14c30*/  UMOV UR48, 0xffffffff ;  /* 0xffffffff00307882 */ /* 0x000fe20000000000 */
[----:B------:R-:W-:-:S03]  /*14c40*/  UMOV UR47, 0xffffffff ;  /* 0xffffffff002f7882 */ /* 0x000fc60000000000 */
[----:B---3--:R-:W-:-:S04]  /*14c50*/  IMAD.WIDE.U32 R2, R5, UR4, R2 ;  /* 0x0000000405027c25 */ /* 0x008fc8000f8e0002 */
[----:B------:R-:W-:Y:S01]  /*14c60*/  IMAD R5, R5, UR5, RZ ;  /* 0x0000000505057c24 */ /* 0x000fe2000f8e02ff */
[----:B------:R-:W-:Y:S01]  /*14c70*/  ULDC.64 UR4, c[0x0][0x650] ;  /* 0x0001940000047ab9 */ /* 0x000fe20000000a00 */
[----:B------:R-:W-:Y:S01]  /*14c80*/  IMAD.MOV.U32 R6, RZ, RZ, R2 ;  /* 0x000000ffff067224 */ /* 0x000fe200078e0002 */
[----:B------:R-:W-:Y:S01]  /*14c90*/  ISETP.GE.U32.AND P0, PT, R2, UR4, PT ;  /* 0x0000000402007c0c */ /* 0x000fe2000bf06070 */
[----:B------:R-:W-:-:S05]  /*14ca0*/  IMAD.IADD R4, R3, 0x1, R5 ;  /* 0x0000000103047824 */ /* 0x000fca00078e0205 */
[----:B------:R0:W-:Y:S01]  /*14cb0*/  STL [R1+0x88], R4 ;  /* 0x0000880401007387 */ /* 0x0001e20000100800 */
[----:B------:R-:W-:-:S03]  /*14cc0*/  ISETP.GE.U32.AND.EX P0, PT, R4, UR5, PT, P0 ;  /* 0x0000000504007c0c */ /* 0x000fc6000bf06100 */
[----:B------:R0:W-:Y:S10]  /*14cd0*/  STL [R1+0x8c], R6 ;  /* 0x00008c0601007387 */ /* 0x0001f40000100800 */
[----:B0-----:R-:W-:Y:S05]  /*14ce0*/  @P0 BRA `(.L_x_517) ;  /* 0x0000000400800947 */ /* 0x001fea0003800000 */
[----:B------:R-:W0:Y:S01]  /*14cf0*/  S2UR UR6, SR_CTAID.X ;  /* 0x00000000000679c3 */ /* 0x000e220000002500 */
[----:B------:R-:W-:Y:S01]  /*14d00*/  ULDC.64 UR4, c[0x0][0x628] ;  /* 0x00018a0000047ab9 */ /* 0x000fe20000000a00 */
[----:B------:R-:W-:Y:S01]  /*14d10*/  ULDC UR7, c[0x0][0x150] ;  /* 0x0000540000077ab9 */ /* 0x000fe20000000800 */
[----:B------:R-:W-:Y:S01]  /*14d20*/  ISETP.NE.U32.AND P0, PT, RZ, UR4, PT ;  /* 0x00000004ff007c0c */ /* 0x000fe2000bf05070 */
[----:B------:R-:W-:Y:S01]  /*14d30*/  ULDC UR15, c[0x0][0x630] ;  /* 0x00018c00000f7ab9 */ /* 0x000fe20000000800 */
[----:B------:R-:W-:Y:S01]  /*14d40*/  R2UR UR16, R6 ;  /* 0x00000000061072ca */ /* 0x000fe200000e0000 */
[----:B------:R-:W-:Y:S01]  /*14d50*/  ULDC UR19, c[0x0][0x154] ;  /* 0x0000550000137ab9 */ /* 0x000fe20000000800 */
[----:B------:R-:W-:Y:S01]  /*14d60*/  ISETP.NE.AND.EX P0, PT, RZ, UR5, PT, P0 ;  /* 0x00000005ff007c0c */ /* 0x000fe2000bf05300 */
[----:B------:R-:W3:Y:S01]  /*14d70*/  S2UR UR18, SR_CTAID.Y ;  /* 0x00000000001279c3 */ /* 0x000ee20000002600 */
[----:B------:R-:W-:Y:S02]  /*14d80*/  R2UR UR17, R4 ;  /* 0x00000000041172ca */ /* 0x000fe400000e0000 */
[----:B------:R-:W-:-:S02]  /*14d90*/  R2UR UR12, R6 ;  /* 0x00000000060c72ca */ /* 0x000fc400000e0000 */
[----:B------:R-:W-:Y:S02]  /*14da0*/  R2UR UR13, R4 ;  /* 0x00000000040d72ca */ /* 0x000fe400000e0000 */
[----:B0-----:R-:W-:-:S05]  /*14db0*/  I2FP.F32.U32 R0, UR6 ;  /* 0x0000000600007c45 */ /* 0x001fca0008201000 */
[----:B------:R-:W-:-:S04]  /*14dc0*/  FMUL R0, R0, UR7 ;  /* 0x0000000700007c20 */ /* 0x000fc80008400000 */
[----:B------:R0:W0:Y:S01]  /*14dd0*/  F2I.U32.TRUNC.NTZ R2, R0 ;  /* 0x0000000000027305 */ /* 0x000022000020f000 */
[----:B---3--:R-:W-:Y:S05]  /*14de0*/  @!P0 BRA `(.L_x_518) ;  /* 0x0000000000308947 */ /* 0x008fea0003800000 */
        /* <DEDUP_REMOVED lines=12> */
.L_x_518:
[----:B------:R-:W-:Y:S01]  /*14eb0*/  USHF.R.U64 UR47, UR12, UR15, UR13 ;  /* 0x0000000f0c2f7299 */ /* 0x000fe2000800120d */
[----:B0-----:R-:W-:Y:S01]  /*14ec0*/  I2FP.F32.U32 R0, UR18 ;  /* 0x0000001200007c45 */ /* 0x001fe20008201000 */
[----:B------:R-:W-:Y:S02]  /*14ed0*/  USHF.R.U32.HI UR4, URZ, UR15, UR13 ;  /* 0x0000000f3f047299 */ /* 0x000fe4000801160d */
[----:B------:R-:W-:Y:S02]  /*14ee0*/  UIADD3 UR10, UP0, URZ, -UR47, URZ ;  /* 0x8000002f3f0a7290 */ /* 0x000fe4000ff1e03f */
[----:B------:R-:W-:Y:S01]  /*14ef0*/  FMUL R0, R0, UR19 ;  /* 0x0000001300007c20 */ /* 0x000fe20008400000 */
[----:B------:R-:W-:Y:S01]  /*14f00*/  ULDC.64 UR12, c[0x0][0x620] ;  /* 0x00018800000c7ab9 */ /* 0x000fe20000000a00 */
[----:B------:R-:W-:Y:S01]  /*14f10*/  UIADD3.X UR4, URZ, ~UR4, URZ, UP0, !UPT ;  /* 0x800000043f047290 */ /* 0x000fe200087fe43f */
[----:B------:R-:W-:Y:S01]  /*14f20*/  UMOV UR8, UR16 ;  /* 0x0000001000087c82 */ /* 0x000fe20008000000 */
[----:B------:R-:W-:-:S02]  /*14f30*/  UMOV UR9, UR17 ;  /* 0x0000001100097c82 */ /* 0x000fc40008000000 */
[----:B------:R-:W0:Y:S01]  /*14f40*/  F2I.U32.TRUNC.NTZ R0, R0 ;  /* 0x0000000000007305 */ /* 0x000e22000020f000 */
[----:B------:R-:W-:Y:S02]  /*14f50*/  UIMAD UR4, UR4, UR12, URZ ;  /* 0x0000000c040472a4 */ /* 0x000fe4000f8e023f */
[----:B------:R-:W-:Y:S01]  /*14f60*/  UIMAD.WIDE.U32 UR8, UR10, UR12, UR8 ;  /* 0x0000000c0a0872a5 */ /* 0x000fe2000f8e0008 */
[----:B------:R-:W-:Y:S01]  /*14f70*/  R2UR UR12, R2 ;  /* 0x00000000020c72ca */ /* 0x000fe200000e0000 */
[----:B------:R-:W-:Y:S01]  /*14f80*/  UIMAD UR10, UR10, UR13, UR4 ;  /* 0x0000000d0a0a72a4 */ /* 0x000fe2000f8e0204 */
[----:B------:R-:W-:Y:S01]  /*14f90*/  ULDC UR11, c[0x0][0x618] ;  /* 0x00018600000b7ab9 */ /* 0x000fe20000000800 */
[----:B------:R-:W-:Y:S02]  /*14fa0*/  ULDC UR21, c[0x0][0x658] ;  /* 0x0001960000157ab9 */ /* 0x000fe40000000800 */
[----:B------:R-:W-:Y:S01]  /*14fb0*/  UIADD3 UR10, UR9, UR10, URZ ;  /* 0x0000000a090a7290 */ /* 0x000fe2000fffe03f */
[----:B------:R-:W-:Y:S01]  /*14fc0*/  UMOV UR16, 0xffffffff ;  /* 0xffffffff00107882 */ /* 0x000fe20000000000 */
[----:B------:R-:W-:Y:S01]  /*14fd0*/  ULDC.64 UR4, c[0x0][0x640] ;  /* 0x0001900000047ab9 */ /* 0x000fe20000000a00 */
[----:B------:R-:W-:Y:S01]  /*14fe0*/  USHF.L.U32 UR17, UR16, UR21, URZ ;  /* 0x0000001510117299 */ /* 0x000fe2000800063f */
[----:B------:R-:W-:Y:S01]  /*14ff0*/  ISETP.NE.U32.AND P0, PT, RZ, UR4, PT ;  /* 0x00000004ff007c0c */ /* 0x000fe2000bf05070 */
[----:B------:R-:W-:Y:S01]  /*15000*/  USHF.R.U64 UR8, UR8, UR11, UR10 ;  /* 0x0000000b08087299 */ /* 0x000fe2000800120a */
[----:B0-----:R-:W-:Y:S01]  /*15010*/  R2UR UR14, R0 ;  /* 0x00000000000e72ca */ /* 0x001fe200000e0000 */
[----:B------:R-:W-:Y:S01]  /*15020*/  USHF.R.U32.HI UR10, URZ, UR11, UR10 ;  /* 0x0000000b3f0a7299 */ /* 0x000fe2000801160a */
[----:B------:R-:W-:Y:S01]  /*15030*/  ISETP.NE.AND.EX P0, PT, RZ, UR5, PT, P0 ;  /* 0x00000005ff007c0c */ /* 0x000fe2000bf05300 */
[----:B------:R-:W-:Y:S01]  /*15040*/  ULDC UR15, c[0x0][0x608] ;  /* 0x00018200000f7ab9 */ /* 0x000fe20000000800 */
[----:B------:R-:W-:-:S02]  /*15050*/  ULOP3.LUT UR22, URZ, UR17, URZ, 0x33, !UPT ;  /* 0x000000113f167292 */ /* 0x000fc4000f8e333f */
[----:B------:R-:W-:Y:S02]  /*15060*/  USHF.R.U64 UR17, UR8, UR15, UR10 ;  /* 0x0000000f08117299 */ /* 0x000fe4000800120a */
[----:B------:R-:W-:Y:S01]  /*15070*/  USHF.R.U32.HI UR10, URZ, UR15, UR10 ;  /* 0x0000000f3f0a7299 */ /* 0x000fe2000801160a */
[----:B------:R-:W-:Y:S01]  /*15080*/  UMOV UR19, 0x1 ;  /* 0x0000000100137882 */ /* 0x000fe20000000000 */
[----:B------:R-:W-:Y:S02]  /*15090*/  UIADD3 UR12, -UR12, URZ, URZ ;  /* 0x0000003f0c0c7290 */ /* 0x000fe4000fffe13f */
[----:B------:R-:W-:Y:S02]  /*150a0*/  USHF.L.U32 UR16, UR19, UR21, URZ ;  /* 0x0000001513107299 */ /* 0x000fe4000800063f */
[----:B------:R-:W-:Y:S01]  /*150b0*/  USHF.R.U64 UR19, UR17, UR21, UR10 ;  /* 0x0000001511137299 */ /* 0x000fe2000800120a */
[----:B------:R-:W-:Y:S01]  /*150c0*/  ULDC UR13, c[0x0][0x144] ;  /* 0x00005100000d7ab9 */ /* 0x000fe20000000800 */
[----:B------:R-:W-:Y:S01]  /*150d0*/  ULDC UR7, c[0x0][0x600] ;  /* 0x0001800000077ab9 */ /* 0x000fe20000000800 */
[----:B------:R-:W-:-:S02]  /*150e0*/  UIADD3 UR20, -UR14, URZ, URZ ;  /* 0x0000003f0e147290 */ /* 0x000fc4000fffe13f */
[----:B------:R-:W-:Y:S02]  /*150f0*/  USHF.R.U32.HI UR15, URZ, UR21, UR10 ;  /* 0x000000153f0f7299 */ /* 0x000fe4000801160a */
[----:B------:R-:W-:Y:S02]  /*15100*/  UIADD3 UR9, UR7, -0x1, URZ ;  /* 0xffffffff07097890 */ /* 0x000fe4000fffe03f */
[----:B------:R-:W-:Y:S01]  /*15110*/  UIMAD UR49, UR13, UR12, UR6 ;  /* 0x0000000c0d3172a4 */ /* 0x000fe2000f8e0206 */
[----:B------:R-:W-:Y:S01]  /*15120*/  ULDC UR24, c[0x0][0x148] ;  /* 0x0000520000187ab9 */ /* 0x000fe20000000800 */
[----:B------:R-:W-:Y:S01]  /*15130*/  ULDC UR21, c[0x0][0x648] ;  /* 0x0001920000157ab9 */ /* 0x000fe20000000800 */
[----:B------:R-:W-:Y:S01]  /*15140*/  ULDC UR23, c[0x0][0x638] ;  /* 0x00018e0000177ab9 */ /* 0x000fe20000000800 */
        /* <DEDUP_REMOVED lines=12> */
.L_x_519:
[----:B------:R-:W-:Y:S01]  /*15210*/  UISETP.NE.AND UP0, UPT, UR37, URZ, UPT ;  /* 0x0000003f2500728c */ /* 0x000fe2000bf05270 */
[----:B------:R-:W-:Y:S01]  /*15220*/  IMAD.MOV.U32 R0, RZ, RZ, 0x1 ;  /* 0x00000001ff007424 */ /* 0x000fe200078e00ff */
[----:B------:R-:W-:Y:S02]  /*15230*/  USHF.R.U64 UR4, UR14, UR21, UR15 ;  /* 0x000000150e047299 */ /* 0x000fe4000800120f */
[----:B------:R-:W-:Y:S02]  /*15240*/  ULOP3.LUT UR17, UR17, UR22, URZ, 0xc0, !UPT ;  /* 0x0000001611117292 */ /* 0x000fe4000f8ec03f */
[----:B------:R-:W-:Y:S02]  /*15250*/  UIADD3 UR5, -UR4, URZ, URZ ;  /* 0x0000003f04057290 */ /* 0x000fe4000fffe13f */
[----:B------:R-:W-:Y:S02]  /*15260*/  UIMAD UR16, UR16, UR4, UR17 ;  /* 0x00000004101072a4 */ /* 0x000fe4000f8e0211 */
[----:B------:R-:W-:-:S02]  /*15270*/  ULOP3.LUT UR9, UR8, UR9, URZ, 0xc0, !UPT ;  /* 0x0000000908097292 */ /* 0x000fc4000f8ec03f */
[----:B------:R-:W-:Y:S02]  /*15280*/  @UP0 UIMAD UR49, UR24, UR20, UR18 ;  /* 0x00000014183102a4 */ /* 0x000fe4000f8e0212 */
[----:B------:R-:W-:-:S03]  /*15290*/  UIMAD UR4, UR5, UR23, UR19 ;  /* 0x00000017050472a4 */ /* 0x000fc6000f8e0213 */
[----:B------:R-:W-:Y:S01]  /*152a0*/  ULDC UR5, c[0x0][0x610] ;  /* 0x0001840000057ab9 */ /* 0x000fe20000000800 */
[----:B------:R-:W-:Y:S02]  /*152b0*/  UIMAD UR4, UR4, UR7, UR9 ;  /* 0x00000007040472a4 */ /* 0x000fe4000f8e0209 */
[----:B------:R-:W-:-:S04]  /*152c0*/  UIMAD UR49, UR16, UR5, UR49 ;  /* 0x00000005103172a4 */ /* 0x000fc8000f8e0231 */
[----:B------:R-:W-:Y:S02]  /*152d0*/  USEL UR48, UR4, UR49, !UP0 ;  /* 0x0000003104307287 */ /* 0x000fe4000c000000 */
[----:B------:R-:W-:-:S12]  /*152e0*/  USEL UR49, UR49, UR4, !UP0 ;  /* 0x0000000431317287 */ /* 0x000fd8000c000000 */
.L_x_517:
[----:B------:R-:W-:-:S13]  /*152f0*/  LOP3.LUT P0, RZ, R0, 0xff, RZ, 0xc0, !PT ;  /* 0x000000ff00ff7812 */ /* 0x000fda000780c0ff */
[----:B------:R-:W-:Y:S05]  /*15300*/  @P0 BRA `(.L_x_520) ;  /* 0xfffffec0005c0947 */ /* 0x000fea000383ffff */
[----:B------:R-:W-:Y:S05]  /*15310*/  EXIT ;  /* 0x000000000000794d */ /* 0x000fea0003800000 */
.L_x_7:
[----:B------:R-:W2:Y:S01]  /*15320*/  LDL R5, [R1+0x8c] ;  /* 0x00008c0001057983 */ /* 0x000ea20000100800 */
[----:B------:R-:W-:-:S03]  /*15330*/  ULDC.64 UR4, c[0x0][0x650] ;  /* 0x0001940000047ab9 */ /* 0x000fc60000000a00 */
[----:B------:R-:W3:Y:S01]  /*15340*/  LDL R4, [R1+0x88] ;  /* 0x0000880001047983 */ /* 0x000ee20000100800 */
[----:B0-----:R-:W-:Y:S01]  /*15350*/  PRMT R0, RZ, 0x7610, R0 ;  /* 0x00007610ff007816 */ /* 0x001fe20000000000 */
[----:B------:R-:W-:Y:S02]  /*15360*/  IMAD.MOV.U32 R2, RZ, RZ, -0x1 ;  /* 0xffffffffff027424 */ /* 0x000fe400078e00ff */
[----:B------:R-:W-:Y:S02]  /*15370*/  IMAD.MOV.U32 R3, RZ, RZ, -0x1 ;  /* 0xffffffffff037424 */ /* 0x000fe400078e00ff */
[----:B------:R-:W-:Y:S01]  /*15380*/  IMAD.MOV.U32 R10, RZ, RZ, -0x1 ;  /* 0xffffffffff0a7424 */ /* 0x000fe200078e00ff */
[----:B--2---:R-:W-:-:S04]  /*15390*/  ISETP.GE.U32.AND P0, PT, R5, UR4, PT ;  /* 0x0000000405007c0c */ /* 0x004fc8000bf06070 */
[----:B---3--:R-:W-:-:S13]  /*153a0*/  ISETP.GE.U32.AND.EX P0, PT, R4, UR5, PT, P0 ;  /* 0x0000000504007c0c */ /* 0x008fda000bf06100 */
        /* <DEDUP_REMOVED lines=21> */
.L_x_522:
[----:B------:R-:W-:Y:S01]  /*15500*/  USHF.R.U64 UR4, UR14, UR19, UR15 ;  /* 0x000000130e047299 */ /* 0x000fe2000800120f */
[----:B------:R-:W-:Y:S01]  /*15510*/  R2UR UR7, R4 ;  /* 0x00000000040772ca */ /* 0x000fe200000e0000 */
[----:B------:R-:W-:Y:S02]  /*15520*/  USHF.R.U32.HI UR5, URZ, UR19, UR15 ;  /* 0x000000133f057299 */ /* 0x000fe4000801160f */
[----:B------:R-:W-:Y:S01]  /*15530*/  UIADD3 UR13, UP0, URZ, -UR4, URZ ;  /* 0x800000043f0d7290 */ /* 0x000fe2000ff1e03f */
[----:B------:R-:W-:Y:S01]  /*15540*/  ULDC.64 UR14, c[0x0][0x620] ;  /* 0x00018800000e7ab9 */ /* 0x000fe20000000a00 */
[----:B------:R-:W-:Y:S02]  /*15550*/  UMOV UR6, UR20 ;  /* 0x0000001400067c82 */ /* 0x000fe40008000000 */
[----:B------:R-:W-:Y:S02]  /*15560*/  UIADD3.X UR5, URZ, ~UR5, URZ, UP0, !UPT ;  /* 0x800000053f057290 */ /* 0x000fe400087fe43f */
[----:B------:R-:W-:-:S02]  /*15570*/  UISETP.NE.AND UP1, UPT, UR37, URZ, UPT ;  /* 0x0000003f2500728c */ /* 0x000fc4000bf25270 */
[----:B------:R-:W-:Y:S02]  /*15580*/  UIMAD UR5, UR5, UR14, URZ ;  /* 0x0000000e050572a4 */ /* 0x000fe4000f8e023f */
[----:B------:R-:W-:Y:S02]  /*15590*/  UIMAD.WIDE.U32 UR6, UR13, UR14, UR6 ;  /* 0x0000000e0d0672a5 */ /* 0x000fe4000f8e0006 */
[----:B------:R-:W-:Y:S01]  /*155a0*/  UIMAD UR5, UR13, UR15, UR5 ;  /* 0x0000000f0d0572a4 */ /* 0x000fe2000f8e0205 */
[----:B------:R-:W-:Y:S02]  /*155b0*/  ULDC UR14, c[0x0][0x608] ;  /* 0x00018200000e7ab9 */ /* 0x000fe40000000800 */
[----:B------:R-:W-:Y:S01]  /*155c0*/  ULDC UR13, c[0x0][0x618] ;  /* 0x00018600000d7ab9 */ /* 0x000fe20000000800 */
[----:B------:R-:W-:Y:S01]  /*155d0*/  UIADD3 UR5, UR7, UR5, URZ ;  /* 0x0000000507057290 */ /* 0x000fe2000fffe03f */
[----:B------:R-:W-:Y:S01]  /*155e0*/  ULDC UR22, c[0x0][0x658] ;  /* 0x0001960000167ab9 */ /* 0x000fe20000000800 */
[----:B------:R-:W-:-:S02]  /*155f0*/  @UP1 UIMAD UR8, UR11, UR12, UR10 ;  /* 0x0000000c0b0812a4 */ /* 0x000fc4000f8e020a */
[----:B------:R-:W-:Y:S02]  /*15600*/  USHF.R.U64 UR17, UR6, UR13, UR5 ;  /* 0x0000000d06117299 */ /* 0x000fe40008001205 */
[----:B------:R-:W-:Y:S01]  /*15610*/  USHF.R.U32.HI UR5, URZ, UR13, UR5 ;  /* 0x0000000d3f057299 */ /* 0x000fe20008011605 */
[----:B------:R-:W-:Y:S01]  /*15620*/  ULDC.64 UR6, c[0x0][0x640] ;  /* 0x0001900000067ab9 */ /* 0x000fe20000000a00 */
[----:B------:R-:W-:Y:S01]  /*15630*/  UMOV UR10, 0xffffffff ;  /* 0xffffffff000a7882 */ /* 0x000fe20000000000 */
[----:B------:R-:W-:Y:S01]  /*15640*/  ISETP.NE.U32.AND P0, PT, RZ, UR6, PT ;  /* 0x00000006ff007c0c */ /* 0x000fe2000bf05070 */
[----:B------:R-:W-:Y:S02]  /*15650*/  USHF.R.U64 UR18, UR17, UR14, UR5 ;  /* 0x0000000e11127299 */ /* 0x000fe40008001205 */
[----:B------:R-:W-:Y:S01]  /*15660*/  USHF.R.U32.HI UR5, URZ, UR14, UR5 ;  /* 0x0000000e3f057299 */ /* 0x000fe20008011605 */
[----:B------:R-:W-:Y:S01]  /*15670*/  ISETP.NE.AND.EX P0, PT, RZ, UR7, PT, P0 ;  /* 0x00000007ff007c0c */ /* 0x000fe2000bf05300 */
[----:B------:R-:W-:-:S02]  /*15680*/  USHF.L.U32 UR11, UR10, UR22, URZ ;  /* 0x000000160a0b7299 */ /* 0x000fc4000800063f */
[----:B------:R-:W-:Y:S01]  /*15690*/  USHF.R.U64 UR19, UR18, UR22, UR5 ;  /* 0x0000001612137299 */ /* 0x000fe20008001205 */
[----:B------:R-:W-:Y:S01]  /*156a0*/  ULDC UR20, c[0x0][0x600] ;  /* 0x0001800000147ab9 */ /* 0x000fe20000000800 */
[----:B------:R-:W-:Y:S02]  /*156b0*/  USHF.R.U32.HI UR10, URZ, UR22, UR5 ;  /* 0x000000163f0a7299 */ /* 0x000fe40008011605 */
[----:B------:R-:W-:Y:S02]  /*156c0*/  UIADD3 UR21, UR20, -0x1, URZ ;  /* 0xffffffff14157890 */ /* 0x000fe4000fffe03f */
[----:B------:R-:W-:Y:S01]  /*156d0*/  ULOP3.LUT UR26, URZ, UR11, URZ, 0x33, !UPT ;  /* 0x0000000b3f1a7292 */ /* 0x000fe2000f8e333f */
        /* <DEDUP_REMOVED lines=17> */
.L_x_523:
[----:B------:R-:W-:Y:S01]  /*157f0*/  USHF.R.U64 UR6, UR5, UR23, UR10 ;  /* 0x0000001705067299 */ /* 0x000fe2000800120a */
[----:B------:R-:W-:Y:S01]  /*15800*/  IMAD.MOV.U32 R0, RZ, RZ, 0x1 ;  /* 0x00000001ff007424 */ /* 0x000fe200078e00ff */
[----:B------:R-:W-:Y:S01]  /*15810*/  USHF.L.U32 UR25, UR25, UR22, URZ ;  /* 0x0000001619197299 */ /* 0x000fe2000800063f */
[----:B------:R-:W-:Y:S01]  /*15820*/  IMAD.U32 R10, RZ, RZ, UR4 ;  /* 0x00000004ff0a7e24 */ /* 0x000fe2000f8e00ff */
[----:B------:R-:W-:Y:S02]  /*15830*/  ULOP3.LUT UR5, UR18, UR26, URZ, 0xc0, !UPT ;  /* 0x0000001a12057292 */ /* 0x000fe4000f8ec03f */
[----:B------:R-:W-:Y:S02]  /*15840*/  UIADD3 UR7, -UR6, URZ, URZ ;  /* 0x0000003f06077290 */ /* 0x000fe4000fffe13f */
[----:B------:R-:W-:Y:S02]  /*15850*/  UIMAD UR6, UR25, UR6, UR5 ;  /* 0x00000006190672a4 */ /* 0x000fe4000f8e0205 */
[----:B------:R-:W-:-:S02]  /*15860*/  ULOP3.LUT UR17, UR17, UR21, URZ, 0xc0, !UPT ;  /* 0x0000001511117292 */ /* 0x000fc4000f8ec03f */
[----:B------:R-:W-:Y:S02]  /*15870*/  UIMAD UR5, UR7, UR24, UR19 ;  /* 0x00000018070572a4 */ /* 0x000fe4000f8e0213 */
[----:B------:R-:W-:Y:S01]  /*15880*/  UISETP.NE.AND UP0, UPT, UR37, URZ, UPT ;  /* 0x0000003f2500728c */ /* 0x000fe2000bf05270 */
[----:B------:R-:W-:Y:S01]  /*15890*/  ULDC UR7, c[0x0][0x610] ;  /* 0x0001840000077ab9 */ /* 0x000fe20000000800 */
[----:B------:R-:W-:Y:S02]  /*158a0*/  UIMAD UR5, UR5, UR20, UR17 ;  /* 0x00000014050572a4 */ /* 0x000fe4000f8e0211 */
[----:B------:R-:W-:-:S04]  /*158b0*/  UIMAD UR8, UR6, UR7, UR8 ;  /* 0x00000007060872a4 */ /* 0x000fc8000f8e0208 */
[----:B------:R-:W-:Y:S02]  /*158c0*/  USEL UR6, UR5, UR8, !UP0 ;  /* 0x0000000805067287 */ /* 0x000fe4000c000000 */
[----:B------:R-:W-:-:S04]  /*158d0*/  USEL UR8, UR8, UR5, !UP0 ;  /* 0x0000000508087287 */ /* 0x000fc8000c000000 */
[----:B------:R-:W-:Y:S02]  /*158e0*/  IMAD.U32 R3, RZ, RZ, UR6 ;  /* 0x00000006ff037e24 */ /* 0x000fe4000f8e00ff */
[----:B------:R-:W-:-:S07]  /*158f0*/  IMAD.U32 R2, RZ, RZ, UR8 ;  /* 0x00000008ff027e24 */ /* 0x000fce000f8e00ff */
.L_x_521:
[----:B------:R-:W-:-:S08]  /*15900*/  NOP ;  /* 0x0000000000007918 */ /* 0x000fd00000000000 */
[----:B-1----:R-:W0:-:S00]  /*15910*/  USETMAXREG.DEALLOC.CTAPOOL 0x18 ;  /* 0x00000018000079c8 */ /* 0x002e0000080e0500 */
[----:B------:R-:W-:-:S13]  /*15920*/  ISETP.NE.AND P0, PT, RZ, UR9, PT ;  /* 0x00000009ff007c0c */ /* 0x000fda000bf05270 */
[----:B------:R-:W-:Y:S05]  /*15930*/  @P0 EXIT ;  /* 0x000000000000094d */ /* 0x000fea0003800000 */
[----:B0-----:R-:W-:Y:S01]  /*15940*/  LOP3.LUT P0, RZ, R0, 0xff, RZ, 0xc0, !PT ;  /* 0x000000ff00ff7812 */ /* 0x001fe2000780c0ff */
[----:B------:R-:W-:Y:S02]  /*15950*/  IMAD.MOV.U32 R7, RZ, RZ, 0x1 ;  /* 0x00000001ff077424 */ /* 0x000fe400078e00ff */
[----:B------:R-:W-:-:S10]  /*15960*/  IMAD.MOV.U32 R6, RZ, RZ, RZ ;  /* 0x000000ffff067224 */ /* 0x000fd400078e00ff */
[----:B------:R-:W-:Y:S05]  /*15970*/  @!P0 BRA `(.L_x_524) ;  /* 0x0000000c00748947 */ /* 0x000fea0003800000 */
[----:B------:R-:W0:Y:S01]  /*15980*/  S2R R0, SR_CgaCtaId ;  /* 0x0000000000007919 */ /* 0x000e220000008800 */
[----:B------:R-:W-:Y:S01]  /*15990*/  ULDC UR4, c[0x0][0x28c] ;  /* 0x0000a30000047ab9 */ /* 0x000fe20000000800 */
[----:B------:R-:W-:Y:S01]  /*159a0*/  ULDC UR6, c[0x0][0x658] ;  /* 0x0001960000067ab9 */ /* 0x000fe20000000800 */
[----:B------:R-:W-:Y:S01]  /*159b0*/  UIADD3 UR10, UR4, 0x3f, URZ ;  /* 0x0000003f040a7890 */ /* 0x000fe2000fffe03f */
[----:B------:R-:W-:Y:S01]  /*159c0*/  IMAD.MOV.U32 R5, RZ, RZ, 0x1400 ;  /* 0x00001400ff057424 */ /* 0x000fe200078e00ff */
[----:B------:R-:W-:Y:S01]  /*159d0*/  UMOV UR7, 0xffffffff ;  /* 0xffffffff00077882 */ /* 0x000fe20000000000 */
[----:B------:R-:W-:Y:S01]  /*159e0*/  ULDC UR5, c[0x0][0x600] ;  /* 0x0001800000057ab9 */ /* 0x000fe20000000800 */
[----:B------:R-:W-:Y:S01]  /*159f0*/  UMOV UR9, 0x1 ;  /* 0x0000000100097882 */ /* 0x000fe20000000000 */
[----:B------:R-:W-:Y:S01]  /*15a00*/  USHF.L.U32 UR7, UR7, UR6, URZ ;  /* 0x0000000607077299 */ /* 0x000fe2000800063f */
[----:B------:R-:W-:Y:S01]  /*15a10*/  BSSY B0, `(.L_x_524) ;  /* 0x00000d3000007945 */ /* 0x000fe20003800000 */
[----:B------:R-:W-:Y:S01]  /*15a20*/  UIADD3 UR4, UR5, -0x1, URZ ;  /* 0xffffffff05047890 */ /* 0x000fe2000fffe03f */
[----:B------:R-:W-:Y:S01]  /*15a30*/  IMAD.MOV.U32 R9, RZ, RZ, 0x1 ;  /* 0x00000001ff097424 */ /* 0x000fe200078e00ff */
[----:B------:R-:W-:Y:S01]  /*15a40*/  USHF.R.S32.HI UR11, URZ, 0x1f, UR10 ;  /* 0x0000001f3f0b7899 */ /* 0x000fe2000801140a */
[----:B------:R-:W-:Y:S01]  /*15a50*/  IMAD.MOV.U32 R7, RZ, RZ, 0x1 ;  /* 0x00000001ff077424 */ /* 0x000fe200078e00ff */
[----:B------:R-:W-:Y:S01]  /*15a60*/  ULDC UR8, c[0x0][0xc] ;  /* 0x0000030000087ab9 */ /* 0x000fe20000000800 */
[----:B------:R-:W-:Y:S01]  /*15a70*/  USHF.L.U32 UR5, UR9, UR6, URZ ;  /* 0x0000000609057299 */ /* 0x000fe2000800063f */
[----:B------:R-:W-:Y:S01]  /*15a80*/  IMAD.MOV.U32 R6, RZ, RZ, RZ ;  /* 0x000000ffff067224 */ /* 0x000fe200078e00ff */
[----:B------:R-:W-:Y:S01]  /*15a90*/  ULEA.HI UR11, UR11, UR10, URZ, 0x6 ;  /* 0x0000000a0b0b7291 */ /* 0x000fe2000f8f303f */
[----:B------:R-:W-:Y:S01]  /*15aa0*/  ULDC UR9, c[0x0][0x10] ;  /* 0x0000040000097ab9 */ /* 0x000fe20000000800 */
[----:B------:R-:W-:-:S02]  /*15ab0*/  ULOP3.LUT UR6, URZ, UR7, URZ, 0x33, !UPT ;  /* 0x000000073f067292 */ /* 0x000fc4000f8e333f */
[----:B------:R-:W-:Y:S01]  /*15ac0*/  UIMAD.WIDE.U32 UR8, UR8, UR9, URZ ;  /* 0x00000009080872a5 */ /* 0x000fe2000f8e003f */
[----:B------:R-:W-:Y:S01]  /*15ad0*/  ULDC UR7, c[0x0][0x14] ;  /* 0x0000050000077ab9 */ /* 0x000fe20000000800 */
[----:B------:R-:W-:Y:S02]  /*15ae0*/  USHF.R.S32.HI UR19, URZ, 0x6, UR11 ;  /* 0x000000063f137899 */ /* 0x000fe4000801140b */
[----:B------:R-:W-:Y:S02]  /*15af0*/  UIMAD.WIDE.U32 UR22, UR8, UR7, URZ ;  /* 0x00000007081672a5 */ /* 0x000fe4000f8e003f */
[----:B------:R-:W-:Y:S02]  /*15b00*/  UIMAD UR13, UR9, UR7, URZ ;  /* 0x00000007090d72a4 */ /* 0x000fe4000f8e023f */
[----:B------:R-:W-:Y:S01]  /*15b10*/  ULOP3.LUT UR26, UR36, 0x2, URZ, 0xfc, !UPT ;  /* 0x00000002241a7892 */ /* 0x000fe2000f8efc3f */
[----:B0-----:R-:W-:Y:S01]  /*15b20*/  LOP3.LUT R0, R0, 0x1, RZ, 0xc0, !PT ;  /* 0x0000000100007812 */ /* 0x001fe200078ec0ff */
[----:B------:R-:W-:-:S02]  /*15b30*/  UIADD3 UR13, UR23, UR13, URZ ;  /* 0x0000000d170d7290 */ /* 0x000fc4000fffe03f */
[----:B------:R-:W-:Y:S02]  /*15b40*/  UIADD3 UR27, UR19, 0x1, URZ ;  /* 0x00000001131b7890 */ /* 0x000fe4000fffe03f */
[----:B------:R-:W-:Y:S01]  /*15b50*/  IMAD R16, R0, R5, 0x24180 ;  /* 0x0002418000107424 */ /* 0x000fe200078e0205 */
[----:B------:R-:W-:-:S09]  /*15b60*/  ULDC.64 UR24, c[0x0][0x198] ;  /* 0x0000660000187ab9 */ /* 0x000fd20000000a00 */
.L_x_535:
[----:B------:R-:W-:-:S03]  /*15b70*/  UMOV UR7, 0xffffffff ;  /* 0xffffffff00077882 */ /* 0x000fc60000000000 */
[----:B------:R-:W-:Y:S05]  /*15b80*/  BRA.DIV UR7, `(.L_x_525) ;  /* 0x0000001207247947 */ /* 0x000fea000b800000 */
[----:B------:R-:W-:-:S13]  /*15b90*/  ELECT P6, URZ, PT ;  /* 0x00000000003f782f */ /* 0x000fda00038c0000 */
.L_x_548:
[----:B------:R-:W0:Y:S01]  /*15ba0*/  LDC R4, c[0x0][0x28c] ;  /* 0x0000a300ff047b82 */ /* 0x000e220000000800 */
[----:B------:R-:W-:Y:S01]  /*15bb0*/  BSSY B1, `(.L_x_526) ;  /* 0x000003b000017945 */ /* 0x000fe20003800000 */
[----:B0-----:R-:W-:-:S13]  /*15bc0*/  ISETP.LT.OR P6, PT, R4, 0x1, !P6 ;  /* 0x000000010400780c */ /* 0x001fda00077c1670 */
[----:B------:R-:W-:Y:S05]  /*15bd0*/  @P6 BRA `(.L_x_527) ;  /* 0x0000000000e06947 */ /* 0x000fea0003800000 */
[----:B------:R-:W-:Y:S02]  /*15be0*/  IMAD R3, R3, 0x2, R0 ;  /* 0x0000000203037824 */ /* 0x000fe400078e0200 */
[----:B------:R-:W-:Y:S02]  /*15bf0*/  IMAD R2, R2, 0x180, RZ ;  /* 0x0000018002027824 */ /* 0x000fe400078e02ff */
[----:B------:R-:W-:Y:S02]  /*15c00*/  IMAD R3, R3, 0x50, RZ ;  /* 0x0000005003037824 */ /* 0x000fe400078e02ff */
[----:B------:R-:W-:Y:S02]  /*15c10*/  IMAD.MOV.U32 R12, RZ, RZ, RZ ;  /* 0x000000ffff0c7224 */ /* 0x000fe400078e00ff */
[----:B------:R-:W-:Y:S02]  /*15c20*/  IMAD.U32 R13, RZ, RZ, UR27 ;  /* 0x0000001bff0d7e24 */ /* 0x000fe4000f8e00ff */
[----:B------:R-:W-:-:S02]  /*15c30*/  IMAD.MOV.U32 R4, RZ, RZ, R7 ;  /* 0x000000ffff047224 */ /* 0x000fc400078e0007 */
[----:B------:R-:W-:-:S07]  /*15c40*/  IMAD.MOV.U32 R5, RZ, RZ, R6 ;  /* 0x000000ffff057224 */ /* 0x000fce00078e0006 */
.L_x_530:
[----:B------:R-:W0:Y:S01]  /*15c50*/  S2R R11, SR_CgaCtaId ;  /* 0x00000000000b7919 */ /* 0x000e220000008800 */
[----:B------:R-:W-:Y:S01]  /*15c60*/  MOV R8, 0x400 ;  /* 0x0000040000087802 */ /* 0x000fe20000000f00 */
[----:B------:R-:W1:Y:S03]  /*15c70*/  S2R R15, SR_TID.X ;  /* 0x00000000000f7919 */ /* 0x000e660000002100 */
[----:B0-----:R-:W-:Y:S02]  /*15c80*/  LEA R14, R11, R8, 0x18 ;  /* 0x000000080b0e7211 */ /* 0x001fe400078ec0ff */
[----:B------:R-:W-:Y:S02]  /*15c90*/  SHF.L.U32 R8, R4, 0x1f, RZ ;  /* 0x0000001f04087819 */ /* 0x000fe400000006ff */
[----:B-1----:R-:W-:Y:S01]  /*15ca0*/  LOP3.LUT P1, RZ, R15, 0x7f, RZ, 0xc0, !PT ;  /* 0x0000007f0fff7812 */ /* 0x002fe2000782c0ff */
[----:B------:R-:W-:-:S04]  /*15cb0*/  IMAD R11, R5, 0x8, R14 ;  /* 0x00000008050b7824 */ /* 0x000fc800078e020e */
[----:B------:R-:W0:Y:S02]  /*15cc0*/  SYNCS.PHASECHK.TRANS64.TRYWAIT P0, [R11+URZ+0x30], R8 ;  /* 0x000030080b0075a7 */ /* 0x000e24000800017f */
[----:B0-----:R-:W-:Y:S06]  /*15cd0*/  @!P0 BRA `(.L_x_528) ;  /* 0x0000000c00f08947 */ /* 0x001fec0003800000 */
.L_x_549:
[----:B0-----:R-:W0:Y:S01]  /*15ce0*/  @!P1 LDC R8, c[0x0][0x500] ;  /* 0x00014000ff089b82 */ /* 0x001e220000000800 */
[----:B------:R-:W-:-:S04]  /*15cf0*/  UPRMT UR7, UR26, 0x9910, URZ ;  /* 0x000099101a077896 */ /* 0x000fc8000800003f */
[----:B------:R-:W-:-:S06]  /*15d00*/  UISETP.NE.AND UP0, UPT, UR7, 0x2, UPT ;  /* 0x000000020700788c */ /* 0x000fcc000bf05270 */
[----:B------:R-:W-:Y:S01]  /*15d10*/  PLOP3.LUT P0, PT, PT, PT, UP0, 0x80, 0x0 ;  /* 0x000000000000781c */ /* 0x000fe20003f0f008 */
[----:B0-----:R0:W-:-:S12]  /*15d20*/  @!P1 SYNCS.ARRIVE.TRANS64 RZ, [R11+URZ], R8 ;  /* 0x000000080bff99a7 */ /* 0x0011d8000800003f */
[----:B------:R-:W-:Y:S05]  /*15d30*/  @P0 BRA `(.L_x_529) ;  /* 0x0000000000040947 */ /* 0x000fea0003800000 */
[----:B------:R-:W-:Y:S01]  /*15d40*/  BPT.TRAP 0x1 ;  /* 0x000000040000795c */ /* 0x000fe20000300000 */
.L_x_529:
[----:B0-----:R-:W-:Y:S01]  /*15d50*/  IMAD R8, R5, 0x6000, R14 ;  /* 0x0000600005087824 */ /* 0x001fe200078e020e */
[----:B------:R-:W-:Y:S01]  /*15d60*/  R2UR UR20, R14 ;  /* 0x000000000e1472ca */ /* 0x000fe200000e0000 */
[----:B------:R-:W-:Y:S01]  /*15d70*/  VIADD R13, R13, 0xffffffff ;  /* 0xffffffff0d0d7836 */ /* 0x000fe20000000000 */
[----:B------:R-:W-:Y:S01]  /*15d80*/  R2UR UR9, R11 ;  /* 0x000000000b0972ca */ /* 0x000fe200000e0000 */
[----:B------:R-:W-:Y:S01]  /*15d90*/  UIADD3 UR14, UP0, UR24, 0xf0, URZ ;  /* 0x000000f0180e7890 */ /* 0x000fe2000ff1e03f */
[----:B------:R-:W-:Y:S01]  /*15da0*/  R2UR UR7, R8 ;  /* 0x00000000080772ca */ /* 0x000fe200000e0000 */
[C---:B------:R-:W-:Y:S01]  /*15db0*/  IMAD R8, R5.reuse, 0x2800, R16 ;  /* 0x0000280005087824 */ /* 0x040fe200078e0210 */
[----:B------:R-:W-:Y:S01]  /*15dc0*/  R2UR UR11, R2 ;  /* 0x00000000020b72ca */ /* 0x000fe200000e0000 */
[----:B------:R-:W-:Y:S01]  /*15dd0*/  UIADD3 UR28, UP1, UR24, 0x1f0, URZ ;  /* 0x000001f0181c7890 */ /* 0x000fe2000ff3e03f */
[----:B------:R-:W-:Y:S01]  /*15de0*/  R2UR UR10, R12 ;  /* 0x000000000c0a72ca */ /* 0x000fe200000e0000 */
[----:B------:R-:W-:Y:S01]  /*15df0*/  UIADD3.X UR15, URZ, UR25, URZ, UP0, !UPT ;  /* 0x000000193f0f7290 */ /* 0x000fe200087fe43f */
[----:B------:R-:W-:Y:S01]  /*15e00*/  R2UR UR8, R8 ;  /* 0x00000000080872ca */ /* 0x000fe200000e0000 */
[----:B------:R-:W-:Y:S01]  /*15e10*/  VIADD R5, R5, 0x1 ;  /* 0x0000000105057836 */ /* 0x000fe20000000000 */
[----:B------:R-:W-:Y:S01]  /*15e20*/  R2UR UR12, R10 ;  /* 0x000000000a0c72ca */ /* 0x000fe200000e0000 */
[----:B------:R-:W-:Y:S01]  /*15e30*/  UIADD3.X UR29, URZ, UR25, URZ, UP1, !UPT ;  /* 0x000000193f1d7290 */ /* 0x000fe20008ffe43f */
[----:B------:R-:W-:Y:S01]  /*15e40*/  R2UR UR21, R3 ;  /* 0x00000000031572ca */ /* 0x000fe200000e0000 */
[----:B------:R-:W-:Y:S01]  /*15e50*/  UMOV UR16, 0x0 ;  /* 0x0000000000107882 */ /* 0x000fe20000000000 */
[----:B------:R-:W-:Y:S01]  /*15e60*/  ISETP.GT.AND P1, PT, R13, 0x1, PT ;  /* 0x000000010d00780c */ /* 0x000fe20003f24270 */
[----:B------:R-:W-:Y:S01]  /*15e70*/  UIADD3 UR18, UR7, 0x180, URZ ;  /* 0x0000018007127890 */ /* 0x000fe2000fffe03f */
[C---:B------:R-:W-:Y:S01]  /*15e80*/  ISETP.NE.AND P0, PT, R5.reuse, 0x6, PT ;  /* 0x000000060500780c */ /* 0x040fe20003f05270 */
[----:B------:R-:W-:Y:S01]  /*15e90*/  UMOV UR17, 0x10000000 ;  /* 0x1000000000117882 */ /* 0x000fe20000000000 */
[----:B------:R-:W-:Y:S01]  /*15ea0*/  UMOV UR30, 0x30000 ;  /* 0x00030000001e7882 */ /* 0x000fe20000000000 */
[----:B------:R-:W-:Y:S01]  /*15eb0*/  VIADD R12, R12, 0x40 ;  /* 0x000000400c0c7836 */ /* 0x000fe20000000000 */
[----:B------:R-:W-:Y:S01]  /*15ec0*/  SEL R11, RZ, 0x1, P0 ;  /* 0x00000001ff0b7807 */ /* 0x000fe20000000000 */
[----:B------:R-:W-:Y:S01]  /*15ed0*/  UIADD3 UR7, UR20, UR8, URZ ;  /* 0x0000000814077290 */ /* 0x000fe2000fffe03f */
[----:B------:R-:W-:-:S02]  /*15ee0*/  SEL R5, R5, RZ, P0 ;  /* 0x000000ff05057207 */ /* 0x000fc40000000000 */
[----:B------:R-:W-:Y:S01]  /*15ef0*/  UMOV UR8, UR18 ;  /* 0x0000001200087c82 */ /* 0x000fe20008000000 */
[----:B------:R-:W-:Y:S01]  /*15f00*/  LOP3.LUT R4, R4, R11, RZ, 0x3c, !PT ;  /* 0x0000000b04047212 */ /* 0x000fe200078e3cff */
[----:B------:R0:W-:Y:S02]  /*15f10*/  UTMALDG.3D [UR8], [UR14], desc[UR16] ;  /* 0x000010080e0075b4 */ /* 0x0001e40008011000 */
[----:B0-----:R-:W-:Y:S01]  /*15f20*/  UMOV UR11, UR21 ;  /* 0x00000015000b7c82 */ /* 0x001fe20008000000 */
[----:B------:R-:W-:Y:S02]  /*15f30*/  UMOV UR8, UR7 ;  /* 0x0000000700087c82 */ /* 0x000fe40008000000 */
[----:B------:R0:W-:Y:S02]  /*15f40*/  UTMALDG.3D.MULTICAST [UR8], [UR28], UR30, desc[UR16] ;  /* 0x000010081c0073b4 */ /* 0x0001e4000801181e */
[----:B0-----:R-:W-:Y:S05]  /*15f50*/  @P1 BRA `(.L_x_530) ;  /* 0xfffffffc003c1947 */ /* 0x001fea000383ffff */
.L_x_527:
[----:B------:R-:W-:Y:S05]  /*15f60*/  BSYNC B1 ;  /* 0x0000000000017941 */ /* 0x000fea0003800000 */
.L_x_526:
[----:B------:R-:W2:Y:S01]  /*15f70*/  LDL.LU R15, [R1+0x88] ;  /* 0x00008800010f7983 */ /* 0x000ea20000300800 */
[----:B------:R-:W-:Y:S01]  /*15f80*/  LOP3.LUT P0, RZ, R9, 0xff, RZ, 0xc0, !PT ;  /* 0x000000ff09ff7812 */ /* 0x000fe2000780c0ff */
[----:B------:R-:W-:Y:S01]  /*15f90*/  VIADD R5, R6, UR19 ;  /* 0x0000001306057c36 */ /* 0x000fe20008000000 */
[----:B------:R-:W-:Y:S01]  /*15fa0*/  ULDC.64 UR8, c[0x0][0x650] ;  /* 0x0001940000087ab9 */ /* 0x000fe20000000a00 */
[----:B------:R-:W3:Y:S01]  /*15fb0*/  LDL.LU R14, [R1+0x8c] ;  /* 0x00008c00010e7983 */ /* 0x000ee20000300800 */
[----:B------:R-:W-:Y:S01]  /*15fc0*/  UISETP.GE.U32.AND UP0, UPT, UR19, 0x6, UPT ;  /* 0x000000061300788c */ /* 0x000fe2000bf06070 */
[----:B------:R-:W-:Y:S01]  /*15fd0*/  BSSY B1, `(.L_x_531) ;  /* 0x0000074000017945 */ /* 0x000fe20003800000 */
[----:B------:R-:W-:Y:S01]  /*15fe0*/  IMAD.MOV.U32 R10, RZ, RZ, -0x1 ;  /* 0xffffffffff0a7424 */ /* 0x000fe200078e00ff */
[----:B------:R-:W-:-:S03]  /*15ff0*/  PRMT R9, RZ, 0x7610, R9 ;  /* 0x00007610ff097816 */ /* 0x000fc60000000009 */
[----:B------:R-:W-:-:S03]  /*16000*/  PLOP3.LUT P1, PT, PT, PT, UP0, 0x80, 0x0 ;  /* 0x000000000000781c */ /* 0x000fc60003f2f008 */
[----:B------:R-:W0:Y:S01]  /*16010*/  @P0 S2R R3, SR_CgaCtaId ;  /* 0x0000000000030919 */ /* 0x000e220000008800 */
[----:B------:R-:W-:-:S04]  /*16020*/  @P0 MOV R2, 0x400 ;  /* 0x0000040000020802 */ /* 0x000fc80000000f00 */
[----:B0-----:R-:W-:-:S04]  /*16030*/  @P0 LEA R2, R3, R2, 0x18 ;  /* 0x0000000203020211 */ /* 0x001fc800078ec0ff */
[----:B------:R0:W-:Y:S01]  /*16040*/  @P0 SYNCS.ARRIVE.TRANS64.A1T0 RZ, [R2+URZ+0x78], RZ ;  /* 0x000078ff02ff09a7 */ /* 0x0001e2000810003f */
[----:B------:R-:W-:Y:S01]  /*16050*/  ISETP.GT.U32.AND P0, PT, R5, 0x5, PT ;  /* 0x000000050500780c */ /* 0x000fe20003f04070 */
[----:B0-----:R-:W-:-:S05]  /*16060*/  IMAD.U32 R2, RZ, RZ, UR19 ;  /* 0x00000013ff027e24 */ /* 0x001fca000f8e00ff */
[----:B------:R-:W-:Y:S01]  /*16070*/  ISETP.LT.U32.AND P0, PT, R2, 0x6, P0 ;  /* 0x000000060200780c */ /* 0x000fe20000701070 */
[----:B------:R-:W-:-:S03]  /*16080*/  IMAD.WIDE.U32 R2, R5, -0x55555555, RZ ;  /* 0xaaaaaaab05027825 */ /* 0x000fc600078e00ff */
[----:B------:R-:W-:Y:S02]  /*16090*/  SEL R2, RZ, 0x1, !P0 ;  /* 0x00000001ff027807 */ /* 0x000fe40004000000 */
[----:B------:R-:W-:Y:S01]  /*160a0*/  SHF.R.U32.HI R4, RZ, 0x2, R3 ;  /* 0x00000002ff047819 */ /* 0x000fe20000011603 */
[----:B------:R-:W-:Y:S01]  /*160b0*/  IMAD.MOV.U32 R3, RZ, RZ, -0x1 ;  /* 0xffffffffff037424 */ /* 0x000fe200078e00ff */
[----:B------:R-:W-:Y:S01]  /*160c0*/  LOP3.LUT R7, R7, R2, RZ, 0x3c, !PT ;  /* 0x0000000207077212 */ /* 0x000fe200078e3cff */
[----:B------:R-:W-:Y:S02]  /*160d0*/  IMAD.MOV.U32 R2, RZ, RZ, -0x1 ;  /* 0xffffffffff027424 */ /* 0x000fe400078e00ff */
[----:B------:R-:W-:Y:S01]  /*160e0*/  IMAD R6, R4, -0x6, R5 ;  /* 0xfffffffa04067824 */ /* 0x000fe200078e0205 */
[--C-:B------:R-:W-:Y:S02]  /*160f0*/  @P1 LOP3.LUT R7, R7, 0x1, R4.reuse, 0x78, !PT ;  /* 0x0000000107071812 */ /* 0x100fe400078e7804 */
[----:B------:R-:W-:-:S02]  /*16100*/  PRMT R4, RZ, 0x7610, R4 ;  /* 0x00007610ff047816 */ /* 0x000fc40000000004 */
[----:B---3--:R-:W-:-:S04]  /*16110*/  IADD3 R14, P0, R14, UR22, RZ ;  /* 0x000000160e0e7c10 */ /* 0x008fc8000ff1e0ff */
[----:B--2---:R-:W-:Y:S01]  /*16120*/  IADD3.X R15, R15, UR13, RZ, P0, !PT ;  /* 0x0000000d0f0f7c10 */ /* 0x004fe200087fe4ff */
[----:B------:R0:W-:Y:S01]  /*16130*/  STL [R1+0x8c], R14 ;  /* 0x00008c0e01007387 */ /* 0x0001e20000100800 */
[----:B------:R-:W-:-:S03]  /*16140*/  ISETP.GE.U32.AND P0, PT, R14, UR8, PT ;  /* 0x000000080e007c0c */ /* 0x000fc6000bf06070 */
[----:B------:R0:W-:Y:S01]  /*16150*/  STL [R1+0x88], R15 ;  /* 0x0000880f01007387 */ /* 0x0001e20000100800 */
[----:B------:R-:W-:-:S13]  /*16160*/  ISETP.GE.U32.AND.EX P0, PT, R15, UR9, PT, P0 ;  /* 0x000000090f007c0c */ /* 0x000fda000bf06100 */
[----:B0-----:R-:W-:Y:S05]  /*16170*/  @P0 BRA `(.L_x_532) ;  /* 0x0000000400640947 */ /* 0x001fea0003800000 */
[----:B------:R-:W0:Y:S01]  /*16180*/  S2R R8, SR_CTAID.X ;  /* 0x0000000000087919 */ /* 0x000e220000002500 */
[----:B------:R-:W-:Y:S01]  /*16190*/  ULDC UR7, c[0x0][0x150] ;  /* 0x0000540000077ab9 */ /* 0x000fe20000000800 */
[----:B------:R-:W1:Y:S01]  /*161a0*/  LDC R3, c[0x0][0x144] ;  /* 0x00005100ff037b82 */ /* 0x000e620000000800 */
[----:B------:R-:W-:Y:S01]  /*161b0*/  UISETP.NE.AND UP0, UPT, UR37, URZ, UPT ;  /* 0x0000003f2500728c */ /* 0x000fe2000bf05270 */
[----:B------:R-:W2:Y:S01]  /*161c0*/  S2R R5, SR_CTAID.Y ;  /* 0x0000000000057919 */ /* 0x000ea20000002600 */
[----:B------:R-:W-:Y:S01]  /*161d0*/  ULDC.64 UR8, c[0x0][0x628] ;  /* 0x00018a0000087ab9 */ /* 0x000fe20000000a00 */
[----:B------:R-:W-:-:S03]  /*161e0*/  ULDC UR10, c[0x0][0x630] ;  /* 0x00018c00000a7ab9 */ /* 0x000fc60000000800 */
[----:B------:R-:W-:Y:S01]  /*161f0*/  PLOP3.LUT P0, PT, PT, PT, UP0, 0x80, 0x0 ;  /* 0x000000000000781c */ /* 0x000fe20003f0f008 */
[----:B------:R-:W3:Y:S01]  /*16200*/  LDC R12, c[0x0][0x148] ;  /* 0x00005200ff0c7b82 */ /* 0x000ee20000000800 */
[----:B0-----:R-:W-:Y:S02]  /*16210*/  I2FP.F32.U32 R2, R8 ;  /* 0x0000000800027245 */ /* 0x001fe40000201000 */
[----:B--2---:R-:W-:-:S03]  /*16220*/  I2FP.F32.U32 R4, R5 ;  /* 0x0000000500047245 */ /* 0x004fc60000201000 */
[----:B------:R-:W-:Y:S01]  /*16230*/  FMUL R2, R2, UR7 ;  /* 0x0000000702027c20 */ /* 0x000fe20008400000 */
[----:B------:R-:W-:Y:S02]  /*16240*/  ULDC UR7, c[0x0][0x154] ;  /* 0x0000550000077ab9 */ /* 0x000fe40000000800 */
[----:B------:R-:W-:-:S03]  /*16250*/  FMUL R10, R4, UR7 ;  /* 0x00000007040a7c20 */ /* 0x000fc60008400000 */
[----:B------:R-:W0:Y:S08]  /*16260*/  F2I.U32.TRUNC.NTZ R2, R2 ;  /* 0x0000000200027305 */ /* 0x000e30000020f000 */
[----:B------:R-:W2:Y:S01]  /*16270*/  F2I.U32.TRUNC.NTZ R10, R10 ;  /* 0x0000000a000a7305 */ /* 0x000ea2000020f000 */
[----:B0-----:R-:W-:Y:S02]  /*16280*/  IMAD.MOV R4, RZ, RZ, -R2 ;  /* 0x000000ffff047224 */ /* 0x001fe400078e0a02 */
[----:B------:R-:W-:-:S02]  /*16290*/  IMAD.MOV.U32 R2, RZ, RZ, R14 ;  /* 0x000000ffff027224 */ /* 0x000fc400078e000e */
[----:B-1----:R-:W-:Y:S02]  /*162a0*/  IMAD R8, R3, R4, R8 ;  /* 0x0000000403087224 */ /* 0x002fe400078e0208 */
[----:B--2---:R-:W-:-:S04]  /*162b0*/  IMAD.MOV R3, RZ, RZ, -R10 ;  /* 0x000000ffff037224 */ /* 0x004fc800078e0a0a */
[----:B---3--:R-:W-:Y:S01]  /*162c0*/  @P0 IMAD R8, R12, R3, R5 ;  /* 0x000000030c080224 */ /* 0x008fe200078e0205 */
[----:B------:R-:W-:Y:S01]  /*162d0*/  ISETP.NE.U32.AND P0, PT, RZ, UR8, PT ;  /* 0x00000008ff007c0c */ /* 0x000fe2000bf05070 */
[----:B------:R-:W-:-:S03]  /*162e0*/  IMAD.MOV.U32 R3, RZ, RZ, R15 ;  /* 0x000000ffff037224 */ /* 0x000fc600078e000f */
[----:B------:R-:W-:-:S13]  /*162f0*/  ISETP.NE.AND.EX P0, PT, RZ, UR9, PT, P0 ;  /* 0x00000009ff007c0c */ /* 0x000fda000bf05300 */
[----:B------:R-:W-:Y:S05]  /*16300*/  @!P0 BRA `(.L_x_533) ;  /* 0x0000000000288947 */ /* 0x000fea0003800000 */
[----:B------:R-:W-:Y:S02]  /*16310*/  ULDC UR7, c[0x0][0x634] ;  /* 0x00018d0000077ab9 */ /* 0x000fe40000000800 */
[----:B------:R-:W-:-:S05]  /*16320*/  IADD3 R3, P0, R14, UR7, RZ ;  /* 0x000000070e037c10 */ /* 0x000fca000ff1e0ff */
[----:B------:R-:W-:-:S04]  /*16330*/  IMAD.X R11, RZ, RZ, R15, P0 ;  /* 0x000000ffff0b7224 */ /* 0x000fc800000e060f */
[----:B------:R-:W-:-:S04]  /*16340*/  IMAD.WIDE.U32 R4, R11, UR8, RZ ;  /* 0x000000080b047c25 */ /* 0x000fc8000f8e00ff */
[----:B------:R-:W-:-:S04]  /*16350*/  IMAD.WIDE.U32 R4, P0, R3, UR9, R4 ;  /* 0x0000000903047c25 */ /* 0x000fc8000f800004 */
[----:B------:R-:W-:-:S04]  /*16360*/  IMAD.WIDE.U32 R2, R3, UR8, RZ ;  /* 0x0000000803027c25 */ /* 0x000fc8000f8e00ff */
[----:B------:R-:W-:Y:S01]  /*16370*/  IMAD.MOV.U32 R2, RZ, RZ, R5 ;  /* 0x000000ffff027224 */ /* 0x000fe200078e0005 */
[----:B------:R-:W-:Y:S01]  /*16380*/  IADD3 RZ, P1, R3, R4, RZ ;  /* 0x0000000403ff7210 */ /* 0x000fe20007f3e0ff */
[----:B------:R-:W-:-:S04]  /*16390*/  IMAD.X R3, RZ, RZ, RZ, P0 ;  /* 0x000000ffff037224 */ /* 0x000fc800000e06ff */
[----:B------:R-:W-:-:S08]  /*163a0*/  IMAD.WIDE.U32.X R2, R11, UR9, R2, P1 ;  /* 0x000000090b027c25 */ /* 0x000fd000088e0402 */
.L_x_533:
[--C-:B------:R-:W-:Y:S01]  /*163b0*/  SHF.R.U64 R10, R2, UR10, R3.reuse ;  /* 0x0000000a020a7c19 */ /* 0x100fe20008001203 */
[----:B------:R-:W-:Y:S01]  /*163c0*/  ULDC.64 UR8, c[0x0][0x620] ;  /* 0x0001880000087ab9 */ /* 0x000fe20000000a00 */
[----:B------:R-:W-:Y:S01]  /*163d0*/  SHF.R.U32.HI R2, RZ, UR10, R3 ;  /* 0x0000000aff027c19 */ /* 0x000fe20008011603 */
[----:B------:R-:W-:Y:S01]  /*163e0*/  IMAD.MOV.U32 R3, RZ, RZ, R15 ;  /* 0x000000ffff037224 */ /* 0x000fe200078e000f */
[----:B------:R-:W-:Y:S01]  /*163f0*/  IADD3 R11, P0, RZ, -R10, RZ ;  /* 0x8000000aff0b7210 */ /* 0x000fe20007f1e0ff */
[----:B------:R-:W-:-:S04]  /*16400*/  ULDC UR7, c[0x0][0x618] ;  /* 0x0001860000077ab9 */ /* 0x000fc80000000800 */
[----:B------:R-:W-:-:S04]  /*16410*/  IMAD.X R2, RZ, RZ, ~R2, P0 ;  /* 0x000000ffff027224 */ /* 0x000fc800000e0e02 */
[----:B------:R-:W-:-:S04]  /*16420*/  IMAD R2, R2, UR8, RZ ;  /* 0x0000000802027c24 */ /* 0x000fc8000f8e02ff */
[----:B------:R-:W-:Y:S02]  /*16430*/  IMAD R5, R11, UR9, R2 ;  /* 0x000000090b057c24 */ /* 0x000fe4000f8e0202 */
[----:B------:R-:W-:-:S04]  /*16440*/  IMAD.MOV.U32 R2, RZ, RZ, R14 ;  /* 0x000000ffff027224 */ /* 0x000fc800078e000e */
[----:B------:R-:W-:Y:S01]  /*16450*/  IMAD.WIDE.U32 R2, R11, UR8, R2 ;  /* 0x000000080b027c25 */ /* 0x000fe2000f8e0002 */
[----:B------:R-:W-:Y:S02]  /*16460*/  ULDC.64 UR8, c[0x0][0x640] ;  /* 0x0001900000087ab9 */ /* 0x000fe40000000a00 */
[----:B------:R-:W-:Y:S01]  /*16470*/  ISETP.NE.U32.AND P0, PT, RZ, UR8, PT ;  /* 0x00000008ff007c0c */ /* 0x000fe2000bf05070 */
[----:B------:R-:W-:-:S03]  /*16480*/  IMAD.IADD R3, R3, 0x1, R5 ;  /* 0x0000000103037824 */ /* 0x000fc600078e0205 */
[----:B------:R-:W-:Y:S02]  /*16490*/  ISETP.NE.AND.EX P0, PT, RZ, UR9, PT, P0 ;  /* 0x00000009ff007c0c */ /* 0x000fe4000bf05300 */
[--C-:B------:R-:W-:Y:S02]  /*164a0*/  SHF.R.U64 R11, R2, UR7, R3.reuse ;  /* 0x00000007020b7c19 */ /* 0x100fe40008001203 */
[----:B------:R-:W-:Y:S01]  /*164b0*/  SHF.R.U32.HI R2, RZ, UR7, R3 ;  /* 0x00000007ff027c19 */ /* 0x000fe20008011603 */
[----:B------:R-:W-:-:S03]  /*164c0*/  ULDC UR7, c[0x0][0x608] ;  /* 0x0001820000077ab9 */ /* 0x000fc60000000800 */
[--C-:B------:R-:W-:Y:S02]  /*164d0*/  SHF.R.U64 R12, R11, UR7, R2.reuse ;  /* 0x000000070b0c7c19 */ /* 0x100fe40008001202 */
[----:B------:R-:W-:Y:S01]  /*164e0*/  SHF.R.U32.HI R3, RZ, UR7, R2 ;  /* 0x00000007ff037c19 */ /* 0x000fe20008011602 */
[----:B------:R-:W-:-:S03]  /*164f0*/  ULDC UR7, c[0x0][0x658] ;  /* 0x0001960000077ab9 */ /* 0x000fc60000000800 */
[--C-:B------:R-:W-:Y:S02]  /*16500*/  SHF.R.U64 R13, R12, UR7, R3.reuse ;  /* 0x000000070c0d7c19 */ /* 0x100fe40008001203 */
[----:B------:R-:W-:-:S03]  /*16510*/  SHF.R.U32.HI R14, RZ, UR7, R3 ;  /* 0x00000007ff0e7c19 */ /* 0x000fc60008011603 */
[----:B------:R-:W-:Y:S02]  /*16520*/  IMAD.MOV.U32 R2, RZ, RZ, R13 ;  /* 0x000000ffff027224 */ /* 0x000fe400078e000d */
[----:B------:R-:W-:Y:S01]  /*16530*/  IMAD.MOV.U32 R3, RZ, RZ, R14 ;  /* 0x000000ffff037224 */ /* 0x000fe200078e000e */
[----:B------:R-:W-:Y:S06]  /*16540*/  @!P0 BRA `(.L_x_534) ;  /* 0x0000000000288947 */ /* 0x000fec0003800000 */
        /* <DEDUP_REMOVED lines=10> */
.L_x_534:
[----:B------:R-:W-:Y:S01]  /*165f0*/  ULDC UR7, c[0x0][0x648] ;  /* 0x0001920000077ab9 */ /* 0x000fe20000000800 */
[----:B------:R-:W-:Y:S01]  /*16600*/  LOP3.LUT R12, R12, UR6, RZ, 0xc0, !PT ;  /* 0x000000060c0c7c12 */ /* 0x000fe2000f8ec0ff */
[----:B------:R-:W-:Y:S01]  /*16610*/  UISETP.NE.AND UP0, UPT, UR37, URZ, UPT ;  /* 0x0000003f2500728c */ /* 0x000fe2000bf05270 */
[----:B------:R-:W-:Y:S01]  /*16620*/  SHF.R.U64 R3, R2, UR7, R3 ;  /* 0x0000000702037c19 */ /* 0x000fe20008001203 */
[----:B------:R-:W-:Y:S01]  /*16630*/  ULDC UR7, c[0x0][0x638] ;  /* 0x00018e0000077ab9 */ /* 0x000fe20000000800 */
[----:B------:R-:W-:-:S03]  /*16640*/  IMAD.MOV.U32 R4, RZ, RZ, 0x1 ;  /* 0x00000001ff047424 */ /* 0x000fc600078e00ff */
[----:B------:R-:W-:Y:S01]  /*16650*/  IMAD.MOV R2, RZ, RZ, -R3 ;  /* 0x000000ffff027224 */ /* 0x000fe200078e0a03 */
[----:B------:R-:W-:Y:S01]  /*16660*/  PLOP3.LUT P0, PT, PT, PT, UP0, 0x40, 0x0 ;  /* 0x000000000000781c */ /* 0x000fe20003f0e808 */
[----:B------:R-:W-:Y:S01]  /*16670*/  IMAD R5, R3, UR5, R12 ;  /* 0x0000000503057c24 */ /* 0x000fe2000f8e020c */
[----:B------:R-:W-:Y:S01]  /*16680*/  PLOP3.LUT P1, PT, PT, PT, UP0, 0x40, 0x0 ;  /* 0x000000000000781c */ /* 0x000fe20003f2e808 */
[----:B------:R-:W-:Y:S01]  /*16690*/  IMAD R13, R2, UR7, R13 ;  /* 0x00000007020d7c24 */ /* 0x000fe2000f8e020d */
[----:B------:R-:W-:Y:S01]  /*166a0*/  ULDC UR7, c[0x0][0x610] ;  /* 0x0001840000077ab9 */ /* 0x000fe20000000800 */
[----:B------:R-:W-:Y:S01]  /*166b0*/  LOP3.LUT R2, R11, UR4, RZ, 0xc0, !PT ;  /* 0x000000040b027c12 */ /* 0x000fe2000f8ec0ff */
[----:B------:R-:W-:Y:S01]  /*166c0*/  IMAD R8, R5, UR7, R8 ;  /* 0x0000000705087c24 */ /* 0x000fe2000f8e0208 */
[----:B------:R-:W-:-:S03]  /*166d0*/  ULDC UR7, c[0x0][0x600] ;  /* 0x0001800000077ab9 */ /* 0x000fc60000000800 */
[----:B------:R-:W-:-:S05]  /*166e0*/  IMAD R13, R13, UR7, R2 ;  /* 0x000000070d0d7c24 */ /* 0x000fca000f8e0202 */
[----:B------:R-:W-:Y:S02]  /*166f0*/  SEL R3, R13, R8, P0 ;  /* 0x000000080d037207 */ /* 0x000fe40000000000 */
[----:B------:R-:W-:-:S07]  /*16700*/  SEL R2, R8, R13, P1 ;  /* 0x0000000d08027207 */ /* 0x000fce0000800000 */
.L_x_532:
[----:B------:R-:W-:Y:S05]  /*16710*/  BSYNC B1 ;  /* 0x0000000000017941 */ /* 0x000fea0003800000 */
.L_x_531:
[----:B------:R-:W-:-:S13]  /*16720*/  LOP3.LUT P0, RZ, R4, 0xff, RZ, 0xc0, !PT ;  /* 0x000000ff04ff7812 */ /* 0x000fda000780c0ff */
[----:B------:R-:W-:Y:S05]  /*16730*/  @P0 BRA `(.L_x_535) ;  /* 0xfffffff4000c0947 */ /* 0x000fea000383ffff */
[----:B------:R-:W-:Y:S05]  /*16740*/  BSYNC B0 ;  /* 0x0000000000007941 */ /* 0x000fea0003800000 */
.L_x_524:
[----:B------:R-:W-:-:S03]  /*16750*/  UMOV UR7, 0xffffffff ;  /* 0xffffffff00077882 */ /* 0x000fc60000000000 */
[----:B------:R-:W-:Y:S05]  /*16760*/  BRA.DIV UR7, `(.L_x_536) ;  /* 0x0000000607607947 */ /* 0x000fea000b800000 */
[----:B------:R-:W-:-:S13]  /*16770*/  ELECT P6, URZ, PT ;  /* 0x00000000003f782f */ /* 0x000fda00038c0000 */
.L_x_552:
[----:B------:R-:W-:Y:S04]  /*16780*/  BSSY B0, `(.L_x_537) ;  /* 0x000003e000007945 */ /* 0x000fe80003800000 */
[----:B------:R-:W-:Y:S05]  /*16790*/  @!P6 BRA `(.L_x_538) ;  /* 0x0000000000f0e947 */ /* 0x000fea0003800000 */
[----:B------:R-:W-:-:S04]  /*167a0*/  ULOP3.LUT UR7, UR36, 0x2, URZ, 0xfc, !UPT ;  /* 0x0000000224077892 */ /* 0x000fc8000f8efc3f */
[----:B------:R-:W-:-:S06]  /*167b0*/  UISETP.NE.AND UP0, UPT, UR7, 0x3, UPT ;  /* 0x000000030700788c */ /* 0x000fcc000bf05270 */
[----:B------:R-:W-:-:S13]  /*167c0*/  PLOP3.LUT P0, PT, PT, PT, UP0, 0x80, 0x0 ;  /* 0x000000000000781c */ /* 0x000fda0003f0f008 */
[----:B------:R-:W-:Y:S05]  /*167d0*/  @!P0 BRA `(.L_x_539) ;  /* 0x0000000000048947 */ /* 0x000fea0003800000 */
[----:B------:R-:W-:Y:S01]  /*167e0*/  BPT.TRAP 0x1 ;  /* 0x000000040000795c */ /* 0x000fe20000300000 */
.L_x_539:
[----:B------:R-:W0:Y:S01]  /*167f0*/  S2R R3, SR_CgaCtaId ;  /* 0x0000000000037919 */ /* 0x000e220000008800 */
[----:B------:R-:W-:-:S04]  /*16800*/  MOV R0, 0x400 ;  /* 0x0000040000007802 */ /* 0x000fc80000000f00 */
[----:B0-----:R-:W-:Y:S02]  /*16810*/  LEA R3, R3, R0, 0x18 ;  /* 0x0000000003037211 */ /* 0x001fe400078ec0ff */
[----:B------:R-:W-:-:S03]  /*16820*/  SHF.L.U32 R0, R7, 0x1f, RZ ;  /* 0x0000001f07007819 */ /* 0x000fc600000006ff */
[----:B------:R-:W-:-:S04]  /*16830*/  VIADD R3, R3, 0x30 ;  /* 0x0000003003037836 */ /* 0x000fc80000000000 */
[----:B------:R-:W-:-:S04]  /*16840*/  IMAD R5, R6, 0x8, R3 ;  /* 0x0000000806057824 */ /* 0x000fc800078e0203 */
[----:B------:R-:W0:Y:S02]  /*16850*/  SYNCS.PHASECHK.TRANS64.TRYWAIT P0, [R5+URZ], R0 ;  /* 0x00000000050075a7 */ /* 0x000e24000800017f */
[----:B0-----:R-:W-:Y:S05]  /*16860*/  @!P0 BRA `(.L_x_540) ;  /* 0x0000000400408947 */ /* 0x001fea0003800000 */
.L_x_553:
[----:B------:R-:W-:-:S05]  /*16870*/  VIADD R6, R6, 0x1 ;  /* 0x0000000106067836 */ /* 0x000fca0000000000 */
[----:B------:R-:W-:-:S04]  /*16880*/  ISETP.NE.AND P0, PT, R6, 0x6, PT ;  /* 0x000000060600780c */ /* 0x000fc80003f05270 */
[----:B0-----:R-:W-:Y:S02]  /*16890*/  SEL R0, RZ, 0x1, P0 ;  /* 0x00000001ff007807 */ /* 0x001fe40000000000 */
[----:B------:R-:W-:Y:S02]  /*168a0*/  SEL R6, R6, RZ, P0 ;  /* 0x000000ff06067207 */ /* 0x000fe40000000000 */
[----:B------:R-:W-:-:S03]  /*168b0*/  LOP3.LUT R7, R7, R0, RZ, 0x3c, !PT ;  /* 0x0000000007077212 */ /* 0x000fc600078e3cff */
[----:B------:R-:W-:Y:S01]  /*168c0*/  IMAD R5, R6, 0x8, R3 ;  /* 0x0000000806057824 */ /* 0x000fe200078e0203 */
[----:B------:R-:W-:-:S04]  /*168d0*/  SHF.L.U32 R0, R7, 0x1f, RZ ;  /* 0x0000001f07007819 */ /* 0x000fc800000006ff */
[----:B------:R-:W0:Y:S02]  /*168e0*/  SYNCS.PHASECHK.TRANS64.TRYWAIT P0, [R5+URZ], R0 ;  /* 0x00000000050075a7 */ /* 0x000e24000800017f */
[----:B0-----:R-:W-:Y:S05]  /*168f0*/  @!P0 BRA `(.L_x_541) ;  /* 0x0000000400308947 */ /* 0x001fea0003800000 */
.L_x_554:
[----:B0-----:R-:W-:-:S05]  /*16900*/  VIADD R0, R6, 0x1 ;  /* 0x0000000106007836 */ /* 0x001fca0000000000 */
[----:B------:R-:W-:-:S04]  /*16910*/  ISETP.NE.AND P0, PT, R0, 0x6, PT ;  /* 0x000000060000780c */ /* 0x000fc80003f05270 */
[----:B------:R-:W-:Y:S02]  /*16920*/  SEL R2, RZ, 0x1, P0 ;  /* 0x00000001ff027807 */ /* 0x000fe40000000000 */
[----:B------:R-:W-:Y:S02]  /*16930*/  SEL R4, R0, RZ, P0 ;  /* 0x000000ff00047207 */ /* 0x000fe40000000000 */
[----:B------:R-:W-:-:S03]  /*16940*/  LOP3.LUT R7, R7, R2, RZ, 0x3c, !PT ;  /* 0x0000000207077212 */ /* 0x000fc600078e3cff */
[----:B------:R-:W-:Y:S01]  /*16950*/  IMAD R5, R4, 0x8, R3 ;  /* 0x0000000804057824 */ /* 0x000fe200078e0203 */
[----:B------:R-:W-:-:S04]  /*16960*/  SHF.L.U32 R0, R7, 0x1f, RZ ;  /* 0x0000001f07007819 */ /* 0x000fc800000006ff */
[----:B------:R-:W0:Y:S02]  /*16970*/  SYNCS.PHASECHK.TRANS64.TRYWAIT P0, [R5+URZ], R0 ;  /* 0x00000000050075a7 */ /* 0x000e24000800017f */
[----:B0-----:R-:W-:Y:S05]  /*16980*/  @!P0 BRA `(.L_x_542) ;  /* 0x0000000400208947 */ /* 0x001fea0003800000 */
.L_x_555:
        /* <DEDUP_REMOVED lines=9> */
.L_x_556:
        /* <DEDUP_REMOVED lines=9> */
.L_x_557:
[----:B0-----:R-:W-:-:S05]  /*16ab0*/  VIADD R0, R4, 0x1 ;  /* 0x0000000104007836 */ /* 0x001fca0000000000 */
[----:B------:R-:W-:-:S04]  /*16ac0*/  ISETP.NE.AND P0, PT, R0, 0x6, PT ;  /* 0x000000060000780c */ /* 0x000fc80003f05270 */
[----:B------:R-:W-:Y:S02]  /*16ad0*/  SEL R2, RZ, 0x1, P0 ;  /* 0x00000001ff027807 */ /* 0x000fe40000000000 */
[----:B------:R-:W-:Y:S02]  /*16ae0*/  SEL R0, R0, RZ, P0 ;  /* 0x000000ff00007207 */ /* 0x000fe40000000000 */
[----:B------:R-:W-:-:S03]  /*16af0*/  LOP3.LUT R2, R7, R2, RZ, 0x3c, !PT ;  /* 0x0000000207027212 */ /* 0x000fc600078e3cff */
[----:B------:R-:W-:Y:S01]  /*16b00*/  IMAD R3, R0, 0x8, R3 ;  /* 0x0000000800037824 */ /* 0x000fe200078e0203 */
[----:B------:R-:W-:-:S07]  /*16b10*/  SHF.L.U32 R0, R2, 0x1f, RZ ;  /* 0x0000001f02007819 */ /* 0x000fce00000006ff */
.L_x_545:
[----:B0-----:R0:W1:Y:S02]  /*16b20*/  SYNCS.PHASECHK.TRANS64.TRYWAIT P0, [R3+URZ], R0 ;  /* 0x00000000030075a7 */ /* 0x001064000800017f */
[----:B-1----:R-:W-:Y:S05]  /*16b30*/  @!P0 NANOSLEEP.SYNCS 0x989680 ;  /* 0x009896800000895d */ /* 0x002fea0003900000 */
[----:B------:R-:W1:Y:S02]  /*16b40*/  @!P0 SYNCS.PHASECHK.TRANS64 P0, [R3+URZ], R0 ;  /* 0x00000000030085a7 */ /* 0x000e64000800007f */
[----:B-1----:R-:W-:Y:S05]  /*16b50*/  @!P0 BRA `(.L_x_545) ;  /* 0xfffffffc00f08947 */ /* 0x002fea000383ffff */
.L_x_538:
[----:B------:R-:W-:Y:S05]  /*16b60*/  BSYNC B0 ;  /* 0x0000000000007941 */ /* 0x000fea0003800000 */
.L_x_537:
[----:B------:R-:W-:Y:S05]  /*16b70*/  EXIT ;  /* 0x000000000000794d */ /* 0x000fea0003800000 */
.L_x_21:
[----:B--2---:R2:W4:Y:S02]  /*16b80*/  SYNCS.PHASECHK.TRANS64.TRYWAIT P1, [R3+URZ], R2 ;  /* 0x00000002030075a7 */ /* 0x004524000802017f */
[----:B----4-:R-:W-:Y:S05]  /*16b90*/  @!P1 NANOSLEEP.SYNCS 0x989680 ;  /* 0x009896800000995d */ /* 0x010fea0003900000 */
[----:B------:R-:W4:Y:S02]  /*16ba0*/  @!P1 SYNCS.PHASECHK.TRANS64 P1, [R3+URZ], R2 ;  /* 0x00000002030095a7 */ /* 0x000f24000802007f */
[----:B----4-:R-:W-:Y:S05]  /*16bb0*/  @!P1 BRA `(.L_x_21) ;  /* 0xfffffffc00f09947 */ /* 0x010fea000383ffff */
[----:B------:R-:W-:Y:S05]  /*16bc0*/  BRA `(.L_x_20) ;  /* 0xfffffeac00007947 */ /* 0x000fea000383ffff */
.L_x_26:
[----:B-1----:R1:W2:Y:S02]  /*16bd0*/  SYNCS.PHASECHK.TRANS64.TRYWAIT P1, [R4+URZ], R5 ;  /* 0x00000005040075a7 */ /* 0x0022a4000802017f */
[----:B--2---:R-:W-:Y:S05]  /*16be0*/  @!P1 NANOSLEEP.SYNCS 0x989680 ;  /* 0x009896800000995d */ /* 0x004fea0003900000 */
[----:B------:R-:W2:Y:S02]  /*16bf0*/  @!P1 SYNCS.PHASECHK.TRANS64 P1, [R4+URZ], R5 ;  /* 0x00000005040095a7 */ /* 0x000ea4000802007f */
[----:B--2---:R-:W-:Y:S05]  /*16c00*/  @!P1 BRA `(.L_x_26) ;  /* 0xfffffffc00f09947 */ /* 0x004fea000383ffff */
[----:B------:R-:W-:Y:S05]  /*16c10*/  BRA `(.L_x_25) ;  /* 0xfffffebc00fc7947 */ /* 0x000fea000383ffff */
.L_x_525:
[----:B------:R-:W-:Y:S01]  /*16c20*/  BSSY B1, `(.L_x_546) ;  /* 0x0000006000017945 */ /* 0x000fe20003800000 */
[----:B------:R-:W-:-:S07]  /*16c30*/  IMAD.MOV.U32 R15, RZ, RZ, -0x1 ;  /* 0xffffffffff0f7424 */ /* 0x000fce00078e00ff */
[----:B------:R-:W-:Y:S05]  /*16c40*/  WARPSYNC.COLLECTIVE R15, `(.L_x_547) ;  /* 0x000000000f0c7348 */ /* 0x000fea0003c00000 */
[----:B------:R-:W-:Y:S02]  /*16c50*/  ELECT P6, UR62, PT ;  /* 0x00000000003e782f */ /* 0x000fe400038c0000 */
[----:B------:R-:W-:Y:S01]  /*16c60*/  MOV R14, UR62 ;  /* 0x0000003e000e7c02 */ /* 0x000fe20008000f00 */
[----:B------:R-:W-:Y:S10]  /*16c70*/  ENDCOLLECTIVE ;  /* 0x000000000000791b */ /* 0x000ff40003800000 */
.L_x_547:
[----:B------:R-:W-:Y:S05]  /*16c80*/  BSYNC B1 ;  /* 0x0000000000017941 */ /* 0x000fea0003800000 */
.L_x_546:
[----:B------:R-:W-:Y:S05]  /*16c90*/  BRA `(.L_x_548) ;  /* 0xffffffec00c07947 */ /* 0x000fea000383ffff */
.L_x_528:
[----:B0-----:R0:W1:Y:S02]  /*16ca0*/  SYNCS.PHASECHK.TRANS64.TRYWAIT P0, [R11+URZ+0x30], R8 ;  /* 0x000030080b0075a7 */ /* 0x001064000800017f */
[----:B-1----:R-:W-:Y:S05]  /*16cb0*/  @!P0 NANOSLEEP.SYNCS 0x989680 ;  /* 0x009896800000895d */ /* 0x002fea0003900000 */
[----:B------:R-:W1:Y:S02]  /*16cc0*/  @!P0 SYNCS.PHASECHK.TRANS64 P0, [R11+URZ+0x30], R8 ;  /* 0x000030080b0085a7 */ /* 0x000e64000800007f */
[----:B-1----:R-:W-:Y:S05]  /*16cd0*/  @!P0 BRA `(.L_x_528) ;  /* 0xfffffffc00f08947 */ /* 0x002fea000383ffff */
[----:B------:R-:W-:Y:S05]  /*16ce0*/  BRA `(.L_x_549) ;  /* 0xffffffec00fc7947 */ /* 0x000fea000383ffff */
.L_x_536:
[----:B------:R-:W-:Y:S01]  /*16cf0*/  BSSY B0, `(.L_x_550) ;  /* 0x0000006000007945 */ /* 0x000fe20003800000 */
[----:B------:R-:W-:-:S07]  /*16d00*/  IMAD.MOV.U32 R15, RZ, RZ, -0x1 ;  /* 0xffffffffff0f7424 */ /* 0x000fce00078e00ff */
[----:B------:R-:W-:Y:S05]  /*16d10*/  WARPSYNC.COLLECTIVE R15, `(.L_x_551) ;  /* 0x000000000f0c7348 */ /* 0x000fea0003c00000 */
[----:B------:R-:W-:Y:S02]  /*16d20*/  ELECT P6, UR62, PT ;  /* 0x00000000003e782f */ /* 0x000fe400038c0000 */
[----:B------:R-:W-:Y:S01]  /*16d30*/  MOV R14, UR62 ;  /* 0x0000003e000e7c02 */ /* 0x000fe20008000f00 */
[----:B------:R-:W-:Y:S10]  /*16d40*/  ENDCOLLECTIVE ;  /* 0x000000000000791b */ /* 0x000ff40003800000 */
.L_x_551:
[----:B------:R-:W-:Y:S05]  /*16d50*/  BSYNC B0 ;  /* 0x0000000000007941 */ /* 0x000fea0003800000 */
.L_x_550:
[----:B------:R-:W-:Y:S05]  /*16d60*/  BRA `(.L_x_552) ;  /* 0xfffffff800847947 */ /* 0x000fea000383ffff */
.L_x_540:
[----:B0-----:R0:W1:Y:S02]  /*16d70*/  SYNCS.PHASECHK.TRANS64.TRYWAIT P0, [R5+URZ], R0 ;  /* 0x00000000050075a7 */ /* 0x001064000800017f */
[----:B-1----:R-:W-:Y:S05]  /*16d80*/  @!P0 NANOSLEEP.SYNCS 0x989680 ;  /* 0x009896800000895d */ /* 0x002fea0003900000 */
[----:B------:R-:W1:Y:S02]  /*16d90*/  @!P0 SYNCS.PHASECHK.TRANS64 P0, [R5+URZ], R0 ;  /* 0x00000000050085a7 */ /* 0x000e64000800007f */
[----:B-1----:R-:W-:Y:S05]  /*16da0*/  @!P0 BRA `(.L_x_540) ;  /* 0xfffffffc00f08947 */ /* 0x002fea000383ffff */
[----:B------:R-:W-:Y:S05]  /*16db0*/  BRA `(.L_x_553) ;  /* 0xfffffff800ac7947 */ /* 0x000fea000383ffff */
.L_x_541:
[----:B0-----:R0:W1:Y:S02]  /*16dc0*/  SYNCS.PHASECHK.TRANS64.TRYWAIT P0, [R5+URZ], R0 ;  /* 0x00000000050075a7 */ /* 0x001064000800017f */
[----:B-1----:R-:W-:Y:S05]  /*16dd0*/  @!P0 NANOSLEEP.SYNCS 0x989680 ;  /* 0x009896800000895d */ /* 0x002fea0003900000 */
[----:B------:R-:W1:Y:S02]  /*16de0*/  @!P0 SYNCS.PHASECHK.TRANS64 P0, [R5+URZ], R0 ;  /* 0x00000000050085a7 */ /* 0x000e64000800007f */
[----:B-1----:R-:W-:Y:S05]  /*16df0*/  @!P0 BRA `(.L_x_541) ;  /* 0xfffffffc00f08947 */ /* 0x002fea000383ffff */
[----:B------:R-:W-:Y:S05]  /*16e00*/  BRA `(.L_x_554) ;  /* 0xfffffff800bc7947 */ /* 0x000fea000383ffff */
.L_x_542:
[----:B0-----:R0:W1:Y:S02]  /*16e10*/  SYNCS.PHASECHK.TRANS64.TRYWAIT P0, [R5+URZ], R0 ;  /* 0x00000000050075a7 */ /* 0x001064000800017f */
[----:B-1----:R-:W-:Y:S05]  /*16e20*/  @!P0 NANOSLEEP.SYNCS 0x989680 ;  /* 0x009896800000895d */ /* 0x002fea0003900000 */
[----:B------:R-:W1:Y:S02]  /*16e30*/  @!P0 SYNCS.PHASECHK.TRANS64 P0, [R5+URZ], R0 ;  /* 0x00000000050085a7 */ /* 0x000e64000800007f */
[----:B-1----:R-:W-:Y:S05]  /*16e40*/  @!P0 BRA `(.L_x_542) ;  /* 0xfffffffc00f08947 */ /* 0x002fea000383ffff */
[----:B------:R-:W-:Y:S05]  /*16e50*/  BRA `(.L_x_555) ;  /* 0xfffffff800cc7947 */ /* 0x000fea000383ffff */
.L_x_543:
[----:B0-----:R0:W1:Y:S02]  /*16e60*/  SYNCS.PHASECHK.TRANS64.TRYWAIT P0, [R5+URZ], R0 ;  /* 0x00000000050075a7 */ /* 0x001064000800017f */
[----:B-1----:R-:W-:Y:S05]  /*16e70*/  @!P0 NANOSLEEP.SYNCS 0x989680 ;  /* 0x009896800000895d */ /* 0x002fea0003900000 */
[----:B------:R-:W1:Y:S02]  /*16e80*/  @!P0 SYNCS.PHASECHK.TRANS64 P0, [R5+URZ], R0 ;  /* 0x00000000050085a7 */ /* 0x000e64000800007f */
[----:B-1----:R-:W-:Y:S05]  /*16e90*/  @!P0 BRA `(.L_x_543) ;  /* 0xfffffffc00f08947 */ /* 0x002fea000383ffff */
[----:B------:R-:W-:Y:S05]  /*16ea0*/  BRA `(.L_x_556) ;  /* 0xfffffff800dc7947 */ /* 0x000fea000383ffff */
.L_x_544:
[----:B0-----:R0:W1:Y:S02]  /*16eb0*/  SYNCS.PHASECHK.TRANS64.TRYWAIT P0, [R5+URZ], R0 ;  /* 0x00000000050075a7 */ /* 0x001064000800017f */
[----:B-1----:R-:W-:Y:S05]  /*16ec0*/  @!P0 NANOSLEEP.SYNCS 0x989680 ;  /* 0x009896800000895d */ /* 0x002fea0003900000 */
[----:B------:R-:W1:Y:S02]  /*16ed0*/  @!P0 SYNCS.PHASECHK.TRANS64 P0, [R5+URZ], R0 ;  /* 0x00000000050085a7 */ /* 0x000e64000800007f */
[----:B-1----:R-:W-:Y:S05]  /*16ee0*/  @!P0 BRA `(.L_x_544) ;  /* 0xfffffffc00f08947 */ /* 0x002fea000383ffff */
[----:B------:R-:W-:Y:S05]  /*16ef0*/  BRA `(.L_x_557) ;  /* 0xfffffff800ec7947 */ /* 0x000fea000383ffff */
.L_x_558:
[----:B------:R-:W-:-:S00]  /*16f00*/  BRA `(.L_x_558) ;  /* 0xfffffffc00fc7947 */ /* 0x000fc0000383ffff */
[----:B------:R-:W-:-:S00]  /*16f10*/  NOP ;  /* 0x0000000000007918 */ /* 0x000fc00000000000 */
        /* <DEDUP_REMOVED lines=14> */
.L_x_559:


//--------------------- .nv.global.init           --------------------------
	.section	.nv.global.init,"aw",@progbits
.nv.global.init:
	.type		$str$22,@object
	.size		$str$22,($str$23 - $str$22)
$str$22:
        /*0000*/ 	.byte	0x6b, 0x5f, 0x74, 0x69, 0x6c, 0x65, 0x5f, 0x63, 0x6f, 0x75, 0x6e, 0x74, 0x20, 0x3e, 0x3d, 0x20
        /*0010*/ 	.byte	0x31, 0x00
	.type		$str$23,@object
	.size		$str$23,(__unnamed_1 - $str$23)
$str$23:
        /*0012*/ 	.byte	0x2f, 0x74, 0x6d, 0x70, 0x2f, 0x63, 0x75, 0x74, 0x6c, 0x61, 0x73, 0x73, 0x5f, 0x73, 0x77, 0x65
        /*0022*/ 	.byte	0x65, 0x70, 0x5f, 0x73, 0x72, 0x63, 0x2f, 0x69, 0x6e, 0x63, 0x6c, 0x75, 0x64, 0x65, 0x2f, 0x63
        /*0032*/ 	.byte	0x75, 0x74, 0x6c, 0x61, 0x73, 0x73, 0x2f, 0x67, 0x65, 0x6d, 0x6d, 0x2f, 0x63, 0x6f, 0x6c, 0x6c
        /*0042*/ 	.byte	0x65, 0x63, 0x74, 0x69, 0x76, 0x65, 0x2f, 0x73, 0x6d, 0x39, 0x30, 0x5f, 0x6d, 0x6d, 0x61, 0x5f
        /*0052*/ 	.byte	0x74, 0x6d, 0x61, 0x5f, 0x67, 0x6d, 0x6d, 0x61, 0x5f, 0x73, 0x73, 0x5f, 0x77, 0x61, 0x72, 0x70
        /*0062*/ 	.byte	0x73, 0x70, 0x65, 0x63, 0x69, 0x61, 0x6c, 0x69, 0x7a, 0x65, 0x64, 0x2e, 0x68, 0x70, 0x70, 0x00
	.type		__unnamed_1,@object
	.size		__unnamed_1,(.L_0 - __unnamed_1)
__unnamed_1:
        /* <DEDUP_REMOVED lines=173> */
        /*0b42*/ 	.byte	0x69, 0x64, 0x65, 0x6e, 0x74, 0x69, 0x74, 0x79, 0x5d, 0x00
.L_0:


//--------------------- .nv.shared._ZN7cutlass13device_kernelINS_4gemm6kernel13GemmUniversalIN4cute5tupleIJiiiiEEENS1_10collective13CollectiveMmaINS1_34MainloopSm90TmaGmmaWarpSpecializedILi6ENS5_IJNS4_1CILi2EEENSA_ILi1EEESC_EEENS1_35KernelTmaWarpSpecializedCooperativeEEENS5_IJNSA_ILi384EEENSA_ILi160EEENSA_ILi64EEEEEEaNS5_IJlSC_lEEEaSK_NS4_8TiledMMAINS4_8MMA_AtomIJNS4_4SM904GMMA26MMA_64x32x32_S32S8S8_SS_TNEEEENS4_6LayoutISD_NS5_IJSC_NSA_ILi0EEESS_EEEEENS5_IJNS4_10UnderscoreESV_SV_EEEEENS4_13SM90_TMA_LOADENS4_14ComposedLayoutINS4_7SwizzleILi2ELi4ELi3EEENS4_18smem_ptr_flag_bitsILi8EEENSR_INS5_IJNSA_ILi8EEESI_EEENS5_IJSI_SC_EEEEEEEvNS4_8identityENS4_23SM90_TMA_LOAD_MULTICASTES18_vS19_EENS_8epilogue10collective6detail29Sm90TmaWarpSpecializedAdapterINS1D_15DefaultEpilogueIaSK_SK_NS1C_6thread17LinearCombinationIaLi1EiiLNS1H_9ScaleType4KindE0ELNS_15FloatRoundStyleE2EaEENS1_15EpilogueDefaultEEEEEvvEEEEvNT_6ParamsE --------------------------
	.section	.nv.shared._ZN7cutlass13device_kernelINS_4gemm6kernel13GemmUniversalIN4cute5tupleIJiiiiEEENS1_10collective13CollectiveMmaINS1_34MainloopSm90TmaGmmaWarpSpecializedILi6ENS5_IJNS4_1CILi2EEENSA_ILi1EEESC_EEENS1_35KernelTmaWarpSpecializedCooperativeEEENS5_IJNSA_ILi384EEENSA_ILi160EEENSA_ILi64EEEEEEaNS5_IJlSC_lEEEaSK_NS4_8TiledMMAINS4_8MMA_AtomIJNS4_4SM904GMMA26MMA_64x32x32_S32S8S8_SS_TNEEEENS4_6LayoutISD_NS5_IJSC_NSA_ILi0EEESS_EEEEENS5_IJNS4_10UnderscoreESV_SV_EEEEENS4_13SM90_TMA_LOADENS4_14ComposedLayoutINS4_7SwizzleILi2ELi4ELi3EEENS4_18smem_ptr_flag_bitsILi8EEENSR_INS5_IJNSA_ILi8EEESI_EEENS5_IJSI_SC_EEEEEEEvNS4_8identityENS4_23SM90_TMA_LOAD_MULTICASTES18_vS19_EENS_8epilogue10collective6detail29Sm90TmaWarpSpecializedAdapterINS1D_15DefaultEpilogueIaSK_SK_NS1C_6thread17LinearCombinationIaLi1EiiLNS1H_9ScaleType4KindE0ELNS_15FloatRoundStyleE2EaEENS1_15EpilogueDefaultEEEEEvvEEEEvNT_6ParamsE,"aw",@nobits
	.sectionflags	@""
	.align	16
	.zero		1024


//--------------------- .nv.shared.reserved.0     --------------------------
	.section	.nv.shared.reserved.0,"aw",@nobits
	.weak		__nv_reservedSMEM_offset_0_alias
	.size		__nv_reservedSMEM_offset_0_alias, 0, 0
	.other		__nv_reservedSMEM_offset_0_alias,@"STO_CUDA_RESERVED_SHARED STV_DEFAULT"
__nv_reservedSMEM_offset_0_alias:
	.zero		0


//--------------------- .nv.global                --------------------------
	.section	.nv.global,"aw",@nobits
.nv.global:
	.type		_ZN39_INTERNAL_52f645e2_4_k_cu_7c77a127_49464cute1_E,@object
	.size		_ZN39_INTERNAL_52f645e2_4_k_cu_7c77a127_49464cute1_E,(_ZN39_INTERNAL_52f645e2_4_k_cu_7c77a127_49464cuda3std3__45__cpo6cbeginE - _ZN39_INTERNAL_52f645e2_4_k_cu_7c77a127_49464cute1_E)
_ZN39_INTERNAL_52f645e2_4_k_cu_7c77a127_49464cute1_E:
	.zero		1
	.type		_ZN39_INTERNAL_52f645e2_4_k_cu_7c77a127_49464cuda3std3__45__cpo6cbeginE,@object
	.size		_ZN39_INTERNAL_52f645e2_4_k_cu_7c77a127_49464cuda3std3__45__cpo6cbeginE,(_ZN39_INTERNAL_52f645e2_4_k_cu_7c77a127_49464cuda3std3__48in_placeE - _ZN39_INTERNAL_52f645e2_4_k_cu_7c77a127_49464cuda3std3__45__cpo6cbeginE)
_ZN39_INTERNAL_52f645e2_4_k_cu_7c77a127_49464cuda3std3__45__cpo6cbeginE:
	.zero		1
	.type		_ZN39_INTERNAL_52f645e2_4_k_cu_7c77a127_49464cuda3std3__48in_placeE,@object
	.size		_ZN39_INTERNAL_52f645e2_4_k_cu_7c77a127_49464cuda3std3__48in_placeE,(_ZN39_INTERNAL_52f645e2_4_k_cu_7c77a127_49464cuda3std6ranges3__45__cpo9iter_moveE - _ZN39_INTERNAL_52f645e2_4_k_cu_7c77a127_49464cuda3std3__48in_placeE)
_ZN39_INTERNAL_52f645e2_4_k_cu_7c77a127_49464cuda3std3__48in_placeE:
	.zero		1
	.type		_ZN39_INTERNAL_52f645e2_4_k_cu_7c77a127_49464cuda3std6ranges3__45__cpo9iter_moveE,@object
	.size		_ZN39_INTERNAL_52f645e2_4_k_cu_7c77a127_49464cuda3std6ranges3__45__cpo9iter_moveE,(_ZN39_INTERNAL_52f645e2_4_k_cu_7c77a127_49464cuda3std3__45__cpo5beginE - _ZN39_INTERNAL_52f645e2_4_k_cu_7c77a127_49464cuda3std6ranges3__45__cpo9iter_moveE)
_ZN39_INTERNAL_52f645e2_4_k_cu_7c77a127_49464cuda3std6ranges3__45__cpo9iter_moveE:
	.zero		1
	.type		_ZN39_INTERNAL_52f645e2_4_k_cu_7c77a127_49464cuda3std3__45__cpo5beginE,@object
	.size		_ZN39_INTERNAL_52f645e2_4_k_cu_7c77a127_49464cuda3std3__45__cpo5beginE,(_ZN39_INTERNAL_52f645e2_4_k_cu_7c77a127_49464cuda3std3__441_GLOBAL__N__52f645e2_4_k_cu_7c77a127_49466ignoreE - _ZN39_INTERNAL_52f645e2_4_k_cu_7c77a127_49464cuda3std3__45__cpo5beginE)
_ZN39_INTERNAL_52f645e2_4_k_cu_7c77a127_49464cuda3std3__45__cpo5beginE:
	.zero		1
	.type		_ZN39_INTERNAL_52f645e2_4_k_cu_7c77a127_49464cuda3std3__441_GLOBAL__N__52f645e2_4_k_cu_7c77a127_49466ignoreE,@object
	.size		_ZN39_INTERNAL_52f645e2_4_k_cu_7c77a127_49464cuda3std3__441_GLOBAL__N__52f645e2_4_k_cu_7c77a127_49466ignoreE,(_ZN39_INTERNAL_52f645e2_4_k_cu_7c77a127_49464cute7productE - _ZN39_INTERNAL_52f645e2_4_k_cu_7c77a127_49464cuda3std3__441_GLOBAL__N__52f645e2_4_k_cu_7c77a127_49466ignoreE)
_ZN39_INTERNAL_52f645e2_4_k_cu_7c77a127_49464cuda3std3__441_GLOBAL__N__52f645e2_4_k_cu_7c77a127_49466ignoreE:
	.zero		1
	.type		_ZN39_INTERNAL_52f645e2_4_k_cu_7c77a127_49464cute7productE,@object
	.size		_ZN39_INTERNAL_52f645e2_4_k_cu_7c77a127_49464cute7productE,(_ZN39_INTERNAL_52f645e2_4_k_cu_7c77a127_49464cuda3std3__45__cpo3endE - _ZN39_INTERNAL_52f645e2_4_k_cu_7c77a127_49464cute7productE)
_ZN39_INTERNAL_52f645e2_4_k_cu_7c77a127_49464cute7productE:
	.zero		1
	.type		_ZN39_INTERNAL_52f645e2_4_k_cu_7c77a127_49464cuda3std3__45__cpo3endE,@object
	.size		_ZN39_INTERNAL_52f645e2_4_k_cu_7c77a127_49464cuda3std3__45__cpo3endE,(_ZN39_INTERNAL_52f645e2_4_k_cu_7c77a127_49464cuda3std3__419piecewise_constructE - _ZN39_INTERNAL_52f645e2_4_k_cu_7c77a127_49464cuda3std3__45__cpo3endE)
_ZN39_INTERNAL_52f645e2_4_k_cu_7c77a127_49464cuda3std3__45__cpo3endE:
	.zero		1
	.type		_ZN39_INTERNAL_52f645e2_4_k_cu_7c77a127_49464cuda3std3__419piecewise_constructE,@object
	.size		_ZN39_INTERNAL_52f645e2_4_k_cu_7c77a127_49464cuda3std3__419piecewise_constructE,(_ZN39_INTERNAL_52f645e2_4_k_cu_7c77a127_49464cuda3std3__45__cpo4cendE - _ZN39_INTERNAL_52f645e2_4_k_cu_7c77a127_49464cuda3std3__419piecewise_constructE)
_ZN39_INTERNAL_52f645e2_4_k_cu_7c77a127_49464cuda3std3__419piecewise_constructE:
	.zero		1
	.type		_ZN39_INTERNAL_52f645e2_4_k_cu_7c77a127_49464cuda3std3__45__cpo4cendE,@object
	.size		_ZN39_INTERNAL_52f645e2_4_k_cu_7c77a127_49464cuda3std3__45__cpo4cendE,(_ZN39_INTERNAL_52f645e2_4_k_cu_7c77a127_49464cuda3std6ranges3__45__cpo4swapE - _ZN39_INTERNAL_52f645e2_4_k_cu_7c77a127_49464cuda3std3__45__cpo4cendE)
_ZN39_INTERNAL_52f645e2_4_k_cu_7c77a127_49464cuda3std3__45__cpo4cendE:
	.zero		1
	.type		_ZN39_INTERNAL_52f645e2_4_k_cu_7c77a127_49464cuda3std6ranges3__45__cpo4swapE,@object
	.size		_ZN39_INTERNAL_52f645e2_4_k_cu_7c77a127_49464cuda3std6ranges3__45__cpo4swapE,(.L_8 - _ZN39_INTERNAL_52f645e2_4_k_cu_7c77a127_49464cuda3std6ranges3__45__cpo4swapE)
_ZN39_INTERNAL_52f645e2_4_k_cu_7c77a127_49464cuda3std6ranges3__45__cpo4swapE:
	.zero		1
.L_8:


//--------------------- .nv.constant0._ZN7cutlass13device_kernelINS_4gemm6kernel13GemmUniversalIN4cute5tupleIJiiiiEEENS1_10collective13CollectiveMmaINS1_34MainloopSm90TmaGmmaWarpSpecializedILi6ENS5_IJNS4_1CILi2EEENSA_ILi1EEESC_EEENS1_35KernelTmaWarpSpecializedCooperativeEEENS5_IJNSA_ILi384EEENSA_ILi160EEENSA_ILi64EEEEEEaNS5_IJlSC_lEEEaSK_NS4_8TiledMMAINS4_8MMA_AtomIJNS4_4SM904GMMA26MMA_64x32x32_S32S8S8_SS_TNEEEENS4_6LayoutISD_NS5_IJSC_NSA_ILi0EEESS_EEEEENS5_IJNS4_10UnderscoreESV_SV_EEEEENS4_13SM90_TMA_LOADENS4_14ComposedLayoutINS4_7SwizzleILi2ELi4ELi3EEENS4_18smem_ptr_flag_bitsILi8EEENSR_INS5_IJNSA_ILi8EEESI_EEENS5_IJSI_SC_EEEEEEEvNS4_8identityENS4_23SM90_TMA_LOAD_MULTICASTES18_vS19_EENS_8epilogue10collective6detail29Sm90TmaWarpSpecializedAdapterINS1D_15DefaultEpilogueIaSK_SK_NS1C_6thread17LinearCombinationIaLi1EiiLNS1H_9ScaleType4KindE0ELNS_15FloatRoundStyleE2EaEENS1_15EpilogueDefaultEEEEEvvEEEEvNT_6ParamsE --------------------------
	.section	.nv.constant0._ZN7cutlass13device_kernelINS_4gemm6kernel13GemmUniversalIN4cute5tupleIJiiiiEEENS1_10collective13CollectiveMmaINS1_34MainloopSm90TmaGmmaWarpSpecializedILi6ENS5_IJNS4_1CILi2EEENSA_ILi1EEESC_EEENS1_35KernelTmaWarpSpecializedCooperativeEEENS5_IJNSA_ILi384EEENSA_ILi160EEENSA_ILi64EEEEEEaNS5_IJlSC_lEEEaSK_NS4_8TiledMMAINS4_8MMA_AtomIJNS4_4SM904GMMA26MMA_64x32x32_S32S8S8_SS_TNEEEENS4_6LayoutISD_NS5_IJSC_NSA_ILi0EEESS_EEEEENS5_IJNS4_10UnderscoreESV_SV_EEEEENS4_13SM90_TMA_LOADENS4_14ComposedLayoutINS4_7SwizzleILi2ELi4ELi3EEENS4_18smem_ptr_flag_bitsILi8EEENSR_INS5_IJNSA_ILi8EEESI_EEENS5_IJSI_SC_EEEEEEEvNS4_8identityENS4_23SM90_TMA_LOAD_MULTICASTES18_vS19_EENS_8epilogue10collective6detail29Sm90TmaWarpSpecializedAdapterINS1D_15DefaultEpilogueIaSK_SK_NS1C_6thread17LinearCombinationIaLi1EiiLNS1H_9ScaleType4KindE0ELNS_15FloatRoundStyleE2EaEENS1_15EpilogueDefaultEEEEEvvEEEEvNT_6ParamsE,"a",@progbits
	.sectionflags	@""
	.align	4
.nv.constant0._ZN7cutlass13device_kernelINS_4gemm6kernel13GemmUniversalIN4cute5tupleIJiiiiEEENS1_10collective13CollectiveMmaINS1_34MainloopSm90TmaGmmaWarpSpecializedILi6ENS5_IJNS4_1CILi2EEENSA_ILi1EEESC_EEENS1_35KernelTmaWarpSpecializedCooperativeEEENS5_IJNSA_ILi384EEENSA_ILi160EEENSA_ILi64EEEEEEaNS5_IJlSC_lEEEaSK_NS4_8TiledMMAINS4_8MMA_AtomIJNS4_4SM904GMMA26MMA_64x32x32_S32S8S8_SS_TNEEEENS4_6LayoutISD_NS5_IJSC_NSA_ILi0EEESS_EEEEENS5_IJNS4_10UnderscoreESV_SV_EEEEENS4_13SM90_TMA_LOADENS4_14ComposedLayoutINS4_7SwizzleILi2ELi4ELi3EEENS4_18smem_ptr_flag_bitsILi8EEENSR_INS5_IJNSA_ILi8EEESI_EEENS5_IJSI_SC_EEEEEEEvNS4_8identityENS4_23SM90_TMA_LOAD_MULTICASTES18_vS19_EENS_8epilogue10collective6detail29Sm90TmaWarpSpecializedAdapterINS1D_15DefaultEpilogueIaSK_SK_NS1C_6thread17LinearCombinationIaLi1EiiLNS1H_9ScaleType4KindE0ELNS_15FloatRoundStyleE2EaEENS1_15EpilogueDefaultEEEEEvvEEEEvNT_6ParamsE:
	.zero		1664


//--------------------- SYMBOLS --------------------------

	.type		.nv.reservedSmem.offset0,@object
	.size		.nv.reservedSmem.offset0,0x4
	.type		__assertfail,@function
